//
// Generated by NVIDIA NVVM Compiler
//
// Compiler Build ID: CL-36424714
// Cuda compilation tools, release 13.0, V13.0.88
// Based on NVVM 20.0.0
//

.version 9.0
.target sm_100
.address_size 64

	// .globl	_Z5printPy
.extern .func  (.param .b32 func_retval0) vprintf
(
	.param .b64 vprintf_param_0,
	.param .b64 vprintf_param_1
)
;
.global .align 1 .b8 $str[6] = {37, 108, 108, 117, 9};
.global .align 1 .b8 $str$1[2] = {10};

.visible .entry _Z5printPy(
	.param .u64 .ptr .align 1 _Z5printPy_param_0
)
{
	.local .align 8 .b8 	__local_depot0[8];
	.reg .b64 	%SP;
	.reg .b64 	%SPL;
	.reg .b32 	%r<19>;
	.reg .b64 	%rd<17>;

	mov.u64 	%SPL, __local_depot0;
	cvta.local.u64 	%SP, %SPL;
	ld.param.u64 	%rd1, [_Z5printPy_param_0];
	add.u64 	%rd2, %SP, 0;
	add.u64 	%rd3, %SPL, 0;
	cvta.to.global.u64 	%rd4, %rd1;
	ld.global.u64 	%rd5, [%rd4];
	st.local.u64 	[%rd3], %rd5;
	mov.u64 	%rd6, $str;
	cvta.global.u64 	%rd7, %rd6;
	{ // callseq 0, 0
	.param .b64 param0;
	st.param.b64 	[param0], %rd7;
	.param .b64 param1;
	st.param.b64 	[param1], %rd2;
	.param .b32 retval0;
	call.uni (retval0), 
	vprintf, 
	(
	param0, 
	param1
	);
	ld.param.b32 	%r1, [retval0];
	} // callseq 0
	ld.global.u64 	%rd8, [%rd4+8];
	st.local.u64 	[%rd3], %rd8;
	{ // callseq 1, 0
	.param .b64 param0;
	st.param.b64 	[param0], %rd7;
	.param .b64 param1;
	st.param.b64 	[param1], %rd2;
	.param .b32 retval0;
	call.uni (retval0), 
	vprintf, 
	(
	param0, 
	param1
	);
	ld.param.b32 	%r3, [retval0];
	} // callseq 1
	ld.global.u64 	%rd9, [%rd4+16];
	st.local.u64 	[%rd3], %rd9;
	{ // callseq 2, 0
	.param .b64 param0;
	st.param.b64 	[param0], %rd7;
	.param .b64 param1;
	st.param.b64 	[param1], %rd2;
	.param .b32 retval0;
	call.uni (retval0), 
	vprintf, 
	(
	param0, 
	param1
	);
	ld.param.b32 	%r5, [retval0];
	} // callseq 2
	ld.global.u64 	%rd10, [%rd4+24];
	st.local.u64 	[%rd3], %rd10;
	{ // callseq 3, 0
	.param .b64 param0;
	st.param.b64 	[param0], %rd7;
	.param .b64 param1;
	st.param.b64 	[param1], %rd2;
	.param .b32 retval0;
	call.uni (retval0), 
	vprintf, 
	(
	param0, 
	param1
	);
	ld.param.b32 	%r7, [retval0];
	} // callseq 3
	ld.global.u64 	%rd11, [%rd4+32];
	st.local.u64 	[%rd3], %rd11;
	{ // callseq 4, 0
	.param .b64 param0;
	st.param.b64 	[param0], %rd7;
	.param .b64 param1;
	st.param.b64 	[param1], %rd2;
	.param .b32 retval0;
	call.uni (retval0), 
	vprintf, 
	(
	param0, 
	param1
	);
	ld.param.b32 	%r9, [retval0];
	} // callseq 4
	ld.global.u64 	%rd12, [%rd4+40];
	st.local.u64 	[%rd3], %rd12;
	{ // callseq 5, 0
	.param .b64 param0;
	st.param.b64 	[param0], %rd7;
	.param .b64 param1;
	st.param.b64 	[param1], %rd2;
	.param .b32 retval0;
	call.uni (retval0), 
	vprintf, 
	(
	param0, 
	param1
	);
	ld.param.b32 	%r11, [retval0];
	} // callseq 5
	ld.global.u64 	%rd13, [%rd4+48];
	st.local.u64 	[%rd3], %rd13;
	{ // callseq 6, 0
	.param .b64 param0;
	st.param.b64 	[param0], %rd7;
	.param .b64 param1;
	st.param.b64 	[param1], %rd2;
	.param .b32 retval0;
	call.uni (retval0), 
	vprintf, 
	(
	param0, 
	param1
	);
	ld.param.b32 	%r13, [retval0];
	} // callseq 6
	ld.global.u64 	%rd14, [%rd4+56];
	st.local.u64 	[%rd3], %rd14;
	{ // callseq 7, 0
	.param .b64 param0;
	st.param.b64 	[param0], %rd7;
	.param .b64 param1;
	st.param.b64 	[param1], %rd2;
	.param .b32 retval0;
	call.uni (retval0), 
	vprintf, 
	(
	param0, 
	param1
	);
	ld.param.b32 	%r15, [retval0];
	} // callseq 7
	mov.u64 	%rd15, $str$1;
	cvta.global.u64 	%rd16, %rd15;
	{ // callseq 8, 0
	.param .b64 param0;
	st.param.b64 	[param0], %rd16;
	.param .b64 param1;
	st.param.b64 	[param1], 0;
	.param .b32 retval0;
	call.uni (retval0), 
	vprintf, 
	(
	param0, 
	param1
	);
	ld.param.b32 	%r17, [retval0];
	} // callseq 8
	ret;

}
	// .globl	_Z13cudadecomposePyS_iiS_
.visible .entry _Z13cudadecomposePyS_iiS_(
	.param .u64 .ptr .align 1 _Z13cudadecomposePyS_iiS__param_0,
	.param .u64 .ptr .align 1 _Z13cudadecomposePyS_iiS__param_1,
	.param .u32 _Z13cudadecomposePyS_iiS__param_2,
	.param .u32 _Z13cudadecomposePyS_iiS__param_3,
	.param .u64 .ptr .align 1 _Z13cudadecomposePyS_iiS__param_4
)
{
	.reg .pred 	%p<25>;
	.reg .b32 	%r<76>;
	.reg .b64 	%rd<161>;

	ld.param.u64 	%rd97, [_Z13cudadecomposePyS_iiS__param_0];
	ld.param.u64 	%rd98, [_Z13cudadecomposePyS_iiS__param_1];
	ld.param.u32 	%r16, [_Z13cudadecomposePyS_iiS__param_2];
	ld.param.u32 	%r17, [_Z13cudadecomposePyS_iiS__param_3];
	ld.param.u64 	%rd99, [_Z13cudadecomposePyS_iiS__param_4];
	cvta.to.global.u64 	%rd1, %rd99;
	cvta.to.global.u64 	%rd2, %rd98;
	mov.u32 	%r18, %ntid.x;
	mov.u32 	%r19, %ctaid.x;
	mov.u32 	%r20, %tid.x;
	mad.lo.s32 	%r1, %r18, %r19, %r20;
	setp.lt.s32 	%p1, %r17, 1;
	@%p1 bra 	$L__BB1_57;
	cvta.to.global.u64 	%rd100, %rd97;
	mul.wide.s32 	%rd101, %r1, 8;
	add.s64 	%rd3, %rd100, %rd101;
	and.b32  	%r2, %r17, 7;
	setp.lt.u32 	%p2, %r17, 8;
	mov.b32 	%r74, 0;
	@%p2 bra 	$L__BB1_28;
	and.b32  	%r74, %r17, 2147483640;
	neg.s32 	%r72, %r74;
	shl.b32 	%r5, %r16, 3;
	add.s64 	%rd145, %rd2, 32;
	mov.u32 	%r71, %r1;
$L__BB1_3:
	.pragma "nounroll";
	ld.global.u64 	%rd6, [%rd3];
	ld.global.u64 	%rd7, [%rd145+-32];
	or.b64  	%rd102, %rd6, %rd7;
	and.b64  	%rd103, %rd102, -4294967296;
	setp.ne.s64 	%p3, %rd103, 0;
	@%p3 bra 	$L__BB1_5;
	cvt.u32.u64 	%r22, %rd7;
	cvt.u32.u64 	%r23, %rd6;
	rem.u32 	%r24, %r23, %r22;
	cvt.u64.u32 	%rd146, %r24;
	bra.uni 	$L__BB1_6;
$L__BB1_5:
	rem.u64 	%rd146, %rd6, %rd7;
$L__BB1_6:
	mul.wide.s32 	%rd104, %r71, 8;
	add.s64 	%rd11, %rd1, %rd104;
	st.global.u64 	[%rd11], %rd146;
	ld.global.u64 	%rd12, [%rd3];
	ld.global.u64 	%rd13, [%rd145+-24];
	or.b64  	%rd105, %rd12, %rd13;
	and.b64  	%rd106, %rd105, -4294967296;
	setp.ne.s64 	%p4, %rd106, 0;
	@%p4 bra 	$L__BB1_8;
	cvt.u32.u64 	%r25, %rd13;
	cvt.u32.u64 	%r26, %rd12;
	rem.u32 	%r27, %r26, %r25;
	cvt.u64.u32 	%rd147, %r27;
	bra.uni 	$L__BB1_9;
$L__BB1_8:
	rem.u64 	%rd147, %rd12, %rd13;
$L__BB1_9:
	mul.wide.s32 	%rd17, %r16, 8;
	add.s64 	%rd18, %rd11, %rd17;
	st.global.u64 	[%rd18], %rd147;
	ld.global.u64 	%rd19, [%rd3];
	ld.global.u64 	%rd20, [%rd145+-16];
	or.b64  	%rd107, %rd19, %rd20;
	and.b64  	%rd108, %rd107, -4294967296;
	setp.ne.s64 	%p5, %rd108, 0;
	@%p5 bra 	$L__BB1_11;
	cvt.u32.u64 	%r28, %rd20;
	cvt.u32.u64 	%r29, %rd19;
	rem.u32 	%r30, %r29, %r28;
	cvt.u64.u32 	%rd148, %r30;
	bra.uni 	$L__BB1_12;
$L__BB1_11:
	rem.u64 	%rd148, %rd19, %rd20;
$L__BB1_12:
	add.s64 	%rd24, %rd18, %rd17;
	st.global.u64 	[%rd24], %rd148;
	ld.global.u64 	%rd25, [%rd3];
	ld.global.u64 	%rd26, [%rd145+-8];
	or.b64  	%rd109, %rd25, %rd26;
	and.b64  	%rd110, %rd109, -4294967296;
	setp.ne.s64 	%p6, %rd110, 0;
	@%p6 bra 	$L__BB1_14;
	cvt.u32.u64 	%r31, %rd26;
	cvt.u32.u64 	%r32, %rd25;
	rem.u32 	%r33, %r32, %r31;
	cvt.u64.u32 	%rd149, %r33;
	bra.uni 	$L__BB1_15;
$L__BB1_14:
	rem.u64 	%rd149, %rd25, %rd26;
$L__BB1_15:
	add.s64 	%rd30, %rd24, %rd17;
	st.global.u64 	[%rd30], %rd149;
	ld.global.u64 	%rd31, [%rd3];
	ld.global.u64 	%rd32, [%rd145];
	or.b64  	%rd111, %rd31, %rd32;
	and.b64  	%rd112, %rd111, -4294967296;
	setp.ne.s64 	%p7, %rd112, 0;
	@%p7 bra 	$L__BB1_17;
	cvt.u32.u64 	%r34, %rd32;
	cvt.u32.u64 	%r35, %rd31;
	rem.u32 	%r36, %r35, %r34;
	cvt.u64.u32 	%rd150, %r36;
	bra.uni 	$L__BB1_18;
$L__BB1_17:
	rem.u64 	%rd150, %rd31, %rd32;
$L__BB1_18:
	add.s64 	%rd36, %rd30, %rd17;
	st.global.u64 	[%rd36], %rd150;
	ld.global.u64 	%rd37, [%rd3];
	ld.global.u64 	%rd38, [%rd145+8];
	or.b64  	%rd113, %rd37, %rd38;
	and.b64  	%rd114, %rd113, -4294967296;
	setp.ne.s64 	%p8, %rd114, 0;
	@%p8 bra 	$L__BB1_20;
	cvt.u32.u64 	%r37, %rd38;
	cvt.u32.u64 	%r38, %rd37;
	rem.u32 	%r39, %r38, %r37;
	cvt.u64.u32 	%rd151, %r39;
	bra.uni 	$L__BB1_21;
$L__BB1_20:
	rem.u64 	%rd151, %rd37, %rd38;
$L__BB1_21:
	add.s64 	%rd42, %rd36, %rd17;
	st.global.u64 	[%rd42], %rd151;
	ld.global.u64 	%rd43, [%rd3];
	ld.global.u64 	%rd44, [%rd145+16];
	or.b64  	%rd115, %rd43, %rd44;
	and.b64  	%rd116, %rd115, -4294967296;
	setp.ne.s64 	%p9, %rd116, 0;
	@%p9 bra 	$L__BB1_23;
	cvt.u32.u64 	%r40, %rd44;
	cvt.u32.u64 	%r41, %rd43;
	rem.u32 	%r42, %r41, %r40;
	cvt.u64.u32 	%rd152, %r42;
	bra.uni 	$L__BB1_24;
$L__BB1_23:
	rem.u64 	%rd152, %rd43, %rd44;
$L__BB1_24:
	add.s64 	%rd48, %rd42, %rd17;
	st.global.u64 	[%rd48], %rd152;
	ld.global.u64 	%rd49, [%rd3];
	ld.global.u64 	%rd50, [%rd145+24];
	or.b64  	%rd117, %rd49, %rd50;
	and.b64  	%rd118, %rd117, -4294967296;
	setp.ne.s64 	%p10, %rd118, 0;
	@%p10 bra 	$L__BB1_26;
	cvt.u32.u64 	%r43, %rd50;
	cvt.u32.u64 	%r44, %rd49;
	rem.u32 	%r45, %r44, %r43;
	cvt.u64.u32 	%rd153, %r45;
	bra.uni 	$L__BB1_27;
$L__BB1_26:
	rem.u64 	%rd153, %rd49, %rd50;
$L__BB1_27:
	add.s64 	%rd119, %rd48, %rd17;
	st.global.u64 	[%rd119], %rd153;
	add.s32 	%r72, %r72, 8;
	add.s32 	%r71, %r71, %r5;
	add.s64 	%rd145, %rd145, 64;
	setp.ne.s32 	%p11, %r72, 0;
	@%p11 bra 	$L__BB1_3;
$L__BB1_28:
	setp.eq.s32 	%p12, %r2, 0;
	@%p12 bra 	$L__BB1_57;
	and.b32  	%r11, %r17, 3;
	setp.lt.u32 	%p13, %r2, 4;
	@%p13 bra 	$L__BB1_43;
	ld.global.u64 	%rd55, [%rd3];
	mul.wide.u32 	%rd120, %r74, 8;
	add.s64 	%rd56, %rd2, %rd120;
	ld.global.u64 	%rd57, [%rd56];
	or.b64  	%rd121, %rd55, %rd57;
	and.b64  	%rd122, %rd121, -4294967296;
	setp.ne.s64 	%p14, %rd122, 0;
	@%p14 bra 	$L__BB1_32;
	cvt.u32.u64 	%r46, %rd57;
	cvt.u32.u64 	%r47, %rd55;
	rem.u32 	%r48, %r47, %r46;
	cvt.u64.u32 	%rd154, %r48;
	bra.uni 	$L__BB1_33;
$L__BB1_32:
	rem.u64 	%rd154, %rd55, %rd57;
$L__BB1_33:
	mad.lo.s32 	%r49, %r74, %r16, %r1;
	mul.wide.s32 	%rd123, %r49, 8;
	add.s64 	%rd61, %rd1, %rd123;
	st.global.u64 	[%rd61], %rd154;
	ld.global.u64 	%rd62, [%rd3];
	ld.global.u64 	%rd63, [%rd56+8];
	or.b64  	%rd124, %rd62, %rd63;
	and.b64  	%rd125, %rd124, -4294967296;
	setp.ne.s64 	%p15, %rd125, 0;
	@%p15 bra 	$L__BB1_35;
	cvt.u32.u64 	%r50, %rd63;
	cvt.u32.u64 	%r51, %rd62;
	rem.u32 	%r52, %r51, %r50;
	cvt.u64.u32 	%rd155, %r52;
	bra.uni 	$L__BB1_36;
$L__BB1_35:
	rem.u64 	%rd155, %rd62, %rd63;
$L__BB1_36:
	mul.wide.s32 	%rd67, %r16, 8;
	add.s64 	%rd68, %rd61, %rd67;
	st.global.u64 	[%rd68], %rd155;
	ld.global.u64 	%rd69, [%rd3];
	ld.global.u64 	%rd70, [%rd56+16];
	or.b64  	%rd126, %rd69, %rd70;
	and.b64  	%rd127, %rd126, -4294967296;
	setp.ne.s64 	%p16, %rd127, 0;
	@%p16 bra 	$L__BB1_38;
	cvt.u32.u64 	%r53, %rd70;
	cvt.u32.u64 	%r54, %rd69;
	rem.u32 	%r55, %r54, %r53;
	cvt.u64.u32 	%rd156, %r55;
	bra.uni 	$L__BB1_39;
$L__BB1_38:
	rem.u64 	%rd156, %rd69, %rd70;
$L__BB1_39:
	add.s64 	%rd74, %rd68, %rd67;
	st.global.u64 	[%rd74], %rd156;
	ld.global.u64 	%rd75, [%rd3];
	ld.global.u64 	%rd76, [%rd56+24];
	or.b64  	%rd128, %rd75, %rd76;
	and.b64  	%rd129, %rd128, -4294967296;
	setp.ne.s64 	%p17, %rd129, 0;
	@%p17 bra 	$L__BB1_41;
	cvt.u32.u64 	%r56, %rd76;
	cvt.u32.u64 	%r57, %rd75;
	rem.u32 	%r58, %r57, %r56;
	cvt.u64.u32 	%rd157, %r58;
	bra.uni 	$L__BB1_42;
$L__BB1_41:
	rem.u64 	%rd157, %rd75, %rd76;
$L__BB1_42:
	add.s64 	%rd130, %rd74, %rd67;
	st.global.u64 	[%rd130], %rd157;
	add.s32 	%r74, %r74, 4;
$L__BB1_43:
	setp.eq.s32 	%p18, %r11, 0;
	@%p18 bra 	$L__BB1_57;
	setp.eq.s32 	%p19, %r11, 1;
	@%p19 bra 	$L__BB1_52;
	ld.global.u64 	%rd80, [%rd3];
	mul.wide.u32 	%rd131, %r74, 8;
	add.s64 	%rd81, %rd2, %rd131;
	ld.global.u64 	%rd82, [%rd81];
	or.b64  	%rd132, %rd80, %rd82;
	and.b64  	%rd133, %rd132, -4294967296;
	setp.ne.s64 	%p20, %rd133, 0;
	@%p20 bra 	$L__BB1_47;
	cvt.u32.u64 	%r59, %rd82;
	cvt.u32.u64 	%r60, %rd80;
	rem.u32 	%r61, %r60, %r59;
	cvt.u64.u32 	%rd158, %r61;
	bra.uni 	$L__BB1_48;
$L__BB1_47:
	rem.u64 	%rd158, %rd80, %rd82;
$L__BB1_48:
	mad.lo.s32 	%r62, %r74, %r16, %r1;
	mul.wide.s32 	%rd134, %r62, 8;
	add.s64 	%rd86, %rd1, %rd134;
	st.global.u64 	[%rd86], %rd158;
	ld.global.u64 	%rd87, [%rd3];
	ld.global.u64 	%rd88, [%rd81+8];
	or.b64  	%rd135, %rd87, %rd88;
	and.b64  	%rd136, %rd135, -4294967296;
	setp.ne.s64 	%p21, %rd136, 0;
	@%p21 bra 	$L__BB1_50;
	cvt.u32.u64 	%r63, %rd88;
	cvt.u32.u64 	%r64, %rd87;
	rem.u32 	%r65, %r64, %r63;
	cvt.u64.u32 	%rd159, %r65;
	bra.uni 	$L__BB1_51;
$L__BB1_50:
	rem.u64 	%rd159, %rd87, %rd88;
$L__BB1_51:
	mul.wide.s32 	%rd137, %r16, 8;
	add.s64 	%rd138, %rd86, %rd137;
	st.global.u64 	[%rd138], %rd159;
	add.s32 	%r74, %r74, 2;
$L__BB1_52:
	and.b32  	%r66, %r17, 1;
	setp.eq.b32 	%p22, %r66, 1;
	not.pred 	%p23, %p22;
	@%p23 bra 	$L__BB1_57;
	ld.global.u64 	%rd92, [%rd3];
	mul.wide.u32 	%rd139, %r74, 8;
	add.s64 	%rd140, %rd2, %rd139;
	ld.global.u64 	%rd93, [%rd140];
	or.b64  	%rd141, %rd92, %rd93;
	and.b64  	%rd142, %rd141, -4294967296;
	setp.ne.s64 	%p24, %rd142, 0;
	@%p24 bra 	$L__BB1_55;
	cvt.u32.u64 	%r67, %rd93;
	cvt.u32.u64 	%r68, %rd92;
	rem.u32 	%r69, %r68, %r67;
	cvt.u64.u32 	%rd160, %r69;
	bra.uni 	$L__BB1_56;
$L__BB1_55:
	rem.u64 	%rd160, %rd92, %rd93;
$L__BB1_56:
	mad.lo.s32 	%r70, %r74, %r16, %r1;
	mul.wide.s32 	%rd143, %r70, 8;
	add.s64 	%rd144, %rd1, %rd143;
	st.global.u64 	[%rd144], %rd160;
$L__BB1_57:
	ret;

}
	// .globl	_Z11cudacomposePyS_iiS_S_S_S_S_
.visible .entry _Z11cudacomposePyS_iiS_S_S_S_S_(
	.param .u64 .ptr .align 1 _Z11cudacomposePyS_iiS_S_S_S_S__param_0,
	.param .u64 .ptr .align 1 _Z11cudacomposePyS_iiS_S_S_S_S__param_1,
	.param .u32 _Z11cudacomposePyS_iiS_S_S_S_S__param_2,
	.param .u32 _Z11cudacomposePyS_iiS_S_S_S_S__param_3,
	.param .u64 .ptr .align 1 _Z11cudacomposePyS_iiS_S_S_S_S__param_4,
	.param .u64 .ptr .align 1 _Z11cudacomposePyS_iiS_S_S_S_S__param_5,
	.param .u64 .ptr .align 1 _Z11cudacomposePyS_iiS_S_S_S_S__param_6,
	.param .u64 .ptr .align 1 _Z11cudacomposePyS_iiS_S_S_S_S__param_7,
	.param .u64 .ptr .align 1 _Z11cudacomposePyS_iiS_S_S_S_S__param_8
)
{
	.local .align 16 .b8 	__local_depot2[512];
	.reg .b64 	%SP;
	.reg .b64 	%SPL;
	.reg .pred 	%p<80>;
	.reg .b32 	%r<112>;
	.reg .b64 	%rd<450>;

	mov.u64 	%SPL, __local_depot2;
	ld.param.u64 	%rd78, [_Z11cudacomposePyS_iiS_S_S_S_S__param_0];
	ld.param.u32 	%r59, [_Z11cudacomposePyS_iiS_S_S_S_S__param_2];
	ld.param.u32 	%r60, [_Z11cudacomposePyS_iiS_S_S_S_S__param_3];
	ld.param.u64 	%rd79, [_Z11cudacomposePyS_iiS_S_S_S_S__param_4];
	ld.param.u64 	%rd80, [_Z11cudacomposePyS_iiS_S_S_S_S__param_5];
	ld.param.u64 	%rd77, [_Z11cudacomposePyS_iiS_S_S_S_S__param_7];
	ld.param.u64 	%rd81, [_Z11cudacomposePyS_iiS_S_S_S_S__param_8];
	cvta.to.global.u64 	%rd1, %rd79;
	cvta.to.global.u64 	%rd2, %rd78;
	cvta.to.global.u64 	%rd3, %rd80;
	cvta.to.global.u64 	%rd4, %rd81;
	add.u64 	%rd5, %SPL, 0;
	mov.u32 	%r61, %ntid.x;
	mov.u32 	%r62, %ctaid.x;
	mov.u32 	%r63, %tid.x;
	mad.lo.s32 	%r1, %r61, %r62, %r63;
	setp.lt.s32 	%p1, %r60, 1;
	@%p1 bra 	$L__BB2_46;
	mul.lo.s32 	%r2, %r60, %r1;
	add.s32 	%r3, %r60, -1;
	and.b32  	%r4, %r60, 7;
	setp.lt.u32 	%p2, %r3, 7;
	mov.b32 	%r90, 0;
	@%p2 bra 	$L__BB2_4;
	and.b32  	%r90, %r60, 2147483640;
	mov.b32 	%r93, 0;
$L__BB2_3:
	.pragma "nounroll";
	add.s32 	%r66, %r93, %r2;
	mul.wide.s32 	%rd83, %r66, 8;
	add.s64 	%rd84, %rd4, %rd83;
	mov.b64 	%rd85, 0;
	st.global.u64 	[%rd84], %rd85;
	st.global.u64 	[%rd84+8], %rd85;
	st.global.u64 	[%rd84+16], %rd85;
	st.global.u64 	[%rd84+24], %rd85;
	st.global.u64 	[%rd84+32], %rd85;
	st.global.u64 	[%rd84+40], %rd85;
	st.global.u64 	[%rd84+48], %rd85;
	st.global.u64 	[%rd84+56], %rd85;
	add.s32 	%r93, %r93, 8;
	setp.eq.s32 	%p3, %r93, %r90;
	@%p3 bra 	$L__BB2_4;
	bra.uni 	$L__BB2_3;
$L__BB2_4:
	setp.eq.s32 	%p4, %r4, 0;
	@%p4 bra 	$L__BB2_12;
	and.b32  	%r7, %r60, 3;
	setp.lt.u32 	%p5, %r4, 4;
	@%p5 bra 	$L__BB2_7;
	add.s32 	%r67, %r90, %r2;
	mul.wide.s32 	%rd86, %r67, 8;
	add.s64 	%rd87, %rd4, %rd86;
	mov.b64 	%rd88, 0;
	st.global.u64 	[%rd87], %rd88;
	st.global.u64 	[%rd87+8], %rd88;
	st.global.u64 	[%rd87+16], %rd88;
	st.global.u64 	[%rd87+24], %rd88;
	add.s32 	%r90, %r90, 4;
$L__BB2_7:
	setp.eq.s32 	%p6, %r7, 0;
	@%p6 bra 	$L__BB2_12;
	setp.eq.s32 	%p7, %r7, 1;
	@%p7 bra 	$L__BB2_10;
	add.s32 	%r68, %r90, %r2;
	mul.wide.s32 	%rd89, %r68, 8;
	add.s64 	%rd90, %rd4, %rd89;
	mov.b64 	%rd91, 0;
	st.global.u64 	[%rd90], %rd91;
	st.global.u64 	[%rd90+8], %rd91;
	add.s32 	%r90, %r90, 2;
$L__BB2_10:
	and.b32  	%r69, %r60, 1;
	setp.eq.b32 	%p8, %r69, 1;
	not.pred 	%p9, %p8;
	@%p9 bra 	$L__BB2_12;
	add.s32 	%r70, %r90, %r2;
	mul.wide.s32 	%rd92, %r70, 8;
	add.s64 	%rd93, %rd4, %rd92;
	mov.b64 	%rd94, 0;
	st.global.u64 	[%rd93], %rd94;
$L__BB2_12:
	cvt.s64.s32 	%rd6, %r2;
	cvta.to.global.u64 	%rd95, %rd77;
	mul.wide.s32 	%rd96, %r2, 8;
	add.s64 	%rd7, %rd95, %rd96;
	setp.ne.s32 	%p10, %r60, 1;
	@%p10 bra 	$L__BB2_14;
	ld.global.u64 	%rd299, [%rd1];
	st.global.u64 	[%rd7], %rd299;
	mul.wide.s32 	%rd300, %r1, 8;
	add.s64 	%rd301, %rd2, %rd300;
	ld.global.u64 	%rd302, [%rd301];
	mul.lo.s64 	%rd303, %rd302, %rd299;
	st.global.u64 	[%rd7], %rd303;
	shl.b64 	%rd304, %rd6, 3;
	add.s64 	%rd305, %rd4, %rd304;
	ld.global.u64 	%rd306, [%rd305];
	add.s64 	%rd307, %rd306, %rd303;
	st.global.u64 	[%rd305], %rd307;
	bra.uni 	$L__BB2_46;
$L__BB2_14:
	and.b32  	%r12, %r60, 15;
	and.b32  	%r13, %r60, 3;
	and.b32  	%r14, %r60, 2147483632;
	and.b32  	%r15, %r60, 2147483640;
	and.b32  	%r16, %r60, 1;
	mov.b32 	%r94, 0;
$L__BB2_15:
	setp.lt.u32 	%p11, %r3, 15;
	mul.lo.s32 	%r20, %r94, %r60;
	mov.b32 	%r97, 0;
	@%p11 bra 	$L__BB2_18;
	mov.b32 	%r95, 0;
$L__BB2_17:
	.pragma "nounroll";
	add.s32 	%r74, %r95, %r20;
	mul.wide.u32 	%rd97, %r74, 8;
	add.s64 	%rd98, %rd1, %rd97;
	ld.global.u64 	%rd99, [%rd98];
	mul.wide.u32 	%rd100, %r95, 8;
	add.s64 	%rd101, %rd7, %rd100;
	st.global.u64 	[%rd101], %rd99;
	ld.global.u64 	%rd102, [%rd98+8];
	st.global.u64 	[%rd101+8], %rd102;
	ld.global.u64 	%rd103, [%rd98+16];
	st.global.u64 	[%rd101+16], %rd103;
	ld.global.u64 	%rd104, [%rd98+24];
	st.global.u64 	[%rd101+24], %rd104;
	ld.global.u64 	%rd105, [%rd98+32];
	st.global.u64 	[%rd101+32], %rd105;
	ld.global.u64 	%rd106, [%rd98+40];
	st.global.u64 	[%rd101+40], %rd106;
	ld.global.u64 	%rd107, [%rd98+48];
	st.global.u64 	[%rd101+48], %rd107;
	ld.global.u64 	%rd108, [%rd98+56];
	st.global.u64 	[%rd101+56], %rd108;
	ld.global.u64 	%rd109, [%rd98+64];
	st.global.u64 	[%rd101+64], %rd109;
	ld.global.u64 	%rd110, [%rd98+72];
	st.global.u64 	[%rd101+72], %rd110;
	ld.global.u64 	%rd111, [%rd98+80];
	st.global.u64 	[%rd101+80], %rd111;
	ld.global.u64 	%rd112, [%rd98+88];
	st.global.u64 	[%rd101+88], %rd112;
	ld.global.u64 	%rd113, [%rd98+96];
	st.global.u64 	[%rd101+96], %rd113;
	ld.global.u64 	%rd114, [%rd98+104];
	st.global.u64 	[%rd101+104], %rd114;
	ld.global.u64 	%rd115, [%rd98+112];
	st.global.u64 	[%rd101+112], %rd115;
	ld.global.u64 	%rd116, [%rd98+120];
	st.global.u64 	[%rd101+120], %rd116;
	add.s32 	%r95, %r95, 16;
	setp.ne.s32 	%p12, %r95, %r14;
	mov.u32 	%r97, %r14;
	@%p12 bra 	$L__BB2_17;
$L__BB2_18:
	setp.eq.s32 	%p13, %r12, 0;
	@%p13 bra 	$L__BB2_28;
	add.s32 	%r75, %r12, -1;
	setp.lt.u32 	%p14, %r75, 7;
	@%p14 bra 	$L__BB2_21;
	add.s32 	%r76, %r97, %r20;
	mul.wide.u32 	%rd117, %r76, 8;
	add.s64 	%rd118, %rd1, %rd117;
	ld.global.u64 	%rd119, [%rd118];
	mul.wide.u32 	%rd120, %r97, 8;
	add.s64 	%rd121, %rd7, %rd120;
	st.global.u64 	[%rd121], %rd119;
	cvt.u64.u32 	%rd122, %r20;
	cvt.u64.u32 	%rd123, %r97;
	add.s64 	%rd124, %rd123, %rd122;
	shl.b64 	%rd125, %rd124, 3;
	add.s64 	%rd126, %rd1, %rd125;
	ld.global.u64 	%rd127, [%rd126+8];
	st.global.u64 	[%rd121+8], %rd127;
	ld.global.u64 	%rd128, [%rd126+16];
	st.global.u64 	[%rd121+16], %rd128;
	ld.global.u64 	%rd129, [%rd126+24];
	st.global.u64 	[%rd121+24], %rd129;
	ld.global.u64 	%rd130, [%rd126+32];
	st.global.u64 	[%rd121+32], %rd130;
	ld.global.u64 	%rd131, [%rd126+40];
	st.global.u64 	[%rd121+40], %rd131;
	ld.global.u64 	%rd132, [%rd126+48];
	st.global.u64 	[%rd121+48], %rd132;
	ld.global.u64 	%rd133, [%rd126+56];
	st.global.u64 	[%rd121+56], %rd133;
	add.s32 	%r97, %r97, 8;
$L__BB2_21:
	setp.eq.s32 	%p15, %r4, 0;
	@%p15 bra 	$L__BB2_28;
	add.s32 	%r77, %r4, -1;
	setp.lt.u32 	%p16, %r77, 3;
	@%p16 bra 	$L__BB2_24;
	add.s32 	%r78, %r97, %r20;
	mul.wide.u32 	%rd134, %r78, 8;
	add.s64 	%rd135, %rd1, %rd134;
	ld.global.u64 	%rd136, [%rd135];
	mul.wide.u32 	%rd137, %r97, 8;
	add.s64 	%rd138, %rd7, %rd137;
	st.global.u64 	[%rd138], %rd136;
	cvt.u64.u32 	%rd139, %r20;
	cvt.u64.u32 	%rd140, %r97;
	add.s64 	%rd141, %rd140, %rd139;
	shl.b64 	%rd142, %rd141, 3;
	add.s64 	%rd143, %rd1, %rd142;
	ld.global.u64 	%rd144, [%rd143+8];
	st.global.u64 	[%rd138+8], %rd144;
	ld.global.u64 	%rd145, [%rd143+16];
	st.global.u64 	[%rd138+16], %rd145;
	ld.global.u64 	%rd146, [%rd143+24];
	st.global.u64 	[%rd138+24], %rd146;
	add.s32 	%r97, %r97, 4;
$L__BB2_24:
	setp.eq.s32 	%p17, %r13, 0;
	@%p17 bra 	$L__BB2_28;
	setp.eq.s32 	%p18, %r13, 1;
	add.s32 	%r79, %r97, %r20;
	mul.wide.u32 	%rd147, %r79, 8;
	add.s64 	%rd148, %rd1, %rd147;
	ld.global.u64 	%rd149, [%rd148];
	mul.wide.u32 	%rd150, %r97, 8;
	add.s64 	%rd8, %rd7, %rd150;
	st.global.u64 	[%rd8], %rd149;
	@%p18 bra 	$L__BB2_28;
	setp.eq.s32 	%p19, %r13, 2;
	cvt.u64.u32 	%rd151, %r20;
	cvt.u64.u32 	%rd152, %r97;
	add.s64 	%rd153, %rd152, %rd151;
	shl.b64 	%rd154, %rd153, 3;
	add.s64 	%rd9, %rd1, %rd154;
	ld.global.u64 	%rd155, [%rd9+8];
	st.global.u64 	[%rd8+8], %rd155;
	@%p19 bra 	$L__BB2_28;
	ld.global.u64 	%rd156, [%rd9+16];
	st.global.u64 	[%rd8+16], %rd156;
$L__BB2_28:
	mad.lo.s32 	%r81, %r94, %r59, %r1;
	mul.wide.s32 	%rd157, %r81, 8;
	add.s64 	%rd158, %rd2, %rd157;
	ld.global.u64 	%rd10, [%rd158];
	ld.global.u64 	%rd159, [%rd7];
	and.b64  	%rd160, %rd159, 4294967295;
	shr.u64 	%rd161, %rd159, 32;
	and.b64  	%rd11, %rd10, 4294967295;
	shr.u64 	%rd12, %rd10, 32;
	mul.lo.s64 	%rd162, %rd160, %rd11;
	mul.lo.s64 	%rd163, %rd159, %rd12;
	shl.b64 	%rd164, %rd163, 32;
	not.b64 	%rd165, %rd162;
	setp.gt.u64 	%p20, %rd164, %rd165;
	selp.u64 	%rd166, 1, 0, %p20;
	add.s64 	%rd167, %rd162, %rd164;
	mul.lo.s64 	%rd168, %rd161, %rd10;
	shl.b64 	%rd169, %rd168, 32;
	add.s64 	%rd170, %rd167, %rd169;
	setp.lt.u64 	%p21, %rd170, %rd167;
	selp.b64 	%rd171, 2, 1, %p20;
	selp.b64 	%rd172, %rd171, %rd166, %p21;
	mul.lo.s64 	%rd173, %rd160, %rd12;
	shr.u64 	%rd174, %rd173, 32;
	mad.lo.s64 	%rd175, %rd161, %rd12, %rd174;
	mul.lo.s64 	%rd176, %rd161, %rd11;
	shr.u64 	%rd177, %rd176, 32;
	add.s64 	%rd178, %rd175, %rd177;
	add.s64 	%rd426, %rd178, %rd172;
	st.global.u64 	[%rd7], %rd170;
	mov.b32 	%r99, 1;
$L__BB2_29:
	mul.wide.u32 	%rd179, %r99, 8;
	add.s64 	%rd15, %rd7, %rd179;
	ld.global.u64 	%rd16, [%rd15];
	or.b64  	%rd180, %rd16, %rd426;
	setp.eq.s64 	%p22, %rd180, 0;
	@%p22 bra 	$L__BB2_34;
	and.b64  	%rd181, %rd16, 4294967295;
	shr.u64 	%rd182, %rd16, 32;
	mul.lo.s64 	%rd183, %rd181, %rd11;
	mul.lo.s64 	%rd184, %rd16, %rd12;
	shl.b64 	%rd185, %rd184, 32;
	not.b64 	%rd186, %rd183;
	setp.gt.u64 	%p23, %rd185, %rd186;
	selp.u64 	%rd187, 1, 0, %p23;
	add.s64 	%rd188, %rd183, %rd185;
	mul.lo.s64 	%rd189, %rd182, %rd10;
	shl.b64 	%rd190, %rd189, 32;
	add.s64 	%rd17, %rd188, %rd190;
	setp.lt.u64 	%p24, %rd17, %rd188;
	selp.b64 	%rd191, 2, 1, %p23;
	selp.b64 	%rd192, %rd191, %rd187, %p24;
	mul.lo.s64 	%rd193, %rd181, %rd12;
	shr.u64 	%rd194, %rd193, 32;
	mad.lo.s64 	%rd195, %rd182, %rd12, %rd194;
	mul.lo.s64 	%rd196, %rd182, %rd11;
	shr.u64 	%rd197, %rd196, 32;
	add.s64 	%rd198, %rd195, %rd197;
	add.s64 	%rd18, %rd198, %rd192;
	not.b64 	%rd199, %rd17;
	setp.le.u64 	%p25, %rd426, %rd199;
	@%p25 bra 	$L__BB2_32;
	add.s64 	%rd201, %rd17, %rd426;
	st.global.u64 	[%rd15], %rd201;
	add.s64 	%rd426, %rd18, 1;
	bra.uni 	$L__BB2_33;
$L__BB2_32:
	add.s64 	%rd200, %rd17, %rd426;
	st.global.u64 	[%rd15], %rd200;
	mov.u64 	%rd426, %rd18;
$L__BB2_33:
	add.s32 	%r99, %r99, 1;
	setp.ne.s32 	%p26, %r99, %r60;
	@%p26 bra 	$L__BB2_29;
$L__BB2_34:
	setp.lt.u32 	%p27, %r3, 7;
	mov.b64 	%rd429, 0;
	mov.b32 	%r102, 0;
	@%p27 bra 	$L__BB2_37;
	mov.b64 	%rd429, 0;
	mov.b32 	%r100, 0;
$L__BB2_36:
	.pragma "nounroll";
	cvt.u64.u32 	%rd204, %r100;
	add.s64 	%rd205, %rd204, %rd6;
	shl.b64 	%rd206, %rd205, 3;
	add.s64 	%rd207, %rd4, %rd206;
	ld.global.u64 	%rd208, [%rd207];
	mul.wide.u32 	%rd209, %r100, 8;
	add.s64 	%rd210, %rd7, %rd209;
	ld.global.u64 	%rd211, [%rd210];
	add.s64 	%rd212, %rd208, %rd429;
	add.s64 	%rd213, %rd212, %rd211;
	setp.lt.u64 	%p28, %rd213, %rd208;
	selp.u64 	%rd214, 1, 0, %p28;
	st.global.u64 	[%rd207], %rd213;
	ld.global.u64 	%rd215, [%rd207+8];
	ld.global.u64 	%rd216, [%rd210+8];
	add.s64 	%rd217, %rd215, %rd214;
	add.s64 	%rd218, %rd217, %rd216;
	setp.lt.u64 	%p29, %rd218, %rd215;
	selp.u64 	%rd219, 1, 0, %p29;
	st.global.u64 	[%rd207+8], %rd218;
	ld.global.u64 	%rd220, [%rd207+16];
	ld.global.u64 	%rd221, [%rd210+16];
	add.s64 	%rd222, %rd220, %rd219;
	add.s64 	%rd223, %rd222, %rd221;
	setp.lt.u64 	%p30, %rd223, %rd220;
	selp.u64 	%rd224, 1, 0, %p30;
	st.global.u64 	[%rd207+16], %rd223;
	ld.global.u64 	%rd225, [%rd207+24];
	ld.global.u64 	%rd226, [%rd210+24];
	add.s64 	%rd227, %rd225, %rd224;
	add.s64 	%rd228, %rd227, %rd226;
	setp.lt.u64 	%p31, %rd228, %rd225;
	selp.u64 	%rd229, 1, 0, %p31;
	st.global.u64 	[%rd207+24], %rd228;
	ld.global.u64 	%rd230, [%rd207+32];
	ld.global.u64 	%rd231, [%rd210+32];
	add.s64 	%rd232, %rd230, %rd229;
	add.s64 	%rd233, %rd232, %rd231;
	setp.lt.u64 	%p32, %rd233, %rd230;
	selp.u64 	%rd234, 1, 0, %p32;
	st.global.u64 	[%rd207+32], %rd233;
	ld.global.u64 	%rd235, [%rd207+40];
	ld.global.u64 	%rd236, [%rd210+40];
	add.s64 	%rd237, %rd235, %rd234;
	add.s64 	%rd238, %rd237, %rd236;
	setp.lt.u64 	%p33, %rd238, %rd235;
	selp.u64 	%rd239, 1, 0, %p33;
	st.global.u64 	[%rd207+40], %rd238;
	ld.global.u64 	%rd240, [%rd207+48];
	ld.global.u64 	%rd241, [%rd210+48];
	add.s64 	%rd242, %rd240, %rd239;
	add.s64 	%rd243, %rd242, %rd241;
	setp.lt.u64 	%p34, %rd243, %rd240;
	selp.u64 	%rd244, 1, 0, %p34;
	st.global.u64 	[%rd207+48], %rd243;
	ld.global.u64 	%rd245, [%rd207+56];
	ld.global.u64 	%rd246, [%rd210+56];
	add.s64 	%rd247, %rd245, %rd244;
	add.s64 	%rd248, %rd247, %rd246;
	setp.lt.u64 	%p35, %rd248, %rd245;
	selp.u64 	%rd429, 1, 0, %p35;
	st.global.u64 	[%rd207+56], %rd248;
	add.s32 	%r100, %r100, 8;
	setp.ne.s32 	%p36, %r100, %r15;
	mov.u32 	%r102, %r15;
	@%p36 bra 	$L__BB2_36;
$L__BB2_37:
	setp.eq.s32 	%p37, %r4, 0;
	@%p37 bra 	$L__BB2_45;
	add.s32 	%r84, %r4, -1;
	setp.lt.u32 	%p38, %r84, 3;
	@%p38 bra 	$L__BB2_40;
	cvt.u64.u32 	%rd249, %r102;
	add.s64 	%rd250, %rd249, %rd6;
	shl.b64 	%rd251, %rd250, 3;
	add.s64 	%rd252, %rd4, %rd251;
	ld.global.u64 	%rd253, [%rd252];
	mul.wide.u32 	%rd254, %r102, 8;
	add.s64 	%rd255, %rd7, %rd254;
	ld.global.u64 	%rd256, [%rd255];
	add.s64 	%rd257, %rd253, %rd429;
	add.s64 	%rd258, %rd257, %rd256;
	setp.lt.u64 	%p39, %rd258, %rd253;
	selp.u64 	%rd259, 1, 0, %p39;
	st.global.u64 	[%rd252], %rd258;
	ld.global.u64 	%rd260, [%rd252+8];
	ld.global.u64 	%rd261, [%rd255+8];
	add.s64 	%rd262, %rd260, %rd259;
	add.s64 	%rd263, %rd262, %rd261;
	setp.lt.u64 	%p40, %rd263, %rd260;
	selp.u64 	%rd264, 1, 0, %p40;
	st.global.u64 	[%rd252+8], %rd263;
	ld.global.u64 	%rd265, [%rd252+16];
	ld.global.u64 	%rd266, [%rd255+16];
	add.s64 	%rd267, %rd265, %rd264;
	add.s64 	%rd268, %rd267, %rd266;
	setp.lt.u64 	%p41, %rd268, %rd265;
	selp.u64 	%rd269, 1, 0, %p41;
	st.global.u64 	[%rd252+16], %rd268;
	ld.global.u64 	%rd270, [%rd252+24];
	ld.global.u64 	%rd271, [%rd255+24];
	add.s64 	%rd272, %rd270, %rd269;
	add.s64 	%rd273, %rd272, %rd271;
	setp.lt.u64 	%p42, %rd273, %rd270;
	st.global.u64 	[%rd252+24], %rd273;
	selp.u64 	%rd429, 1, 0, %p42;
	add.s32 	%r102, %r102, 4;
$L__BB2_40:
	setp.eq.s32 	%p43, %r13, 0;
	@%p43 bra 	$L__BB2_45;
	setp.eq.s32 	%p44, %r13, 1;
	@%p44 bra 	$L__BB2_43;
	cvt.u64.u32 	%rd274, %r102;
	add.s64 	%rd275, %rd274, %rd6;
	shl.b64 	%rd276, %rd275, 3;
	add.s64 	%rd277, %rd4, %rd276;
	ld.global.u64 	%rd278, [%rd277];
	mul.wide.u32 	%rd279, %r102, 8;
	add.s64 	%rd280, %rd7, %rd279;
	ld.global.u64 	%rd281, [%rd280];
	add.s64 	%rd282, %rd278, %rd429;
	add.s64 	%rd283, %rd282, %rd281;
	setp.lt.u64 	%p45, %rd283, %rd278;
	selp.u64 	%rd284, 1, 0, %p45;
	st.global.u64 	[%rd277], %rd283;
	ld.global.u64 	%rd285, [%rd277+8];
	ld.global.u64 	%rd286, [%rd280+8];
	add.s64 	%rd287, %rd285, %rd284;
	add.s64 	%rd288, %rd287, %rd286;
	setp.lt.u64 	%p46, %rd288, %rd285;
	st.global.u64 	[%rd277+8], %rd288;
	selp.u64 	%rd429, 1, 0, %p46;
	add.s32 	%r102, %r102, 2;
$L__BB2_43:
	setp.eq.s32 	%p47, %r16, 0;
	@%p47 bra 	$L__BB2_45;
	cvt.u64.u32 	%rd289, %r102;
	add.s64 	%rd290, %rd289, %rd6;
	shl.b64 	%rd291, %rd290, 3;
	add.s64 	%rd292, %rd4, %rd291;
	mul.wide.u32 	%rd293, %r102, 8;
	add.s64 	%rd294, %rd7, %rd293;
	ld.global.u64 	%rd295, [%rd294];
	ld.global.u64 	%rd296, [%rd292];
	add.s64 	%rd297, %rd296, %rd429;
	add.s64 	%rd298, %rd297, %rd295;
	st.global.u64 	[%rd292], %rd298;
$L__BB2_45:
	add.s32 	%r94, %r94, 1;
	setp.ne.s32 	%p48, %r94, %r60;
	@%p48 bra 	$L__BB2_15;
$L__BB2_46:
	mul.lo.s32 	%r85, %r60, %r1;
	mul.wide.s32 	%rd308, %r85, 8;
	add.s64 	%rd28, %rd4, %rd308;
	setp.lt.s32 	%p49, %r60, 2;
	@%p49 bra 	$L__BB2_74;
	add.s32 	%r38, %r60, -1;
	and.b32  	%r39, %r60, 15;
	and.b32  	%r40, %r60, 7;
	and.b32  	%r41, %r60, 2147483632;
	and.b32  	%r42, %r60, 3;
	neg.s32 	%r43, %r41;
	mov.b64 	%rd433, 0;
	mov.b64 	%rd29, -9223372036854775808;
$L__BB2_48:
	setp.gt.s32 	%p59, %r60, 0;
	add.s64 	%rd31, %rd29, %rd433;
	shr.u64 	%rd446, %rd31, 1;
	@%p59 bra 	$L__BB2_61;
$L__BB2_49:
	ld.local.u64 	%rd372, [%rd5];
	and.b64  	%rd373, %rd372, 4294967295;
	shr.u64 	%rd374, %rd372, 32;
	and.b64  	%rd37, %rd446, 4294967295;
	shr.u64 	%rd38, %rd31, 33;
	mul.lo.s64 	%rd375, %rd373, %rd37;
	mul.lo.s64 	%rd376, %rd372, %rd38;
	shl.b64 	%rd377, %rd376, 32;
	not.b64 	%rd378, %rd375;
	setp.gt.u64 	%p69, %rd377, %rd378;
	selp.u64 	%rd379, 1, 0, %p69;
	add.s64 	%rd380, %rd375, %rd377;
	mul.lo.s64 	%rd381, %rd374, %rd446;
	shl.b64 	%rd382, %rd381, 32;
	add.s64 	%rd383, %rd380, %rd382;
	setp.lt.u64 	%p70, %rd383, %rd380;
	selp.b64 	%rd384, 2, 1, %p69;
	selp.b64 	%rd385, %rd384, %rd379, %p70;
	mul.lo.s64 	%rd386, %rd373, %rd38;
	shr.u64 	%rd387, %rd386, 32;
	mad.lo.s64 	%rd388, %rd374, %rd38, %rd387;
	mul.lo.s64 	%rd389, %rd374, %rd37;
	shr.u64 	%rd390, %rd389, 32;
	add.s64 	%rd391, %rd388, %rd390;
	add.s64 	%rd436, %rd391, %rd385;
	st.local.u64 	[%rd5], %rd383;
	mov.b32 	%r105, 1;
$L__BB2_50:
	mul.wide.u32 	%rd392, %r105, 8;
	add.s64 	%rd41, %rd5, %rd392;
	ld.local.u64 	%rd42, [%rd41];
	or.b64  	%rd393, %rd42, %rd436;
	setp.eq.s64 	%p71, %rd393, 0;
	mov.u32 	%r106, %r60;
	@%p71 bra 	$L__BB2_55;
	and.b64  	%rd394, %rd42, 4294967295;
	shr.u64 	%rd395, %rd42, 32;
	mul.lo.s64 	%rd396, %rd394, %rd37;
	mul.lo.s64 	%rd397, %rd42, %rd38;
	shl.b64 	%rd398, %rd397, 32;
	not.b64 	%rd399, %rd396;
	setp.gt.u64 	%p72, %rd398, %rd399;
	selp.u64 	%rd400, 1, 0, %p72;
	add.s64 	%rd401, %rd396, %rd398;
	mul.lo.s64 	%rd402, %rd395, %rd446;
	shl.b64 	%rd403, %rd402, 32;
	add.s64 	%rd43, %rd401, %rd403;
	setp.lt.u64 	%p73, %rd43, %rd401;
	selp.b64 	%rd404, 2, 1, %p72;
	selp.b64 	%rd405, %rd404, %rd400, %p73;
	mul.lo.s64 	%rd406, %rd394, %rd38;
	shr.u64 	%rd407, %rd406, 32;
	mad.lo.s64 	%rd408, %rd395, %rd38, %rd407;
	mul.lo.s64 	%rd409, %rd395, %rd37;
	shr.u64 	%rd410, %rd409, 32;
	add.s64 	%rd411, %rd408, %rd410;
	add.s64 	%rd44, %rd411, %rd405;
	not.b64 	%rd412, %rd43;
	setp.gt.u64 	%p74, %rd436, %rd412;
	@%p74 bra 	$L__BB2_53;
	add.s64 	%rd413, %rd43, %rd436;
	st.local.u64 	[%rd41], %rd413;
	mov.u64 	%rd436, %rd44;
	bra.uni 	$L__BB2_54;
$L__BB2_53:
	add.s64 	%rd414, %rd43, %rd436;
	st.local.u64 	[%rd41], %rd414;
	add.s64 	%rd436, %rd44, 1;
$L__BB2_54:
	add.s32 	%r105, %r105, 1;
	setp.eq.s32 	%p75, %r105, %r60;
	mov.u32 	%r106, %r60;
	@%p75 bra 	$L__BB2_55;
	bra.uni 	$L__BB2_50;
$L__BB2_55:
	add.s32 	%r49, %r106, -1;
	setp.lt.s32 	%p76, %r106, 2;
	@%p76 bra 	$L__BB2_89;
	mul.wide.u32 	%rd418, %r49, 8;
	add.s64 	%rd419, %rd28, %rd418;
	ld.global.u64 	%rd47, [%rd419];
	add.s64 	%rd420, %rd5, %rd418;
	ld.local.u64 	%rd48, [%rd420];
	setp.gt.u64 	%p77, %rd47, %rd48;
	@%p77 bra 	$L__BB2_59;
	setp.ge.u64 	%p78, %rd47, %rd48;
	mov.u32 	%r106, %r49;
	@%p78 bra 	$L__BB2_55;
	mov.u64 	%rd29, %rd446;
	bra.uni 	$L__BB2_60;
$L__BB2_59:
	add.s64 	%rd433, %rd446, 1;
$L__BB2_60:
	setp.gt.u64 	%p79, %rd433, %rd29;
	mov.b64 	%rd449, 0;
	@%p79 bra 	$L__BB2_92;
	bra.uni 	$L__BB2_48;
$L__BB2_61:
	setp.lt.u32 	%p60, %r38, 15;
	mov.b32 	%r108, 0;
	@%p60 bra 	$L__BB2_64;
	add.s64 	%rd435, %rd3, 64;
	add.s64 	%rd434, %rd5, 64;
	mov.u32 	%r104, %r43;
$L__BB2_63:
	.pragma "nounroll";
	ld.global.u64 	%rd334, [%rd435+-64];
	ld.global.u64 	%rd335, [%rd435+-56];
	st.local.v2.u64 	[%rd434+-64], {%rd334, %rd335};
	ld.global.u64 	%rd336, [%rd435+-48];
	ld.global.u64 	%rd337, [%rd435+-40];
	st.local.v2.u64 	[%rd434+-48], {%rd336, %rd337};
	ld.global.u64 	%rd338, [%rd435+-32];
	ld.global.u64 	%rd339, [%rd435+-24];
	st.local.v2.u64 	[%rd434+-32], {%rd338, %rd339};
	ld.global.u64 	%rd340, [%rd435+-16];
	ld.global.u64 	%rd341, [%rd435+-8];
	st.local.v2.u64 	[%rd434+-16], {%rd340, %rd341};
	ld.global.u64 	%rd342, [%rd435];
	ld.global.u64 	%rd343, [%rd435+8];
	st.local.v2.u64 	[%rd434], {%rd342, %rd343};
	ld.global.u64 	%rd344, [%rd435+16];
	ld.global.u64 	%rd345, [%rd435+24];
	st.local.v2.u64 	[%rd434+16], {%rd344, %rd345};
	ld.global.u64 	%rd346, [%rd435+32];
	ld.global.u64 	%rd347, [%rd435+40];
	st.local.v2.u64 	[%rd434+32], {%rd346, %rd347};
	ld.global.u64 	%rd348, [%rd435+48];
	ld.global.u64 	%rd349, [%rd435+56];
	st.local.v2.u64 	[%rd434+48], {%rd348, %rd349};
	add.s32 	%r104, %r104, 16;
	add.s64 	%rd435, %rd435, 128;
	add.s64 	%rd434, %rd434, 128;
	setp.eq.s32 	%p61, %r104, 0;
	mov.u32 	%r108, %r41;
	@%p61 bra 	$L__BB2_64;
	bra.uni 	$L__BB2_63;
$L__BB2_64:
	setp.eq.s32 	%p62, %r39, 0;
	@%p62 bra 	$L__BB2_49;
	add.s32 	%r87, %r39, -1;
	setp.lt.u32 	%p63, %r87, 7;
	@%p63 bra 	$L__BB2_67;
	mul.wide.u32 	%rd350, %r108, 8;
	add.s64 	%rd351, %rd3, %rd350;
	ld.global.u64 	%rd352, [%rd351];
	add.s64 	%rd353, %rd5, %rd350;
	st.local.u64 	[%rd353], %rd352;
	ld.global.u64 	%rd354, [%rd351+8];
	st.local.u64 	[%rd353+8], %rd354;
	ld.global.u64 	%rd355, [%rd351+16];
	st.local.u64 	[%rd353+16], %rd355;
	ld.global.u64 	%rd356, [%rd351+24];
	st.local.u64 	[%rd353+24], %rd356;
	ld.global.u64 	%rd357, [%rd351+32];
	st.local.u64 	[%rd353+32], %rd357;
	ld.global.u64 	%rd358, [%rd351+40];
	st.local.u64 	[%rd353+40], %rd358;
	ld.global.u64 	%rd359, [%rd351+48];
	st.local.u64 	[%rd353+48], %rd359;
	ld.global.u64 	%rd360, [%rd351+56];
	st.local.u64 	[%rd353+56], %rd360;
	add.s32 	%r108, %r108, 8;
$L__BB2_67:
	setp.eq.s32 	%p64, %r40, 0;
	@%p64 bra 	$L__BB2_49;
	add.s32 	%r88, %r40, -1;
	setp.lt.u32 	%p65, %r88, 3;
	@%p65 bra 	$L__BB2_70;
	mul.wide.u32 	%rd361, %r108, 8;
	add.s64 	%rd362, %rd3, %rd361;
	ld.global.u64 	%rd363, [%rd362];
	add.s64 	%rd364, %rd5, %rd361;
	st.local.u64 	[%rd364], %rd363;
	ld.global.u64 	%rd365, [%rd362+8];
	st.local.u64 	[%rd364+8], %rd365;
	ld.global.u64 	%rd366, [%rd362+16];
	st.local.u64 	[%rd364+16], %rd366;
	ld.global.u64 	%rd367, [%rd362+24];
	st.local.u64 	[%rd364+24], %rd367;
	add.s32 	%r108, %r108, 4;
$L__BB2_70:
	setp.eq.s32 	%p66, %r42, 0;
	@%p66 bra 	$L__BB2_49;
	setp.eq.s32 	%p67, %r42, 1;
	mul.wide.u32 	%rd368, %r108, 8;
	add.s64 	%rd54, %rd3, %rd368;
	ld.global.u64 	%rd369, [%rd54];
	add.s64 	%rd55, %rd5, %rd368;
	st.local.u64 	[%rd55], %rd369;
	@%p67 bra 	$L__BB2_49;
	setp.eq.s32 	%p68, %r42, 2;
	ld.global.u64 	%rd370, [%rd54+8];
	st.local.u64 	[%rd55+8], %rd370;
	@%p68 bra 	$L__BB2_49;
	ld.global.u64 	%rd371, [%rd54+16];
	st.local.u64 	[%rd55+16], %rd371;
	bra.uni 	$L__BB2_49;
$L__BB2_74:
	setp.gt.s32 	%p50, %r60, 0;
	@%p50 bra 	$L__BB2_81;
	mov.b64 	%rd445, 0;
	mov.b64 	%rd444, -9223372036854775808;
$L__BB2_76:
	add.s64 	%rd311, %rd444, %rd445;
	shr.u64 	%rd446, %rd311, 1;
	mov.b64 	%rd312, 0;
	st.local.u64 	[%rd5], %rd312;
	mov.u32 	%r111, %r60;
$L__BB2_77:
	add.s32 	%r58, %r111, -1;
	setp.lt.s32 	%p51, %r111, 2;
	@%p51 bra 	$L__BB2_89;
	mul.wide.u32 	%rd313, %r58, 8;
	add.s64 	%rd314, %rd28, %rd313;
	ld.global.u64 	%rd68, [%rd314];
	add.s64 	%rd315, %rd5, %rd313;
	ld.local.u64 	%rd69, [%rd315];
	setp.gt.u64 	%p52, %rd68, %rd69;
	@%p52 bra 	$L__BB2_90;
	setp.ge.u64 	%p53, %rd68, %rd69;
	mov.u32 	%r111, %r58;
	@%p53 bra 	$L__BB2_77;
	mov.u64 	%rd444, %rd446;
	bra.uni 	$L__BB2_91;
$L__BB2_81:
	ld.global.u64 	%rd56, [%rd3];
	mov.b64 	%rd441, 0;
	mov.b64 	%rd440, -9223372036854775808;
	and.b64  	%rd320, %rd56, 4294967295;
	shr.u64 	%rd321, %rd56, 32;
$L__BB2_82:
	add.s64 	%rd319, %rd440, %rd441;
	shr.u64 	%rd446, %rd319, 1;
	and.b64  	%rd322, %rd446, 4294967295;
	shr.u64 	%rd323, %rd319, 33;
	mul.lo.s64 	%rd324, %rd56, %rd323;
	mad.lo.s64 	%rd325, %rd321, %rd446, %rd324;
	shl.b64 	%rd326, %rd325, 32;
	mad.lo.s64 	%rd327, %rd320, %rd322, %rd326;
	st.local.u64 	[%rd5], %rd327;
	mov.u32 	%r110, %r60;
$L__BB2_83:
	add.s32 	%r56, %r110, -1;
	setp.lt.s32 	%p55, %r110, 2;
	@%p55 bra 	$L__BB2_89;
	mul.wide.u32 	%rd328, %r56, 8;
	add.s64 	%rd329, %rd28, %rd328;
	ld.global.u64 	%rd60, [%rd329];
	add.s64 	%rd330, %rd5, %rd328;
	ld.local.u64 	%rd61, [%rd330];
	setp.gt.u64 	%p56, %rd60, %rd61;
	@%p56 bra 	$L__BB2_87;
	setp.ge.u64 	%p57, %rd60, %rd61;
	mov.u32 	%r110, %r56;
	@%p57 bra 	$L__BB2_83;
	mov.u64 	%rd440, %rd446;
	bra.uni 	$L__BB2_88;
$L__BB2_87:
	add.s64 	%rd441, %rd446, 1;
$L__BB2_88:
	setp.gt.u64 	%p58, %rd441, %rd440;
	mov.b64 	%rd449, 0;
	@%p58 bra 	$L__BB2_92;
	bra.uni 	$L__BB2_82;
$L__BB2_89:
	ld.global.u64 	%rd415, [%rd28];
	ld.global.u64 	%rd416, [%rd3];
	mul.lo.s64 	%rd417, %rd416, %rd446;
	sub.s64 	%rd449, %rd415, %rd417;
	bra.uni 	$L__BB2_92;
$L__BB2_90:
	add.s64 	%rd445, %rd446, 1;
$L__BB2_91:
	setp.le.u64 	%p54, %rd445, %rd444;
	mov.b64 	%rd449, 0;
	@%p54 bra 	$L__BB2_76;
$L__BB2_92:
	ld.param.u64 	%rd425, [_Z11cudacomposePyS_iiS_S_S_S_S__param_6];
	cvta.to.global.u64 	%rd422, %rd425;
	mul.wide.s32 	%rd423, %r1, 8;
	add.s64 	%rd424, %rd422, %rd423;
	st.global.u64 	[%rd424], %rd449;
	ret;

}
	// .globl	_Z4initPy
.visible .entry _Z4initPy(
	.param .u64 .ptr .align 1 _Z4initPy_param_0
)
{
	.reg .pred 	%p<2>;
	.reg .b32 	%r<5>;
	.reg .b64 	%rd<42>;

	ld.param.u64 	%rd7, [_Z4initPy_param_0];
	cvta.to.global.u64 	%rd8, %rd7;
	add.s64 	%rd40, %rd8, 128;
	mov.b32 	%r4, 0;
	mov.b64 	%rd41, 0;
$L__BB3_1:
	st.global.u64 	[%rd40+-128], %rd41;
	add.s64 	%rd9, %rd41, 1919;
	st.global.u64 	[%rd40+-120], %rd9;
	add.s64 	%rd10, %rd41, 3838;
	st.global.u64 	[%rd40+-112], %rd10;
	add.s64 	%rd11, %rd41, 5757;
	st.global.u64 	[%rd40+-104], %rd11;
	add.s64 	%rd12, %rd41, 7676;
	st.global.u64 	[%rd40+-96], %rd12;
	add.s64 	%rd13, %rd41, 9595;
	st.global.u64 	[%rd40+-88], %rd13;
	add.s64 	%rd14, %rd41, 11514;
	st.global.u64 	[%rd40+-80], %rd14;
	add.s64 	%rd15, %rd41, 13433;
	st.global.u64 	[%rd40+-72], %rd15;
	add.s64 	%rd16, %rd41, 15352;
	st.global.u64 	[%rd40+-64], %rd16;
	add.s64 	%rd17, %rd41, 17271;
	st.global.u64 	[%rd40+-56], %rd17;
	add.s64 	%rd18, %rd41, 19190;
	st.global.u64 	[%rd40+-48], %rd18;
	add.s64 	%rd19, %rd41, 21109;
	st.global.u64 	[%rd40+-40], %rd19;
	add.s64 	%rd20, %rd41, 23028;
	st.global.u64 	[%rd40+-32], %rd20;
	add.s64 	%rd21, %rd41, 24947;
	st.global.u64 	[%rd40+-24], %rd21;
	add.s64 	%rd22, %rd41, 26866;
	st.global.u64 	[%rd40+-16], %rd22;
	add.s64 	%rd23, %rd41, 28785;
	st.global.u64 	[%rd40+-8], %rd23;
	add.s64 	%rd24, %rd41, 30704;
	st.global.u64 	[%rd40], %rd24;
	add.s64 	%rd25, %rd41, 32623;
	st.global.u64 	[%rd40+8], %rd25;
	add.s64 	%rd26, %rd41, 34542;
	st.global.u64 	[%rd40+16], %rd26;
	add.s64 	%rd27, %rd41, 36461;
	st.global.u64 	[%rd40+24], %rd27;
	add.s64 	%rd28, %rd41, 38380;
	st.global.u64 	[%rd40+32], %rd28;
	add.s64 	%rd29, %rd41, 40299;
	st.global.u64 	[%rd40+40], %rd29;
	add.s64 	%rd30, %rd41, 42218;
	st.global.u64 	[%rd40+48], %rd30;
	add.s64 	%rd31, %rd41, 44137;
	st.global.u64 	[%rd40+56], %rd31;
	add.s64 	%rd32, %rd41, 46056;
	st.global.u64 	[%rd40+64], %rd32;
	add.s64 	%rd33, %rd41, 47975;
	st.global.u64 	[%rd40+72], %rd33;
	add.s64 	%rd34, %rd41, 49894;
	st.global.u64 	[%rd40+80], %rd34;
	add.s64 	%rd35, %rd41, 51813;
	st.global.u64 	[%rd40+88], %rd35;
	add.s64 	%rd36, %rd41, 53732;
	st.global.u64 	[%rd40+96], %rd36;
	add.s64 	%rd37, %rd41, 55651;
	st.global.u64 	[%rd40+104], %rd37;
	add.s64 	%rd38, %rd41, 57570;
	st.global.u64 	[%rd40+112], %rd38;
	add.s64 	%rd39, %rd41, 59489;
	st.global.u64 	[%rd40+120], %rd39;
	add.s32 	%r4, %r4, 32;
	add.s64 	%rd41, %rd41, 61408;
	add.s64 	%rd40, %rd40, 256;
	setp.ne.s32 	%p1, %r4, 1024;
	@%p1 bra 	$L__BB3_1;
	ret;

}


// ===== COMPILED SASS (sm_100) =====

	.target	sm_100

	.elftype	@"ET_EXEC"


//--------------------- .note.nv.tkinfo           --------------------------
	.section	.note.nv.tkinfo,"",@"SHT_NOTE"
	.sectionflags	@"SHF_NOTE_NV_TKINFO"
	.tkinfo
        /*0018*/ 	.word	0x00000002
        /*0030*/ 	.string	""
        /*0030*/ 	.string	"ptxas"
        /*0030*/ 	.string	"Cuda compilation tools, release 13.0, V13.0.88"
        /*0030*/ 	.string	"Build cuda_13.0.r13.0/compiler.36424714_0"
        /*0030*/ 	.string	"-arch sm_100 -m 64 "



//--------------------- .note.nv.cuinfo           --------------------------
	.section	.note.nv.cuinfo,"",@"SHT_NOTE"
	.sectionflags	@"SHF_NOTE_NV_CUINFO"
        /*0018*/ 	.short	0x0002
        /*001a*/ 	.short	0x0064
        /*001c*/ 	.short	0x0082
	.zero		2


//--------------------- .nv.info                  --------------------------
	.section	.nv.info,"",@"SHT_CUDA_INFO"
	.align	4


	//----- nvinfo : EIATTR_REGCOUNT
	.align		4
        /*0000*/ 	.byte	0x04, 0x2f
        /*0002*/ 	.short	(.L_3 - .L_2)
	.align		4
.L_2:
        /*0004*/ 	.word	index@(_Z5printPy)
        /*0008*/ 	.word	0x00000018


	//----- nvinfo : EIATTR_FRAME_SIZE
	.align		4
.L_3:
        /*000c*/ 	.byte	0x04, 0x11
        /*000e*/ 	.short	(.L_5 - .L_4)
	.align		4
.L_4:
        /*0010*/ 	.word	index@(_Z5printPy)
        /*0014*/ 	.word	0x00000008


	//----- nvinfo : EIATTR_REGCOUNT
	.align		4
.L_5:
        /*0018*/ 	.byte	0x04, 0x2f
        /*001a*/ 	.short	(.L_7 - .L_6)
	.align		4
.L_6:
        /*001c*/ 	.word	index@(_Z13cudadecomposePyS_iiS_)
        /*0020*/ 	.word	0x00000020


	//----- nvinfo : EIATTR_FRAME_SIZE
	.align		4
.L_7:
        /*0024*/ 	.byte	0x04, 0x11
        /*0026*/ 	.short	(.L_9 - .L_8)
	.align		4
.L_8:
        /*0028*/ 	.word	index@($__internal_0_$__cuda_sm20_rem_u64)
        /*002c*/ 	.word	0x00000000


	//----- nvinfo : EIATTR_FRAME_SIZE
	.align		4
.L_9:
        /*0030*/ 	.byte	0x04, 0x11
        /*0032*/ 	.short	(.L_11 - .L_10)
	.align		4
.L_10:
        /*0034*/ 	.word	index@(_Z13cudadecomposePyS_iiS_)
        /*0038*/ 	.word	0x00000000


	//----- nvinfo : EIATTR_REGCOUNT
	.align		4
.L_11:
        /*003c*/ 	.byte	0x04, 0x2f
        /*003e*/ 	.short	(.L_13 - .L_12)
	.align		4
.L_12:
        /*0040*/ 	.word	index@(_Z11cudacomposePyS_iiS_S_S_S_S_)
        /*0044*/ 	.word	0x00000020


	//----- nvinfo : EIATTR_FRAME_SIZE
	.align		4
.L_13:
        /*0048*/ 	.byte	0x04, 0x11
        /*004a*/ 	.short	(.L_15 - .L_14)
	.align		4
.L_14:
        /*004c*/ 	.word	index@(_Z11cudacomposePyS_iiS_S_S_S_S_)
        /*0050*/ 	.word	0x00000200


	//----- nvinfo : EIATTR_REGCOUNT
	.align		4
.L_15:
        /*0054*/ 	.byte	0x04, 0x2f
        /*0056*/ 	.short	(.L_17 - .L_16)
	.align		4
.L_16:
        /*0058*/ 	.word	index@(_Z4initPy)
        /*005c*/ 	.word	0x0000001a


	//----- nvinfo : EIATTR_FRAME_SIZE
	.align		4
.L_17:
        /*0060*/ 	.byte	0x04, 0x11
        /*0062*/ 	.short	(.L_19 - .L_18)
	.align		4
.L_18:
        /*0064*/ 	.word	index@(_Z4initPy)
        /*0068*/ 	.word	0x00000000


	//----- nvinfo : EIATTR_MIN_STACK_SIZE
	.align		4
.L_19:
        /*006c*/ 	.byte	0x04, 0x12
        /*006e*/ 	.short	(.L_21 - .L_20)
	.align		4
.L_20:
        /*0070*/ 	.word	index@(_Z4initPy)
        /*0074*/ 	.word	0x00000000


	//----- nvinfo : EIATTR_MIN_STACK_SIZE
	.align		4
.L_21:
        /*0078*/ 	.byte	0x04, 0x12
        /*007a*/ 	.short	(.L_23 - .L_22)
	.align		4
.L_22:
        /*007c*/ 	.word	index@(_Z11cudacomposePyS_iiS_S_S_S_S_)
        /*0080*/ 	.word	0x00000200


	//----- nvinfo : EIATTR_MIN_STACK_SIZE
	.align		4
.L_23:
        /*0084*/ 	.byte	0x04, 0x12
        /*0086*/ 	.short	(.L_25 - .L_24)
	.align		4
.L_24:
        /*0088*/ 	.word	index@(_Z13cudadecomposePyS_iiS_)
        /*008c*/ 	.word	0x00000000


	//----- nvinfo : EIATTR_MIN_STACK_SIZE
	.align		4
.L_25:
        /*0090*/ 	.byte	0x04, 0x12
        /*0092*/ 	.short	(.L_27 - .L_26)
	.align		4
.L_26:
        /*0094*/ 	.word	index@(_Z5printPy)
        /*0098*/ 	.word	0x00000008
.L_27:


//--------------------- .nv.compat                --------------------------
	.section	.nv.compat,"",@"SHT_CUDA_COMPAT_INFO"
	.align	4
        /*0000*/ 	.byte	0x02, 0x09, 0x00, 0x00, 0x02, 0x02, 0x01, 0x00, 0x02, 0x05, 0x05, 0x00, 0x03, 0x07, 0x01, 0x01
        /*0010*/ 	.byte	0x02, 0x03, 0x00, 0x00, 0x02, 0x06, 0x01, 0x00, 0x04, 0x0b, 0x08, 0x00, 0x09, 0x00, 0x00, 0x00
        /*0020*/ 	.byte	0x00, 0x00, 0x00, 0x00


//--------------------- .nv.info._Z4initPy        --------------------------
	.section	.nv.info._Z4initPy,"",@"SHT_CUDA_INFO"
	.sectionflags	@""
	.align	4


	//----- nvinfo : EIATTR_CUDA_API_VERSION
	.align		4
        /*0000*/ 	.byte	0x04, 0x37
        /*0002*/ 	.short	(.L_29 - .L_28)
.L_28:
        /*0004*/ 	.word	0x00000082


	//----- nvinfo : EIATTR_KPARAM_INFO
	.align		4
.L_29:
        /*0008*/ 	.byte	0x04, 0x17
        /*000a*/ 	.short	(.L_31 - .L_30)
.L_30:
        /*000c*/ 	.word	0x00000000
        /*0010*/ 	.short	0x0000
        /*0012*/ 	.short	0x0000
        /*0014*/ 	.byte	0x00, 0xf5, 0x21, 0x00


	//----- nvinfo : EIATTR_SPARSE_MMA_MASK
	.align		4
.L_31:
        /*0018*/ 	.byte	0x03, 0x50
        /*001a*/ 	.short	0x0000


	//----- nvinfo : EIATTR_MAXREG_COUNT
	.align		4
        /*001c*/ 	.byte	0x03, 0x1b
        /*001e*/ 	.short	0x00ff


	//----- nvinfo : EIATTR_MERCURY_ISA_VERSION
	.align		4
        /*0020*/ 	.byte	0x03, 0x5f
        /*0022*/ 	.short	0x0101


	//----- nvinfo : EIATTR_VRC_CTA_INIT_COUNT
	.align		4
        /*0024*/ 	.byte	0x02, 0x4a
	.zero		1
	.zero		1


	//----- nvinfo : EIATTR_EXIT_INSTR_OFFSETS
	.align		4
        /*0028*/ 	.byte	0x04, 0x1c
        /*002a*/ 	.short	(.L_33 - .L_32)


	//   ....[0]....
.L_32:
        /*002c*/ 	.word	0x0000b8c0


	//----- nvinfo : EIATTR_CBANK_PARAM_SIZE
	.align		4
.L_33:
        /*0030*/ 	.byte	0x03, 0x19
        /*0032*/ 	.short	0x0008


	//----- nvinfo : EIATTR_PARAM_CBANK
	.align		4
        /*0034*/ 	.byte	0x04, 0x0a
        /*0036*/ 	.short	(.L_35 - .L_34)
	.align		4
.L_34:
        /*0038*/ 	.word	index@(.nv.constant0._Z4initPy)
        /*003c*/ 	.short	0x0380
        /*003e*/ 	.short	0x0008


	//----- nvinfo : EIATTR_SW_WAR
	.align		4
.L_35:
        /*0040*/ 	.byte	0x04, 0x36
        /*0042*/ 	.short	(.L_37 - .L_36)
.L_36:
        /*0044*/ 	.word	0x00000008
.L_37:


//--------------------- .nv.info._Z11cudacomposePyS_iiS_S_S_S_S_ --------------------------
	.section	.nv.info._Z11cudacomposePyS_iiS_S_S_S_S_,"",@"SHT_CUDA_INFO"
	.sectionflags	@""
	.align	4


	//----- nvinfo : EIATTR_CUDA_API_VERSION
	.align		4
        /*0000*/ 	.byte	0x04, 0x37
        /*0002*/ 	.short	(.L_39 - .L_38)
.L_38:
        /*0004*/ 	.word	0x00000082


	//----- nvinfo : EIATTR_KPARAM_INFO
	.align		4
.L_39:
        /*0008*/ 	.byte	0x04, 0x17
        /*000a*/ 	.short	(.L_41 - .L_40)
.L_40:
        /*000c*/ 	.word	0x00000000
        /*0010*/ 	.short	0x0008
        /*0012*/ 	.short	0x0038
        /*0014*/ 	.byte	0x00, 0xf5, 0x21, 0x00


	//----- nvinfo : EIATTR_KPARAM_INFO
	.align		4
.L_41:
        /*0018*/ 	.byte	0x04, 0x17
        /*001a*/ 	.short	(.L_43 - .L_42)
.L_42:
        /*001c*/ 	.word	0x00000000
        /*0020*/ 	.short	0x0007
        /*0022*/ 	.short	0x0030
        /*0024*/ 	.byte	0x00, 0xf5, 0x21, 0x00


	//----- nvinfo : EIATTR_KPARAM_INFO
	.align		4
.L_43:
        /*0028*/ 	.byte	0x04, 0x17
        /*002a*/ 	.short	(.L_45 - .L_44)
.L_44:
        /*002c*/ 	.word	0x00000000
        /*0030*/ 	.short	0x0006
        /*0032*/ 	.short	0x0028
        /*0034*/ 	.byte	0x00, 0xf5, 0x21, 0x00


	//----- nvinfo : EIATTR_KPARAM_INFO
	.align		4
.L_45:
        /*0038*/ 	.byte	0x04, 0x17
        /*003a*/ 	.short	(.L_47 - .L_46)
.L_46:
        /*003c*/ 	.word	0x00000000
        /*0040*/ 	.short	0x0005
        /*0042*/ 	.short	0x0020
        /*0044*/ 	.byte	0x00, 0xf5, 0x21, 0x00


	//----- nvinfo : EIATTR_KPARAM_INFO
	.align		4
.L_47:
        /*0048*/ 	.byte	0x04, 0x17
        /*004a*/ 	.short	(.L_49 - .L_48)
.L_48:
        /*004c*/ 	.word	0x00000000
        /*0050*/ 	.short	0x0004
        /*0052*/ 	.short	0x0018
        /*0054*/ 	.byte	0x00, 0xf5, 0x21, 0x00


	//----- nvinfo : EIATTR_KPARAM_INFO
	.align		4
.L_49:
        /*0058*/ 	.byte	0x04, 0x17
        /*005a*/ 	.short	(.L_51 - .L_50)
.L_50:
        /*005c*/ 	.word	0x00000000
        /*0060*/ 	.short	0x0003
        /*0062*/ 	.short	0x0014
        /*0064*/ 	.byte	0x00, 0xf0, 0x11, 0x00


	//----- nvinfo : EIATTR_KPARAM_INFO
	.align		4
.L_51:
        /*0068*/ 	.byte	0x04, 0x17
        /*006a*/ 	.short	(.L_53 - .L_52)
.L_52:
        /*006c*/ 	.word	0x00000000
        /*0070*/ 	.short	0x0002
        /*0072*/ 	.short	0x0010
        /*0074*/ 	.byte	0x00, 0xf0, 0x11, 0x00


	//----- nvinfo : EIATTR_KPARAM_INFO
	.align		4
.L_53:
        /*0078*/ 	.byte	0x04, 0x17
        /*007a*/ 	.short	(.L_55 - .L_54)
.L_54:
        /*007c*/ 	.word	0x00000000
        /*0080*/ 	.short	0x0001
        /*0082*/ 	.short	0x0008
        /*0084*/ 	.byte	0x00, 0xf5, 0x21, 0x00


	//----- nvinfo : EIATTR_KPARAM_INFO
	.align		4
.L_55:
        /*0088*/ 	.byte	0x04, 0x17
        /*008a*/ 	.short	(.L_57 - .L_56)
.L_56:
        /*008c*/ 	.word	0x00000000
        /*0090*/ 	.short	0x0000
        /*0092*/ 	.short	0x0000
        /*0094*/ 	.byte	0x00, 0xf5, 0x21, 0x00


	//----- nvinfo : EIATTR_SPARSE_MMA_MASK
	.align		4
.L_57:
        /*0098*/ 	.byte	0x03, 0x50
        /*009a*/ 	.short	0x0000


	//----- nvinfo : EIATTR_MAXREG_COUNT
	.align		4
        /*009c*/ 	.byte	0x03, 0x1b
        /*009e*/ 	.short	0x00ff


	//----- nvinfo : EIATTR_MERCURY_ISA_VERSION
	.align		4
        /*00a0*/ 	.byte	0x03, 0x5f
        /*00a2*/ 	.short	0x0101


	//----- nvinfo : EIATTR_VRC_CTA_INIT_COUNT
	.align		4
        /*00a4*/ 	.byte	0x02, 0x4a
	.zero		1
	.zero		1


	//----- nvinfo : EIATTR_EXIT_INSTR_OFFSETS
	.align		4
        /*00a8*/ 	.byte	0x04, 0x1c
        /*00aa*/ 	.short	(.L_59 - .L_58)


	//   ....[0]....
.L_58:
        /*00ac*/ 	.word	0x00003100


	//----- nvinfo : EIATTR_CRS_STACK_SIZE
	.align		4
.L_59:
        /*00b0*/ 	.byte	0x04, 0x1e
        /*00b2*/ 	.short	(.L_61 - .L_60)
.L_60:
        /*00b4*/ 	.word	0x00000000


	//----- nvinfo : EIATTR_CBANK_PARAM_SIZE
	.align		4
.L_61:
        /*00b8*/ 	.byte	0x03, 0x19
        /*00ba*/ 	.short	0x0040


	//----- nvinfo : EIATTR_PARAM_CBANK
	.align		4
        /*00bc*/ 	.byte	0x04, 0x0a
        /*00be*/ 	.short	(.L_63 - .L_62)
	.align		4
.L_62:
        /*00c0*/ 	.word	index@(.nv.constant0._Z11cudacomposePyS_iiS_S_S_S_S_)
        /*00c4*/ 	.short	0x0380
        /*00c6*/ 	.short	0x0040


	//----- nvinfo : EIATTR_SW_WAR
	.align		4
.L_63:
        /*00c8*/ 	.byte	0x04, 0x36
        /*00ca*/ 	.short	(.L_65 - .L_64)
.L_64:
        /*00cc*/ 	.word	0x00000008
.L_65:


//--------------------- .nv.info._Z13cudadecomposePyS_iiS_ --------------------------
	.section	.nv.info._Z13cudadecomposePyS_iiS_,"",@"SHT_CUDA_INFO"
	.sectionflags	@""
	.align	4


	//----- nvinfo : EIATTR_CUDA_API_VERSION
	.align		4
        /*0000*/ 	.byte	0x04, 0x37
        /*0002*/ 	.short	(.L_67 - .L_66)
.L_66:
        /*0004*/ 	.word	0x00000082


	//----- nvinfo : EIATTR_KPARAM_INFO
	.align		4
.L_67:
        /*0008*/ 	.byte	0x04, 0x17
        /*000a*/ 	.short	(.L_69 - .L_68)
.L_68:
        /*000c*/ 	.word	0x00000000
        /*0010*/ 	.short	0x0004
        /*0012*/ 	.short	0x0018
        /*0014*/ 	.byte	0x00, 0xf5, 0x21, 0x00


	//----- nvinfo : EIATTR_KPARAM_INFO
	.align		4
.L_69:
        /*0018*/ 	.byte	0x04, 0x17
        /*001a*/ 	.short	(.L_71 - .L_70)
.L_70:
        /*001c*/ 	.word	0x00000000
        /*0020*/ 	.short	0x0003
        /*0022*/ 	.short	0x0014
        /*0024*/ 	.byte	0x00, 0xf0, 0x11, 0x00


	//----- nvinfo : EIATTR_KPARAM_INFO
	.align		4
.L_71:
        /*0028*/ 	.byte	0x04, 0x17
        /*002a*/ 	.short	(.L_73 - .L_72)
.L_72:
        /*002c*/ 	.word	0x00000000
        /*0030*/ 	.short	0x0002
        /*0032*/ 	.short	0x0010
        /*0034*/ 	.byte	0x00, 0xf0, 0x11, 0x00


	//----- nvinfo : EIATTR_KPARAM_INFO
	.align		4
.L_73:
        /*0038*/ 	.byte	0x04, 0x17
        /*003a*/ 	.short	(.L_75 - .L_74)
.L_74:
        /*003c*/ 	.word	0x00000000
        /*0040*/ 	.short	0x0001
        /*0042*/ 	.short	0x0008
        /*0044*/ 	.byte	0x00, 0xf5, 0x21, 0x00


	//----- nvinfo : EIATTR_KPARAM_INFO
	.align		4
.L_75:
        /*0048*/ 	.byte	0x04, 0x17
        /*004a*/ 	.short	(.L_77 - .L_76)
.L_76:
        /*004c*/ 	.word	0x00000000
        /*0050*/ 	.short	0x0000
        /*0052*/ 	.short	0x0000
        /*0054*/ 	.byte	0x00, 0xf5, 0x21, 0x00


	//----- nvinfo : EIATTR_SPARSE_MMA_MASK
	.align		4
.L_77:
        /*0058*/ 	.byte	0x03, 0x50
        /*005a*/ 	.short	0x0000


	//----- nvinfo : EIATTR_MAXREG_COUNT
	.align		4
        /*005c*/ 	.byte	0x03, 0x1b
        /*005e*/ 	.short	0x00ff


	//----- nvinfo : EIATTR_MERCURY_ISA_VERSION
	.align		4
        /*0060*/ 	.byte	0x03, 0x5f
        /*0062*/ 	.short	0x0101


	//----- nvinfo : EIATTR_VRC_CTA_INIT_COUNT
	.align		4
        /*0064*/ 	.byte	0x02, 0x4a
	.zero		1
	.zero		1


	//----- nvinfo : EIATTR_EXIT_INSTR_OFFSETS
	.align		4
        /*0068*/ 	.byte	0x04, 0x1c
        /*006a*/ 	.short	(.L_79 - .L_78)


	//   ....[0]....
.L_78:
        /*006c*/ 	.word	0x00000050


	//   ....[1]....
        /*0070*/ 	.word	0x00001280


	//   ....[2]....
        /*0074*/ 	.word	0x00001bb0


	//   ....[3]....
        /*0078*/ 	.word	0x000020a0


	//   ....[4]....
        /*007c*/ 	.word	0x00002310


	//----- nvinfo : EIATTR_CRS_STACK_SIZE
	.align		4
.L_79:
        /*0080*/ 	.byte	0x04, 0x1e
        /*0082*/ 	.short	(.L_81 - .L_80)
.L_80:
        /*0084*/ 	.word	0x00000000


	//----- nvinfo : EIATTR_CBANK_PARAM_SIZE
	.align		4
.L_81:
        /*0088*/ 	.byte	0x03, 0x19
        /*008a*/ 	.short	0x0020


	//----- nvinfo : EIATTR_PARAM_CBANK
	.align		4
        /*008c*/ 	.byte	0x04, 0x0a
        /*008e*/ 	.short	(.L_83 - .L_82)
	.align		4
.L_82:
        /*0090*/ 	.word	index@(.nv.constant0._Z13cudadecomposePyS_iiS_)
        /*0094*/ 	.short	0x0380
        /*0096*/ 	.short	0x0020


	//----- nvinfo : EIATTR_SW_WAR
	.align		4
.L_83:
        /*0098*/ 	.byte	0x04, 0x36
        /*009a*/ 	.short	(.L_85 - .L_84)
.L_84:
        /*009c*/ 	.word	0x00000008
.L_85:


//--------------------- .nv.info._Z5printPy       --------------------------
	.section	.nv.info._Z5printPy,"",@"SHT_CUDA_INFO"
	.sectionflags	@""
	.align	4


	//----- nvinfo : EIATTR_CUDA_API_VERSION
	.align		4
        /*0000*/ 	.byte	0x04, 0x37
        /*0002*/ 	.short	(.L_87 - .L_86)
.L_86:
        /*0004*/ 	.word	0x00000082


	//----- nvinfo : EIATTR_KPARAM_INFO
	.align		4
.L_87:
        /*0008*/ 	.byte	0x04, 0x17
        /*000a*/ 	.short	(.L_89 - .L_88)
.L_88:
        /*000c*/ 	.word	0x00000000
        /*0010*/ 	.short	0x0000
        /*0012*/ 	.short	0x0000
        /*0014*/ 	.byte	0x00, 0xf5, 0x21, 0x00


	//----- nvinfo : EIATTR_SPARSE_MMA_MASK
	.align		4
.L_89:
        /*0018*/ 	.byte	0x03, 0x50
        /*001a*/ 	.short	0x0000


	//----- nvinfo : EIATTR_MAXREG_COUNT
	.align		4
        /*001c*/ 	.byte	0x03, 0x1b
        /*001e*/ 	.short	0x00ff


	//----- nvinfo : EIATTR_EXTERNS
	.align		4
        /*0020*/ 	.byte	0x04, 0x0f
        /*0022*/ 	.short	(.L_91 - .L_90)


	//   ....[0]....
	.align		4
.L_90:
        /*0024*/ 	.word	index@(vprintf)


	//----- nvinfo : EIATTR_MERCURY_ISA_VERSION
	.align		4
.L_91:
        /*0028*/ 	.byte	0x03, 0x5f
        /*002a*/ 	.short	0x0101


	//----- nvinfo : EIATTR_VRC_CTA_INIT_COUNT
	.align		4
        /*002c*/ 	.byte	0x02, 0x4a
	.zero		1
	.zero		1


	//----- nvinfo : EIATTR_SYSCALL_OFFSETS
	.align		4
        /*0030*/ 	.byte	0x04, 0x46
        /*0032*/ 	.short	(.L_93 - .L_92)


	//   ....[0]....
.L_92:
        /*0034*/ 	.word	0x00000120


	//   ....[1]....
        /*0038*/ 	.word	0x000001d0


	//   ....[2]....
        /*003c*/ 	.word	0x00000280


	//   ....[3]....
        /*0040*/ 	.word	0x00000330


	//   ....[4]....
        /*0044*/ 	.word	0x000003e0


	//   ....[5]....
        /*0048*/ 	.word	0x00000490


	//   ....[6]....
        /*004c*/ 	.word	0x00000540


	//   ....[7]....
        /*0050*/ 	.word	0x000005f0


	//   ....[8]....
        /*0054*/ 	.word	0x00000660


	//----- nvinfo : EIATTR_EXIT_INSTR_OFFSETS
	.align		4
.L_93:
        /*0058*/ 	.byte	0x04, 0x1c
        /*005a*/ 	.short	(.L_95 - .L_94)


	//   ....[0]....
.L_94:
        /*005c*/ 	.word	0x00000670


	//----- nvinfo : EIATTR_CBANK_PARAM_SIZE
	.align		4
.L_95:
        /*0060*/ 	.byte	0x03, 0x19
        /*0062*/ 	.short	0x0008


	//----- nvinfo : EIATTR_PARAM_CBANK
	.align		4
        /*0064*/ 	.byte	0x04, 0x0a
        /*0066*/ 	.short	(.L_97 - .L_96)
	.align		4
.L_96:
        /*0068*/ 	.word	index@(.nv.constant0._Z5printPy)
        /*006c*/ 	.short	0x0380
        /*006e*/ 	.short	0x0008


	//----- nvinfo : EIATTR_SW_WAR
	.align		4
.L_97:
        /*0070*/ 	.byte	0x04, 0x36
        /*0072*/ 	.short	(.L_99 - .L_98)
.L_98:
        /*0074*/ 	.word	0x00000008
.L_99:


//--------------------- .nv.callgraph             --------------------------
	.section	.nv.callgraph,"",@"SHT_CUDA_CALLGRAPH"
	.align	4
	.sectionentsize	8
	.align		4
        /*0000*/ 	.word	0x00000000
	.align		4
        /*0004*/ 	.word	0xffffffff
	.align		4
        /*0008*/ 	.word	index@(_Z5printPy)
	.align		4
        /*000c*/ 	.word	index@(vprintf)
	.align		4
        /*0010*/ 	.word	0x00000000
	.align		4
        /*0014*/ 	.word	0xfffffffe
	.align		4
        /*0018*/ 	.word	0x00000000
	.align		4
        /*001c*/ 	.word	0xfffffffd
	.align		4
        /*0020*/ 	.word	0x00000000
	.align		4
        /*0024*/ 	.word	0xfffffffc


//--------------------- .nv.constant4             --------------------------
	.section	.nv.constant4,"a",@progbits
	.align	8
	.align		8
.nv.constant4:
        /*0000*/ 	.dword	$str
	.align		8
        /*0008*/ 	.dword	$str$1
	.align		8
        /*0010*/ 	.dword	vprintf


//--------------------- .text._Z4initPy           --------------------------
	.section	.text._Z4initPy,"ax",@progbits
	.align	128
        .global         _Z4initPy
        .type           _Z4initPy,@function
        .size           _Z4initPy,(.L_x_111 - _Z4initPy)
        .other          _Z4initPy,@"STO_CUDA_ENTRY STV_DEFAULT"
_Z4initPy:
.text._Z4initPy:
[----:B------:R-:W-:Y:S08]  /*0000*/  LDC R1, c[0x0][0x37c] ;  /* 0x0000df00ff017b82 */ /* 0x000ff00000000800 */
[----:B------:R-:W0:Y:S01]  /*0010*/  LDC.64 R2, c[0x0][0x380] ;  /* 0x0000e000ff027b82 */ /* 0x000e220000000a00 */
[----:B------:R-:W0:Y:S01]  /*0020*/  LDCU.64 UR4, c[0x0][0x358] ;  /* 0x00006b00ff0477ac */ /* 0x000e220008000a00 */
[----:B------:R-:W-:-:S02]  /*0030*/  HFMA2 R5, -RZ, RZ, 0, 0 ;  /* 0x00000000ff057431 */ /* 0x000fc400000001ff */
[----:B------:R-:W-:Y:S02]  /*0040*/  IMAD.MOV.U32 R4, RZ, RZ, 0x77f ;  /* 0x0000077fff047424 */ /* 0x000fe400078e00ff */
[----:B------:R-:W-:Y:S02]  /*0050*/  HFMA2 R9, -RZ, RZ, 0, 0 ;  /* 0x00000000ff097431 */ /* 0x000fe400000001ff */
[----:B------:R-:W-:Y:S02]  /*0060*/  IMAD.MOV.U32 R8, RZ, RZ, 0x167d ;  /* 0x0000167dff087424 */ /* 0x000fe400078e00ff */
[----:B------:R-:W-:Y:S02]  /*0070*/  HFMA2 R13, -RZ, RZ, 0, 0 ;  /* 0x00000000ff0d7431 */ /* 0x000fe400000001ff */
[----:B------:R-:W-:Y:S01]  /*0080*/  IMAD.MOV.U32 R12, RZ, RZ, 0x257b ;  /* 0x0000257bff0c7424 */ /* 0x000fe200078e00ff */
[----:B------:R-:W-:Y:S01]  /*0090*/  MOV R23, 0x0 ;  /* 0x0000000000177802 */ /* 0x000fe20000000f00 */
[----:B------:R-:W-:-:S02]  /*00a0*/  IMAD.MOV.U32 R22, RZ, RZ, 0x5275 ;  /* 0x00005275ff167424 */ /* 0x000fc400078e00ff */
[----:B------:R-:W-:Y:S02]  /*00b0*/  HFMA2 R16, -RZ, RZ, 1.78813934326171875e-07, -0.50048828125 ;  /* 0x0003b801ff107431 */ /* 0x000fe400000001ff */
[----:B------:R-:W-:Y:S01]  /*00c0*/  IMAD.MOV.U32 R18, RZ, RZ, 0x4377 ;  /* 0x00004377ff127424 */ /* 0x000fe200078e00ff */
[----:B------:R-:W-:Y:S01]  /*00d0*/  MOV R19, 0x0 ;  /* 0x0000000000137802 */ /* 0x000fe20000000f00 */
[----:B------:R-:W-:Y:S01]  /*00e0*/  IMAD.MOV.U32 R6, RZ, RZ, 0xefe ;  /* 0x00000efeff067424 */ /* 0x000fe200078e00ff */
[----:B------:R-:W-:Y:S01]  /*00f0*/  MOV R17, 0x0 ;  /* 0x0000000000117802 */ /* 0x000fe20000000f00 */
[----:B------:R-:W-:Y:S01]  /*0100*/  IMAD.MOV.U32 R10, RZ, RZ, 0x1dfc ;  /* 0x00001dfcff0a7424 */ /* 0x000fe200078e00ff */
[----:B------:R-:W-:Y:S01]  /*0110*/  MOV R7, 0x0 ;  /* 0x0000000000077802 */ /* 0x000fe20000000f00 */
[----:B------:R-:W-:Y:S01]  /*0120*/  IMAD.MOV.U32 R14, RZ, RZ, 0x2cfa ;  /* 0x00002cfaff0e7424 */ /* 0x000fe200078e00ff */
[----:B------:R-:W-:Y:S01]  /*0130*/  MOV R11, 0x0 ;  /* 0x00000000000b7802 */ /* 0x000fe20000000f00 */
[----:B------:R-:W-:Y:S01]  /*0140*/  HFMA2 R21, -RZ, RZ, 0, 0 ;  /* 0x00000000ff157431 */ /* 0x000fe200000001ff */
[----:B------:R-:W-:Y:S01]  /*0150*/  MOV R15, 0x0 ;  /* 0x00000000000f7802 */ /* 0x000fe20000000f00 */
[----:B------:R-:W-:Y:S01]  /*0160*/  IMAD.MOV.U32 R20, RZ, RZ, 0x4af6 ;  /* 0x00004af6ff147424 */ /* 0x000fe200078e00ff */
[----:B0-----:R0:W-:Y:S04]  /*0170*/  STG.E.64 desc[UR4][R2.64+0x8], R4 ;  /* 0x0000080402007986 */ /* 0x0011e8000c101b04 */
[----:B------:R1:W-:Y:S04]  /*0180*/  STG.E.64 desc[UR4][R2.64+0x18], R8 ;  /* 0x0000180802007986 */ /* 0x0003e8000c101b04 */
[----:B------:R2:W-:Y:S04]  /*0190*/  STG.E.64 desc[UR4][R2.64+0x28], R12 ;  /* 0x0000280c02007986 */ /* 0x0005e8000c101b04 */
[----:B------:R3:W-:Y:S01]  /*01a0*/  STG.E.64 desc[UR4][R2.64+0x58], R22 ;  /* 0x0000581602007986 */ /* 0x0007e2000c101b04 */
[----:B0-----:R-:W-:-:S03]  /*01b0*/  HFMA2 R4, -RZ, RZ, 0, 0.99609375 ;  /* 0x00003bf8ff047431 */ /* 0x001fc600000001ff */
[----:B------:R0:W-:Y:S01]  /*01c0*/  STG.E.64 desc[UR4][R2.64+0x48], R18 ;  /* 0x0000481202007986 */ /* 0x0001e2000c101b04 */
[----:B-1----:R-:W-:-:S03]  /*01d0*/  HFMA2 R8, -RZ, RZ, 0, 697.5 ;  /* 0x00006173ff087431 */ /* 0x002fc600000001ff */
[----:B------:R1:W-:Y:S01]  /*01e0*/  STG.E.64 desc[UR4][R2.64+0x3f8], R16 ;  /* 0x0003f81002007986 */ /* 0x0003e2000c101b04 */
[----:B--2---:R-:W-:-:S03]  /*01f0*/  MOV R12, 0x7071 ;  /* 0x00007071000c7802 */ /* 0x004fc60000000f00 */
[----:B------:R2:W-:Y:S01]  /*0200*/  STG.E.64 desc[UR4][R2.64+0x40], R4 ;  /* 0x0000400402007986 */ /* 0x0005e2000c101b04 */
[----:B---3--:R-:W-:-:S03]  /*0210*/  MOV R22, 0x9d6b ;  /* 0x00009d6b00167802 */ /* 0x008fc60000000f00 */
[----:B------:R3:W-:Y:S01]  /*0220*/  STG.E.64 desc[UR4][R2.64+0x68], R8 ;  /* 0x0000680802007986 */ /* 0x0007e2000c101b04 */
[----:B0-----:R-:W-:-:S03]  /*0230*/  HFMA2 R18, -RZ, RZ, 0, -0.0003921985626220703125 ;  /* 0x00008e6dff127431 */ /* 0x001fc600000001ff */
[----:B------:R0:W-:Y:S01]  /*0240*/  STG.E.64 desc[UR4][R2.64+0x78], R12 ;  /* 0x0000780c02007986 */ /* 0x0001e2000c101b04 */
[----:B-1----:R-:W-:-:S03]  /*0250*/  IMAD.MOV.U32 R16, RZ, RZ, 0x3479 ;  /* 0x00003479ff107424 */ /* 0x002fc600078e00ff */
[----:B------:R1:W-:Y:S01]  /*0260*/  STG.E.64 desc[UR4][R2.64+0x10], R6 ;  /* 0x0000100602007986 */ /* 0x0003e2000c101b04 */
[----:B--2---:R-:W-:-:S03]  /*0270*/  MOV R4, 0x7f6f ;  /* 0x00007f6f00047802 */ /* 0x004fc60000000f00 */
[----:B------:R2:W-:Y:S01]  /*0280*/  STG.E.64 desc[UR4][R2.64+0x20], R10 ;  /* 0x0000200a02007986 */ /* 0x0005e2000c101b04 */
[----:B---3--:R-:W-:-:S03]  /*0290*/  HFMA2 R8, -RZ, RZ, 0, -0.06890869140625 ;  /* 0x0000ac69ff087431 */ /* 0x008fc600000001ff */
[----:B------:R3:W-:Y:S01]  /*02a0*/  STG.E.64 desc[UR4][R2.64+0x30], R14 ;  /* 0x0000300e02007986 */ /* 0x0007e2000c101b04 */
[----:B0-----:R-:W-:-:S03]  /*02b0*/  MOV R12, 0xbb67 ;  /* 0x0000bb67000c7802 */ /* 0x001fc60000000f00 */
[----:B------:R0:W-:Y:S01]  /*02c0*/  STG.E.64 desc[UR4][R2.64+0x88], R4 ;  /* 0x0000880402007986 */ /* 0x0001e2000c101b04 */
[----:B-1----:R-:W-:-:S03]  /*02d0*/  IMAD.MOV.U32 R6, RZ, RZ, 0x59f4 ;  /* 0x000059f4ff067424 */ /* 0x002fc600078e00ff */
[----:B------:R1:W-:Y:S01]  /*02e0*/  STG.E.64 desc[UR4][R2.64+0xa8], R22 ;  /* 0x0000a81602007986 */ /* 0x0003e2000c101b04 */
[----:B--2---:R-:W-:-:S03]  /*02f0*/  IMAD.MOV.U32 R10, RZ, RZ, 0x68f2 ;  /* 0x000068f2ff0a7424 */ /* 0x004fc600078e00ff */
[----:B------:R2:W-:Y:S01]  /*0300*/  STG.E.64 desc[UR4][R2.64+0xc8], R12 ;  /* 0x0000c80c02007986 */ /* 0x0005e2000c101b04 */
[----:B---3--:R-:W-:-:S03]  /*0310*/  IMAD.MOV.U32 R14, RZ, RZ, 0x77f0 ;  /* 0x000077f0ff0e7424 */ /* 0x008fc600078e00ff */
[----:B------:R3:W-:Y:S01]  /*0320*/  STG.E.64 desc[UR4][R2.64+0xb8], R8 ;  /* 0x0000b80802007986 */ /* 0x0007e2000c101b04 */
[----:B0-----:R-:W-:-:S03]  /*0330*/  HFMA2 R4, -RZ, RZ, 0, -12.7890625 ;  /* 0x0000ca65ff047431 */ /* 0x001fc600000001ff */
[----:B------:R0:W-:Y:S01]  /*0340*/  STG.E.64 desc[UR4][R2.64+0x38], R16 ;  /* 0x0000381002007986 */ /* 0x0001e2000c101b04 */
[----:B-1----:R-:W-:-:S03]  /*0350*/  HFMA2 R22, -RZ, RZ, 0, -2242 ;  /* 0x0000e861ff167431 */ /* 0x002fc600000001ff */
[----:B------:R1:W-:Y:S01]  /*0360*/  STG.E.64 desc[UR4][R2.64+0x50], R20 ;  /* 0x0000501402007986 */ /* 0x0003e2000c101b04 */
[----:B--2---:R-:W-:-:S03]  /*0370*/  HFMA2 R12, -RZ, RZ, 5.9604644775390625e-08, 9.7095966339111328125e-05 ;  /* 0x0001065dff0c7431 */ /* 0x004fc600000001ff */
[----:B------:R2:W-:Y:S01]  /*0380*/  STG.E.64 desc[UR4][R2.64+0x60], R6 ;  /* 0x0000600602007986 */ /* 0x0005e2000c101b04 */
[----:B---3--:R-:W-:-:S03]  /*0390*/  MOV R8, 0xf75f ;  /* 0x0000f75f00087802 */ /* 0x008fc60000000f00 */
[----:B------:R3:W-:Y:S01]  /*03a0*/  STG.E.64 desc[UR4][R2.64+0x70], R10 ;  /* 0x0000700a02007986 */ /* 0x0007e2000c101b04 */
[----:B0-----:R-:W-:-:S03]  /*03b0*/  IMAD.MOV.U32 R16, RZ, RZ, 0x86ee ;  /* 0x000086eeff107424 */ /* 0x001fc600078e00ff */
[----:B------:R0:W-:Y:S01]  /*03c0*/  STG.E.64 desc[UR4][R2.64+0x80], R14 ;  /* 0x0000800e02007986 */ /* 0x0001e2000c101b04 */
[----:B-1----:R-:W-:-:S03]  /*03d0*/  IMAD.MOV.U32 R20, RZ, RZ, 0x95ec ;  /* 0x000095ecff147424 */ /* 0x002fc600078e00ff */
[----:B------:R1:W-:Y:S01]  /*03e0*/  STG.E.64 desc[UR4][R2.64+0x98], R18 ;  /* 0x0000981202007986 */ /* 0x0003e2000c101b04 */
[----:B--2---:R-:W-:-:S03]  /*03f0*/  IMAD.MOV.U32 R6, RZ, RZ, 0xa4ea ;  /* 0x0000a4eaff067424 */ /* 0x004fc600078e00ff */
[----:B------:R2:W-:Y:S01]  /*0400*/  STG.E.64 desc[UR4][R2.64+0xd8], R4 ;  /* 0x0000d80402007986 */ /* 0x0005e2000c101b04 */
[----:B---3--:R-:W-:-:S03]  /*0410*/  IMAD.MOV.U32 R10, RZ, RZ, 0xb3e8 ;  /* 0x0000b3e8ff0a7424 */ /* 0x008fc600078e00ff */
[----:B------:R3:W-:Y:S01]  /*0420*/  STG.E.64 desc[UR4][R2.64+0xf8], R22 ;  /* 0x0000f81602007986 */ /* 0x0007e2000c101b04 */
[----:B0-----:R-:W-:-:S03]  /*0430*/  IMAD.MOV.U32 R14, RZ, RZ, 0xc2e6 ;  /* 0x0000c2e6ff0e7424 */ /* 0x001fc600078e00ff */
[----:B------:R0:W-:Y:S01]  /*0440*/  STG.E.64 desc[UR4][R2.64+0x108], R8 ;  /* 0x0001080802007986 */ /* 0x0001e2000c101b04 */
[----:B-1----:R-:W-:-:S03]  /*0450*/  MOV R18, 0xd963 ;  /* 0x0000d96300127802 */ /* 0x002fc60000000f00 */
[----:B------:R1:W-:Y:S01]  /*0460*/  STG.E.64 desc[UR4][R2.64+0x118], R12 ;  /* 0x0001180c02007986 */ /* 0x0003e2000c101b04 */
[----:B--2---:R-:W-:-:S03]  /*0470*/  MOV R4, 0x1155b ;  /* 0x0001155b00047802 */ /* 0x004fc60000000f00 */
[----:B------:R2:W-:Y:S01]  /*0480*/  STG.E.64 desc[UR4][R2.64+0x90], R16 ;  /* 0x0000901002007986 */ /* 0x0005e2000c101b04 */
[----:B---3--:R-:W-:-:S03]  /*0490*/  MOV R22, 0x13357 ;  /* 0x0001335700167802 */ /* 0x008fc60000000f00 */
[----:B------:R3:W-:Y:S01]  /*04a0*/  STG.E.64 desc[UR4][R2.64+0xa0], R20 ;  /* 0x0000a01402007986 */ /* 0x0007e2000c101b04 */
[----:B0-----:R-:W-:-:S03]  /*04b0*/  HFMA2 R8, -RZ, RZ, 5.9604644775390625e-08, 3.166015625 ;  /* 0x00014255ff087431 */ /* 0x001fc600000001ff */
[----:B------:R0:W-:Y:S01]  /*04c0*/  STG.E.64 desc[UR4][R2.64+0xb0], R6 ;  /* 0x0000b00602007986 */ /* 0x0001e2000c101b04 */
[----:B-1----:R-:W-:-:S03]  /*04d0*/  MOV R12, 0x15153 ;  /* 0x00015153000c7802 */ /* 0x002fc60000000f00 */
[----:B------:R1:W-:Y:S01]  /*04e0*/  STG.E.64 desc[UR4][R2.64+0xc0], R10 ;  /* 0x0000c00a02007986 */ /* 0x0003e2000c101b04 */
[----:B--2---:R-:W-:-:S03]  /*04f0*/  IMAD.MOV.U32 R16, RZ, RZ, 0xd1e4 ;  /* 0x0000d1e4ff107424 */ /* 0x004fc600078e00ff */
[----:B------:R2:W-:Y:S01]  /*0500*/  STG.E.64 desc[UR4][R2.64+0xd0], R14 ;  /* 0x0000d00e02007986 */ /* 0x0005e2000c101b04 */
[----:B---3--:R-:W-:-:S03]  /*0510*/  IMAD.MOV.U32 R20, RZ, RZ, 0xe0e2 ;  /* 0x0000e0e2ff147424 */ /* 0x008fc600078e00ff */
[----:B------:R3:W-:Y:S01]  /*0520*/  STG.E.64 desc[UR4][R2.64+0xe8], R18 ;  /* 0x0000e81202007986 */ /* 0x0007e2000c101b04 */
[----:B0-----:R-:W-:-:S03]  /*0530*/  IMAD.MOV.U32 R6, RZ, RZ, 0xefe0 ;  /* 0x0000efe0ff067424 */ /* 0x001fc600078e00ff */
[----:B------:R0:W-:Y:S01]  /*0540*/  STG.E.64 desc[UR4][R2.64+0x128], R4 ;  /* 0x0001280402007986 */ /* 0x0001e2000c101b04 */
[----:B-1----:R-:W-:-:S03]  /*0550*/  IMAD.MOV.U32 R10, RZ, RZ, 0xfede ;  /* 0x0000fedeff0a7424 */ /* 0x002fc600078e00ff */
[----:B------:R1:W-:Y:S01]  /*0560*/  STG.E.64 desc[UR4][R2.64+0x148], R22 ;  /* 0x0001481602007986 */ /* 0x0003e2000c101b04 */
[----:B--2---:R-:W-:-:S03]  /*0570*/  IMAD.MOV.U32 R14, RZ, RZ, 0x10ddc ;  /* 0x00010ddcff0e7424 */ /* 0x004fc600078e00ff */
[----:B------:R2:W-:Y:S01]  /*0580*/  STG.E.64 desc[UR4][R2.64+0x168], R12 ;  /* 0x0001680c02007986 */ /* 0x0005e2000c101b04 */
[----:B---3--:R-:W-:-:S03]  /*0590*/  HFMA2 R18, -RZ, RZ, 5.9604644775390625e-08, 0.0169830322265625 ;  /* 0x00012459ff127431 */ /* 0x008fc600000001ff */
[----:B------:R3:W-:Y:S01]  /*05a0*/  STG.E.64 desc[UR4][R2.64+0xe0], R16 ;  /* 0x0000e01002007986 */ /* 0x0007e2000c101b04 */
[----:B0-----:R-:W-:-:S03]  /*05b0*/  HFMA2 R4, -RZ, RZ, 5.9604644775390625e-08, 552.5 ;  /* 0x00016051ff047431 */ /* 0x001fc600000001ff */
[----:B------:R0:W-:Y:S01]  /*05c0*/  STG.E.64 desc[UR4][R2.64+0xf0], R20 ;  /* 0x0000f01402007986 */ /* 0x0001e2000c101b04 */
[----:B-1----:R-:W-:-:S03]  /*05d0*/  MOV R22, 0x17e4d ;  /* 0x00017e4d00167802 */ /* 0x002fc60000000f00 */
[----:B------:R1:W-:Y:S01]  /*05e0*/  STG.E.64 desc[UR4][R2.64+0x100], R6 ;  /* 0x0001000602007986 */ /* 0x0003e2000c101b04 */
[----:B--2---:R-:W-:-:S03]  /*05f0*/  MOV R12, 0x19c49 ;  /* 0x00019c49000c7802 */ /* 0x004fc60000000f00 */
        /* <DEDUP_REMOVED lines=11> */
[----:B0-----:R-:W-:-:S03]  /*06b0*/  HFMA2 R8, -RZ, RZ, 5.9604644775390625e-08, -0.0003230571746826171875 ;  /* 0x00018d4bff087431 */ /* 0x001fc600000001ff */
[----:B------:R0:W-:Y:S01]  /*06c0*/  STG.E.64 desc[UR4][R2.64+0x1b8], R12 ;  /* 0x0001b80c02007986 */ /* 0x0001e2000c101b04 */
[----:B-1----:R-:W-:-:S03]  /*06d0*/  MOV R18, 0x16f4f ;  /* 0x00016f4f00127802 */ /* 0x002fc60000000f00 */
[----:B------:R1:W-:Y:S01]  /*06e0*/  STG.E.64 desc[UR4][R2.64+0x130], R16 ;  /* 0x0001301002007986 */ /* 0x0003e2000c101b04 */
[----:B--2---:R-:W-:-:S03]  /*06f0*/  HFMA2 R22, -RZ, RZ, 5.9604644775390625e-08, -10.5234375 ;  /* 0x0001c943ff167431 */ /* 0x004fc600000001ff */
[----:B------:R2:W-:Y:S01]  /*0700*/  STG.E.64 desc[UR4][R2.64+0x140], R20 ;  /* 0x0001401402007986 */ /* 0x0005e2000c101b04 */
[----:B---3--:R-:W-:-:S03]  /*0710*/  HFMA2 R4, -RZ, RZ, 5.9604644775390625e-08, -0.056854248046875 ;  /* 0x0001ab47ff047431 */ /* 0x008fc600000001ff */
[----:B------:R3:W-:Y:S01]  /*0720*/  STG.E.64 desc[UR4][R2.64+0x150], R6 ;  /* 0x0001500602007986 */ /* 0x0007e2000c101b04 */
[----:B0-----:R-:W-:-:S03]  /*0730*/  HFMA2 R12, -RZ, RZ, 5.9604644775390625e-08, -1855 ;  /* 0x0001e73fff0c7431 */ /* 0x001fc600000001ff */
        /* <DEDUP_REMOVED lines=11> */
[----:B--2---:R-:W-:-:S03]  /*07f0*/  MOV R18, 0x1ba45 ;  /* 0x0001ba4500127802 */ /* 0x004fc60000000f00 */
[----:B------:R2:W-:Y:S01]  /*0800*/  STG.E.64 desc[UR4][R2.64+0x190], R20 ;  /* 0x0001901402007986 */ /* 0x0005e2000c101b04 */
[----:B---3--:R-:W-:-:S03]  /*0810*/  MOV R8, 0x1d841 ;  /* 0x0001d84100087802 */ /* 0x008fc60000000f00 */
        /* <DEDUP_REMOVED lines=17> */
[----:B0-----:R-:W-:-:S03]  /*0930*/  HFMA2 R18, -RZ, RZ, 1.1920928955078125e-07, 7.9810619354248046875e-05 ;  /* 0x0002053bff127431 */ /* 0x001fc600000001ff */
[----:B------:R0:W-:Y:S01]  /*0940*/  STG.E.64 desc[UR4][R2.64+0x1e0], R20 ;  /* 0x0001e01402007986 */ /* 0x0001e2000c101b04 */
[----:B-1----:R-:W-:-:S03]  /*0950*/  HFMA2 R8, -RZ, RZ, 1.1920928955078125e-07, 0.01409149169921875 ;  /* 0x00022337ff087431 */ /* 0x002fc600000001ff */
[----:B------:R1:W-:Y:S01]  /*0960*/  STG.E.64 desc[UR4][R2.64+0x1f0], R6 ;  /* 0x0001f00602007986 */ /* 0x0003e2000c101b04 */
[----:B--2---:R-:W-:-:S03]  /*0970*/  HFMA2 R22, -RZ, RZ, 1.1920928955078125e-07, 459.75 ;  /* 0x00025f2fff167431 */ /* 0x004fc600000001ff */
        /* <DEDUP_REMOVED lines=11> */
[----:B0-----:R-:W-:-:S03]  /*0a30*/  HFMA2 R4, -RZ, RZ, 1.1920928955078125e-07, 2.599609375 ;  /* 0x00024133ff047431 */ /* 0x001fc600000001ff */
[----:B------:R0:W-:Y:S01]  /*0a40*/  STG.E.64 desc[UR4][R2.64+0x220], R16 ;  /* 0x0002201002007986 */ /* 0x0001e2000c101b04 */
[----:B-1----:R-:W-:-:S03]  /*0a50*/  MOV R12, 0x27d2b ;  /* 0x00027d2b000c7802 */ /* 0x002fc60000000f00 */
[----:B------:R1:W-:Y:S01]  /*0a60*/  STG.E.64 desc[UR4][R2.64+0x230], R20 ;  /* 0x0002301402007986 */ /* 0x0003e2000c101b04 */
[----:B--2---:R-:W-:-:S03]  /*0a70*/  MOV R18, 0x25031 ;  /* 0x0002503100127802 */ /* 0x004fc60000000f00 */
        /* <DEDUP_REMOVED lines=13> */
[----:B-1----:R-:W-:-:S03]  /*0b50*/  HFMA2 R22, -RZ, RZ, 1.1920928955078125e-07, -0.048004150390625 ;  /* 0x0002aa25ff167431 */ /* 0x002fc600000001ff */
[----:B------:R1:W-:Y:S01]  /*0b60*/  STG.E.64 desc[UR4][R2.64+0x298], R8 ;  /* 0x0002980802007986 */ /* 0x0003e2000c101b04 */
[----:B--2---:R-:W-:-:S03]  /*0b70*/  HFMA2 R12, -RZ, RZ, 1.1920928955078125e-07, -8.2578125 ;  /* 0x0002c821ff0c7431 */ /* 0x004fc600000001ff */
[----:B------:R2:W-:Y:S01]  /*0b80*/  STG.E.64 desc[UR4][R2.64+0x270], R16 ;  /* 0x0002701002007986 */ /* 0x0005e2000c101b04 */
[----:B---3--:R-:W-:-:S03]  /*0b90*/  HFMA2 R4, -RZ, RZ, 1.1920928955078125e-07, -0.0002539157867431640625 ;  /* 0x00028c29ff047431 */ /* 0x008fc600000001ff */
[----:B------:R3:W-:Y:S01]  /*0ba0*/  STG.E.64 desc[UR4][R2.64+0x280], R20 ;  /* 0x0002801402007986 */ /* 0x0007e2000c101b04 */
[----:B0-----:R-:W-:-:S03]  /*0bb0*/  MOV R18, 0x29b27 ;  /* 0x00029b2700127802 */ /* 0x001fc60000000f00 */
        /* <DEDUP_REMOVED lines=13> */
[----:B---3--:R-:W-:-:S03]  /*0c90*/  MOV R22, 0x2f51b ;  /* 0x0002f51b00167802 */ /* 0x008fc60000000f00 */
[----:B------:R3:W-:Y:S01]  /*0ca0*/  STG.E.64 desc[UR4][R2.64+0x2e8], R8 ;  /* 0x0002e80802007986 */ /* 0x0007e2000c101b04 */
[----:B0-----:R-:W-:-:S03]  /*0cb0*/  MOV R12, 0x31317 ;  /* 0x00031317000c7802 */ /* 0x001fc60000000f00 */
[----:B------:R0:W-:Y:S01]  /*0cc0*/  STG.E.64 desc[UR4][R2.64+0x2c0], R16 ;  /* 0x0002c01002007986 */ /* 0x0001e2000c101b04 */
[----:B-1----:R-:W-:-:S03]  /*0cd0*/  MOV R4, 0x2d71f ;  /* 0x0002d71f00047802 */ /* 0x002fc60000000f00 */
[----:B------:R1:W-:Y:S01]  /*0ce0*/  STG.E.64 desc[UR4][R2.64+0x2d0], R20 ;  /* 0x0002d01402007986 */ /* 0x0003e2000c101b04 */
[----:B--2---:R-:W-:-:S03]  /*0cf0*/  HFMA2 R18, -RZ, RZ, 1.1920928955078125e-07, -1565 ;  /* 0x0002e61dff127431 */ /* 0x004fc600000001ff */
[----:B------:R2:W-:Y:S01]  /*0d00*/  STG.E.64 desc[UR4][R2.64+0x2e0], R6 ;  /* 0x0002e00602007986 */ /* 0x0005e2000c101b04 */
[----:B---3--:R-:W-:-:S03]  /*0d10*/  HFMA2 R8, -RZ, RZ, 1.78813934326171875e-07, 6.2525272369384765625e-05 ;  /* 0x00030419ff087431 */ /* 0x008fc600000001ff */
        /* <DEDUP_REMOVED lines=11> */
[----:B-1----:R-:W-:-:S03]  /*0dd0*/  HFMA2 R22, -RZ, RZ, 1.78813934326171875e-07, 2.033203125 ;  /* 0x00034011ff167431 */ /* 0x002fc600000001ff */
[----:B------:R1:W-:Y:S01]  /*0de0*/  STG.E.64 desc[UR4][R2.64+0x318], R18 ;  /* 0x0003181202007986 */ /* 0x0003e2000c101b04 */
[----:B--2---:R-:W-:-:S03]  /*0df0*/  HFMA2 R12, -RZ, RZ, 1.78813934326171875e-07, 387.25 ;  /* 0x00035e0dff0c7431 */ /* 0x004fc600000001ff */
[----:B------:R2:W-:Y:S01]  /*0e00*/  STG.E.64 desc[UR4][R2.64+0x320], R20 ;  /* 0x0003201402007986 */ /* 0x0005e2000c101b04 */
[----:B---3--:R-:W-:-:S03]  /*0e10*/  HFMA2 R4, -RZ, RZ, 1.78813934326171875e-07, 0.01187896728515625 ;  /* 0x00032215ff047431 */ /* 0x008fc600000001ff */
[----:B------:R3:W-:Y:S01]  /*0e20*/  STG.E.64 desc[UR4][R2.64+0x330], R6 ;  /* 0x0003300602007986 */ /* 0x0007e2000c101b04 */
[----:B0-----:R-:W-:-:S03]  /*0e30*/  IMAD.MOV.U32 R16, RZ, RZ, 0x32994 ;  /* 0x00032994ff107424 */ /* 0x001fc600078e00ff */
[----:B------:R0:W-:Y:S01]  /*0e40*/  STG.E.64 desc[UR4][R2.64+0x338], R8 ;  /* 0x0003380802007986 */ /* 0x0001e2000c101b04 */
[----:B-1----:R-:W-:-:S03]  /*0e50*/  MOV R18, 0x33113 ;  /* 0x0003311300127802 */ /* 0x002fc60000000f00 */
[----:B------:R1:W-:Y:S01]  /*0e60*/  STG.E.64 desc[UR4][R2.64+0x340], R10 ;  /* 0x0003400a02007986 */ /* 0x0003e2000c101b04 */
[----:B--2---:R-:W-:-:S03]  /*0e70*/  IMAD.MOV.U32 R20, RZ, RZ, 0x33892 ;  /* 0x00033892ff147424 */ /* 0x004fc600078e00ff */
[----:B------:R2:W-:Y:S01]  /*0e80*/  STG.E.64 desc[UR4][R2.64+0x350], R14 ;  /* 0x0003500e02007986 */ /* 0x0005e2000c101b04 */
[----:B---3--:R-:W-:-:S03]  /*0e90*/  IMAD.MOV.U32 R6, RZ, RZ, 0x34790 ;  /* 0x00034790ff067424 */ /* 0x008fc600078e00ff */
[----:B------:R3:W-:Y:S01]  /*0ea0*/  STG.E.64 desc[UR4][R2.64+0x378], R22 ;  /* 0x0003781602007986 */ /* 0x0007e2000c101b04 */
[----:B0-----:R-:W-:-:S03]  /*0eb0*/  MOV R8, 0x34f0f ;  /* 0x00034f0f00087802 */ /* 0x001fc60000000f00 */
[----:B------:R0:W-:Y:S01]  /*0ec0*/  STG.E.64 desc[UR4][R2.64+0x398], R12 ;  /* 0x0003980c02007986 */ /* 0x0001e2000c101b04 */
[----:B-1----:R-:W-:-:S03]  /*0ed0*/  IMAD.MOV.U32 R10, RZ, RZ, 0x3568e ;  /* 0x0003568eff0a7424 */ /* 0x002fc600078e00ff */
[----:B------:R1:W-:Y:S01]  /*0ee0*/  STG.E.64 desc[UR4][R2.64+0x358], R4 ;  /* 0x0003580402007986 */ /* 0x0003e2000c101b04 */
[----:B--2---:R-:W-:-:S03]  /*0ef0*/  IMAD.MOV.U32 R14, RZ, RZ, 0x3658c ;  /* 0x0003658cff0e7424 */ /* 0x004fc600078e00ff */
[----:B------:R2:W-:Y:S01]  /*0f00*/  STG.E.64 desc[UR4][R2.64+0x360], R16 ;  /* 0x0003601002007986 */ /* 0x0005e2000c101b04 */
[----:B---3--:R-:W-:-:S03]  /*0f10*/  HFMA2 R22, -RZ, RZ, 1.78813934326171875e-07, -0.00021445751190185546875 ;  /* 0x00038b07ff167431 */ /* 0x008fc600000001ff */
[----:B------:R3:W-:Y:S01]  /*0f20*/  STG.E.64 desc[UR4][R2.64+0x368], R18 ;  /* 0x0003681202007986 */ /* 0x0007e2000c101b04 */
[----:B0-----:R-:W-:-:S03]  /*0f30*/  HFMA2 R12, -RZ, RZ, 1.78813934326171875e-07, -0.039154052734375 ;  /* 0x0003a903ff0c7431 */ /* 0x001fc600000001ff */
[----:B------:R0:W-:Y:S01]  /*0f40*/  STG.E.64 desc[UR4][R2.64+0x370], R20 ;  /* 0x0003701402007986 */ /* 0x0001e2000c101b04 */
[----:B-1----:R-:W-:-:S03]  /*0f50*/  MOV R4, 0x36d0b ;  /* 0x00036d0b00047802 */ /* 0x002fc60000000f00 */
[----:B------:R1:W-:Y:S01]  /*0f60*/  STG.E.64 desc[UR4][R2.64+0x380], R6 ;  /* 0x0003800602007986 */ /* 0x0003e2000c101b04 */
[----:B--2---:R-:W-:-:S03]  /*0f70*/  IMAD.MOV.U32 R16, RZ, RZ, 0x3748a ;  /* 0x0003748aff107424 */ /* 0x004fc600078e00ff */
[----:B------:R2:W-:Y:S01]  /*0f80*/  STG.E.64 desc[UR4][R2.64+0x388], R8 ;  /* 0x0003880802007986 */ /* 0x0005e2000c101b04 */
[----:B---3--:R-:W-:-:S03]  /*0f90*/  MOV R18, 0x37c09 ;  /* 0x00037c0900127802 */ /* 0x008fc60000000f00 */
[----:B------:R3:W-:Y:S01]  /*0fa0*/  STG.E.64 desc[UR4][R2.64+0x390], R10 ;  /* 0x0003900a02007986 */ /* 0x0007e2000c101b04 */
[----:B0-----:R-:W-:-:S03]  /*0fb0*/  IMAD.MOV.U32 R20, RZ, RZ, 0x38388 ;  /* 0x00038388ff147424 */ /* 0x001fc600078e00ff */
[----:B------:R0:W-:Y:S01]  /*0fc0*/  STG.E.64 desc[UR4][R2.64+0x3a0], R14 ;  /* 0x0003a00e02007986 */ /* 0x0001e2000c101b04 */
[----:B-1----:R-:W-:-:S03]  /*0fd0*/  IMAD.MOV.U32 R6, RZ, RZ, 0x39286 ;  /* 0x00039286ff067424 */ /* 0x002fc600078e00ff */
[----:B------:R1:W-:Y:S01]  /*0fe0*/  STG.E.64 desc[UR4][R2.64+0x3a8], R4 ;  /* 0x0003a80402007986 */ /* 0x0003e2000c101b04 */
[----:B--2---:R-:W-:-:S03]  /*0ff0*/  MOV R8, 0x39a05 ;  /* 0x00039a0500087802 */ /* 0x004fc60000000f00 */
[----:B------:R2:W-:Y:S01]  /*1000*/  STG.E.64 desc[UR4][R2.64+0x3b0], R16 ;  /* 0x0003b01002007986 */ /* 0x0005e2000c101b04 */
[----:B---3--:R-:W-:-:S03]  /*1010*/  IMAD.MOV.U32 R10, RZ, RZ, 0x3a184 ;  /* 0x0003a184ff0a7424 */ /* 0x008fc600078e00ff */
[----:B------:R-:W-:Y:S01]  /*1020*/  STG.E.64 desc[UR4][R2.64+0x3b8], R18 ;  /* 0x0003b81202007986 */ /* 0x000fe2000c101b04 */
[----:B0-----:R-:W-:-:S03]  /*1030*/  IMAD.MOV.U32 R14, RZ, RZ, 0x3b082 ;  /* 0x0003b082ff0e7424 */ /* 0x001fc600078e00ff */
[----:B------:R-:W-:Y:S01]  /*1040*/  STG.E.64 desc[UR4][R2.64+0x3c0], R20 ;  /* 0x0003c01402007986 */ /* 0x000fe2000c101b04 */
[----:B-1----:R-:W-:-:S03]  /*1050*/  HFMA2 R4, -RZ, RZ, 1.78813934326171875e-07, -1.875 ;  /* 0x0003bf80ff047431 */ /* 0x002fc600000001ff */
[----:B------:R-:W-:Y:S01]  /*1060*/  STG.E.64 desc[UR4][R2.64+0x3c8], R22 ;  /* 0x0003c81602007986 */ /* 0x000fe2000c101b04 */
[----:B--2---:R-:W-:-:S03]  /*1070*/  IMAD.MOV.U32 R16, RZ, RZ, 0x3c6ff ;  /* 0x0003c6ffff107424 */ /* 0x004fc600078e00ff */
[----:B------:R0:W-:Y:S04]  /*1080*/  STG.E.64 desc[UR4][R2.64+0x3d0], R6 ;  /* 0x0003d00602007986 */ /* 0x0001e8000c101b04 */
[----:B------:R1:W-:Y:S04]  /*1090*/  STG.E.64 desc[UR4][R2.64+0x3d8], R8 ;  /* 0x0003d80802007986 */ /* 0x0003e8000c101b04 */
[----:B------:R2:W-:Y:S04]  /*10a0*/  STG.E.64 desc[UR4][R2.64+0x3e0], R10 ;  /* 0x0003e00a02007986 */ /* 0x0005e8000c101b04 */
[----:B------:R-:W-:Y:S01]  /*10b0*/  STG.E.64 desc[UR4][R2.64+0x3e8], R12 ;  /* 0x0003e80c02007986 */ /* 0x000fe2000c101b04 */
[----:B0-----:R-:W-:-:S03]  /*10c0*/  HFMA2 R6, -RZ, RZ, 1.78813934326171875e-07, -25.96875 ;  /* 0x0003ce7eff067431 */ /* 0x001fc600000001ff */
[----:B------:R-:W-:Y:S01]  /*10d0*/  STG.E.64 desc[UR4][R2.64+0x3f0], R14 ;  /* 0x0003f00e02007986 */ /* 0x000fe2000c101b04 */
[----:B-1----:R-:W-:-:S03]  /*10e0*/  IMAD.MOV.U32 R8, RZ, RZ, 0x3d5fd ;  /* 0x0003d5fdff087424 */ /* 0x002fc600078e00ff */
[----:B------:R0:W-:Y:S01]  /*10f0*/  STG.E.64 desc[UR4][R2.64], RZ ;  /* 0x000000ff02007986 */ /* 0x0001e2000c101b04 */
[----:B--2---:R-:W-:Y:S01]  /*1100*/  IMAD.MOV.U32 R10, RZ, RZ, 0x3e4fb ;  /* 0x0003e4fbff0a7424 */ /* 0x004fe200078e00ff */
[----:B0-----:R-:W0:Y:S02]  /*1110*/  LDC.64 R2, c[0x0][0x380] ;  /* 0x0000e000ff027b82 */ /* 0x001e240000000a00 */
[----:B0-----:R0:W-:Y:S06]  /*1120*/  STG.E.64 desc[UR4][R2.64+0x400], R4 ;  /* 0x0004000402007986 */ /* 0x0011ec000c101b04 */
[----:B0-----:R-:W0:Y:S01]  /*1130*/  LDC.64 R2, c[0x0][0x380] ;  /* 0x0000e000ff027b82 */ /* 0x001e220000000a00 */
[----:B------:R-:W-:Y:S01]  /*1140*/  HFMA2 R4, -RZ, RZ, 1.78813934326171875e-07, -351 ;  /* 0x0003dd7cff047431 */ /* 0x000fe200000001ff */
[----:B0-----:R0:W-:Y:S06]  /*1150*/  STG.E.64 desc[UR4][R2.64+0x408], R16 ;  /* 0x0004081002007986 */ /* 0x0011ec000c101b04 */
[----:B0-----:R-:W0:Y:S02]  /*1160*/  LDC.64 R2, c[0x0][0x380] ;  /* 0x0000e000ff027b82 */ /* 0x001e240000000a00 */
[----:B0-----:R0:W-:Y:S06]  /*1170*/  STG.E.64 desc[UR4][R2.64+0x410], R6 ;  /* 0x0004100602007986 */ /* 0x0011ec000c101b04 */
[----:B0-----:R-:W0:Y:S01]  /*1180*/  LDC.64 R2, c[0x0][0x380] ;  /* 0x0000e000ff027b82 */ /* 0x001e220000000a00 */
[----:B------:R-:W-:Y:S01]  /*1190*/  HFMA2 R6, -RZ, RZ, 1.78813934326171875e-07, -4584 ;  /* 0x0003ec7aff067431 */ /* 0x000fe200000001ff */
[----:B0-----:R0:W-:Y:S06]  /*11a0*/  STG.E.64 desc[UR4][R2.64+0x418], R8 ;  /* 0x0004180802007986 */ /* 0x0011ec000c101b04 */
[----:B0-----:R-:W0:Y:S01]  /*11b0*/  LDC.64 R2, c[0x0][0x380] ;  /* 0x0000e000ff027b82 */ /* 0x001e220000000a00 */
[----:B------:R-:W-:Y:S01]  /*11c0*/  IMAD.MOV.U32 R8, RZ, RZ, 0x3f3f9 ;  /* 0x0003f3f9ff087424 */ /* 0x000fe200078e00ff */
        /* <DEDUP_REMOVED lines=8> */
[----:B------:R-:W-:Y:S01]  /*1250*/  HFMA2 R6, -RZ, RZ, 2.384185791015625e-07, 0.0001971721649169921875 ;  /* 0x00040a76ff067431 */ /* 0x000fe200000001ff */
[----:B0-----:R0:W-:Y:S06]  /*1260*/  STG.E.64 desc[UR4][R2.64+0x438], R8 ;  /* 0x0004380802007986 */ /* 0x0011ec000c101b04 */
[----:B0-----:R-:W0:Y:S01]  /*1270*/  LDC.64 R2, c[0x0][0x380] ;  /* 0x0000e000ff027b82 */ /* 0x001e220000000a00 */
[----:B------:R-:W-:Y:S01]  /*1280*/  IMAD.MOV.U32 R8, RZ, RZ, 0x411f5 ;  /* 0x000411f5ff087424 */ /* 0x000fe200078e00ff */
[----:B0-----:R0:W-:Y:S06]  /*1290*/  STG.E.64 desc[UR4][R2.64+0x440], R4 ;  /* 0x0004400402007986 */ /* 0x0011ec000c101b04 */
[----:B0-----:R-:W0:Y:S01]  /*12a0*/  LDC.64 R2, c[0x0][0x380] ;  /* 0x0000e000ff027b82 */ /* 0x001e220000000a00 */
[----:B------:R-:W-:Y:S01]  /*12b0*/  HFMA2 R4, -RZ, RZ, 2.384185791015625e-07, 0.00266265869140625 ;  /* 0x00041974ff047431 */ /* 0x000fe200000001ff */
[----:B0-----:R0:W-:Y:S06]  /*12c0*/  STG.E.64 desc[UR4][R2.64+0x448], R10 ;  /* 0x0004480a02007986 */ /* 0x0011ec000c101b04 */
[----:B0-----:R-:W0:Y:S01]  /*12d0*/  LDC.64 R2, c[0x0][0x380] ;  /* 0x0000e000ff027b82 */ /* 0x001e220000000a00 */
[----:B------:R-:W-:Y:S01]  /*12e0*/  IMAD.MOV.U32 R10, RZ, RZ, 0x420f3 ;  /* 0x000420f3ff0a7424 */ /* 0x000fe200078e00ff */
[----:B0-----:R0:W-:Y:S06]  /*12f0*/  STG.E.64 desc[UR4][R2.64+0x450], R6 ;  /* 0x0004500602007986 */ /* 0x0011ec000c101b04 */
[----:B0-----:R-:W0:Y:S01]  /*1300*/  LDC.64 R2, c[0x0][0x380] ;  /* 0x0000e000ff027b82 */ /* 0x001e220000000a00 */
[----:B------:R-:W-:Y:S01]  /*1310*/  HFMA2 R6, -RZ, RZ, 2.384185791015625e-07, 0.03472900390625 ;  /* 0x00042872ff067431 */ /* 0x000fe200000001ff */
[----:B0-----:R0:W-:Y:S06]  /*1320*/  STG.E.64 desc[UR4][R2.64+0x458], R8 ;  /* 0x0004580802007986 */ /* 0x0011ec000c101b04 */
[----:B0-----:R-:W0:Y:S01]  /*1330*/  LDC.64 R2, c[0x0][0x380] ;  /* 0x0000e000ff027b82 */ /* 0x001e220000000a00 */
[----:B------:R-:W-:Y:S01]  /*1340*/  IMAD.MOV.U32 R8, RZ, RZ, 0x42ff1 ;  /* 0x00042ff1ff087424 */ /* 0x000fe200078e00ff */
[----:B0-----:R0:W-:Y:S06]  /*1350*/  STG.E.64 desc[UR4][R2.64+0x460], R4 ;  /* 0x0004600402007986 */ /* 0x0011ec000c101b04 */
[----:B0-----:R-:W0:Y:S01]  /*1360*/  LDC.64 R2, c[0x0][0x380] ;  /* 0x0000e000ff027b82 */ /* 0x001e220000000a00 */
[----:B------:R-:W-:Y:S01]  /*1370*/  HFMA2 R4, -RZ, RZ, 2.384185791015625e-07, 0.46484375 ;  /* 0x00043770ff047431 */ /* 0x000fe200000001ff */
[----:B0-----:R0:W-:Y:S06]  /*1380*/  STG.E.64 desc[UR4][R2.64+0x468], R10 ;  /* 0x0004680a02007986 */ /* 0x0011ec000c101b04 */
[----:B0-----:R-:W0:Y:S01]  /*1390*/  LDC.64 R2, c[0x0][0x380] ;  /* 0x0000e000ff027b82 */ /* 0x001e220000000a00 */
[----:B------:R-:W-:Y:S01]  /*13a0*/  IMAD.MOV.U32 R10, RZ, RZ, 0x43eef ;  /* 0x00043eefff0a7424 */ /* 0x000fe200078e00ff */
[----:B0-----:R0:W-:Y:S06]  /*13b0*/  STG.E.64 desc[UR4][R2.64+0x470], R6 ;  /* 0x0004700602007986 */ /* 0x0011ec000c101b04 */
[----:B0-----:R-:W0:Y:S01]  /*13c0*/  LDC.64 R2, c[0x0][0x380] ;  /* 0x0000e000ff027b82 */ /* 0x001e220000000a00 */
[----:B------:R-:W-:Y:S01]  /*13d0*/  HFMA2 R6, -RZ, RZ, 2.384185791015625e-07, 6.4296875 ;  /* 0x0004466eff067431 */ /* 0x000fe200000001ff */
[----:B0-----:R0:W-:Y:S06]  /*13e0*/  STG.E.64 desc[UR4][R2.64+0x478], R8 ;  /* 0x0004780802007986 */ /* 0x0011ec000c101b04 */
[----:B0-----:R-:W0:Y:S01]  /*13f0*/  LDC.64 R2, c[0x0][0x380] ;  /* 0x0000e000ff027b82 */ /* 0x001e220000000a00 */
[----:B------:R-:W-:Y:S01]  /*1400*/  IMAD.MOV.U32 R8, RZ, RZ, 0x44ded ;  /* 0x00044dedff087424 */ /* 0x000fe200078e00ff */
[----:B0-----:R0:W-:Y:S06]  /*1410*/  STG.E.64 desc[UR4][R2.64+0x480], R4 ;  /* 0x0004800402007986 */ /* 0x0011ec000c101b04 */
[----:B0-----:R-:W0:Y:S01]  /*1420*/  LDC.64 R2, c[0x0][0x380] ;  /* 0x0000e000ff027b82 */ /* 0x001e220000000a00 */
[----:B------:R-:W-:Y:S01]  /*1430*/  HFMA2 R4, -RZ, RZ, 2.384185791015625e-07, 86.75 ;  /* 0x0004556cff047431 */ /* 0x000fe200000001ff */
[----:B0-----:R0:W-:Y:S06]  /*1440*/  STG.E.64 desc[UR4][R2.64+0x488], R10 ;  /* 0x0004880a02007986 */ /* 0x0011ec000c101b04 */
[----:B0-----:R-:W0:Y:S01]  /*1450*/  LDC.64 R2, c[0x0][0x380] ;  /* 0x0000e000ff027b82 */ /* 0x001e220000000a00 */
[----:B------:R-:W-:Y:S01]  /*1460*/  IMAD.MOV.U32 R10, RZ, RZ, 0x45ceb ;  /* 0x00045cebff0a7424 */ /* 0x000fe200078e00ff */
[----:B0-----:R0:W-:Y:S06]  /*1470*/  STG.E.64 desc[UR4][R2.64+0x490], R6 ;  /* 0x0004900602007986 */ /* 0x0011ec000c101b04 */
[----:B0-----:R-:W0:Y:S01]  /*1480*/  LDC.64 R2, c[0x0][0x380] ;  /* 0x0000e000ff027b82 */ /* 0x001e220000000a00 */
[----:B------:R-:W-:Y:S01]  /*1490*/  HFMA2 R6, -RZ, RZ, 2.384185791015625e-07, 1130 ;  /* 0x0004646aff067431 */ /* 0x000fe200000001ff */
        /* <DEDUP_REMOVED lines=11> */
[----:B------:R-:W-:Y:S01]  /*1550*/  HFMA2 R6, -RZ, RZ, 2.384185791015625e-07, -3.659725189208984375e-05 ;  /* 0x00048266ff067431 */ /* 0x000fe200000001ff */
[----:B0-----:R0:W-:Y:S06]  /*1560*/  STG.E.64 desc[UR4][R2.64+0x4b8], R8 ;  /* 0x0004b80802007986 */ /* 0x0011ec000c101b04 */
[----:B0-----:R-:W0:Y:S01]  /*1570*/  LDC.64 R2, c[0x0][0x380] ;  /* 0x0000e000ff027b82 */ /* 0x001e220000000a00 */
[----:B------:R-:W-:Y:S01]  /*1580*/  IMAD.MOV.U32 R8, RZ, RZ, 0x489e5 ;  /* 0x000489e5ff087424 */ /* 0x000fe200078e00ff */
[----:B0-----:R0:W-:Y:S06]  /*1590*/  STG.E.64 desc[UR4][R2.64+0x4c0], R4 ;  /* 0x0004c00402007986 */ /* 0x0011ec000c101b04 */
[----:B0-----:R-:W0:Y:S01]  /*15a0*/  LDC.64 R2, c[0x0][0x380] ;  /* 0x0000e000ff027b82 */ /* 0x001e220000000a00 */
[----:B------:R-:W-:Y:S01]  /*15b0*/  HFMA2 R4, -RZ, RZ, 2.384185791015625e-07, -0.0006580352783203125 ;  /* 0x00049164ff047431 */ /* 0x000fe200000001ff */
[----:B0-----:R0:W-:Y:S06]  /*15c0*/  STG.E.64 desc[UR4][R2.64+0x4c8], R10 ;  /* 0x0004c80a02007986 */ /* 0x0011ec000c101b04 */
[----:B0-----:R-:W0:Y:S01]  /*15d0*/  LDC.64 R2, c[0x0][0x380] ;  /* 0x0000e000ff027b82 */ /* 0x001e220000000a00 */
[----:B------:R-:W-:Y:S01]  /*15e0*/  IMAD.MOV.U32 R10, RZ, RZ, 0x498e3 ;  /* 0x000498e3ff0a7424 */ /* 0x000fe200078e00ff */
[----:B0-----:R0:W-:Y:S06]  /*15f0*/  STG.E.64 desc[UR4][R2.64+0x4d0], R6 ;  /* 0x0004d00602007986 */ /* 0x0011ec000c101b04 */
[----:B0-----:R-:W0:Y:S01]  /*1600*/  LDC.64 R2, c[0x0][0x380] ;  /* 0x0000e000ff027b82 */ /* 0x001e220000000a00 */
[----:B------:R-:W-:Y:S01]  /*1610*/  HFMA2 R6, -RZ, RZ, 2.384185791015625e-07, -0.0085601806640625 ;  /* 0x0004a062ff067431 */ /* 0x000fe200000001ff */
[----:B0-----:R0:W-:Y:S06]  /*1620*/  STG.E.64 desc[UR4][R2.64+0x4d8], R8 ;  /* 0x0004d80802007986 */ /* 0x0011ec000c101b04 */
[----:B0-----:R-:W0:Y:S01]  /*1630*/  LDC.64 R2, c[0x0][0x380] ;  /* 0x0000e000ff027b82 */ /* 0x001e220000000a00 */
[----:B------:R-:W-:Y:S01]  /*1640*/  IMAD.MOV.U32 R8, RZ, RZ, 0x4a7e1 ;  /* 0x0004a7e1ff087424 */ /* 0x000fe200078e00ff */
[----:B0-----:R0:W-:Y:S06]  /*1650*/  STG.E.64 desc[UR4][R2.64+0x4e0], R4 ;  /* 0x0004e00402007986 */ /* 0x0011ec000c101b04 */
[----:B0-----:R-:W0:Y:S01]  /*1660*/  LDC.64 R2, c[0x0][0x380] ;  /* 0x0000e000ff027b82 */ /* 0x001e220000000a00 */
[----:B------:R-:W-:Y:S01]  /*1670*/  HFMA2 R4, -RZ, RZ, 2.384185791015625e-07, -0.115234375 ;  /* 0x0004af60ff047431 */ /* 0x000fe200000001ff */
[----:B0-----:R0:W-:Y:S06]  /*1680*/  STG.E.64 desc[UR4][R2.64+0x4e8], R10 ;  /* 0x0004e80a02007986 */ /* 0x0011ec000c101b04 */
[----:B0-----:R-:W0:Y:S01]  /*1690*/  LDC.64 R2, c[0x0][0x380] ;  /* 0x0000e000ff027b82 */ /* 0x001e220000000a00 */
[----:B------:R-:W-:Y:S01]  /*16a0*/  IMAD.MOV.U32 R10, RZ, RZ, 0x4b6df ;  /* 0x0004b6dfff0a7424 */ /* 0x000fe200078e00ff */
[----:B0-----:R0:W-:Y:S06]  /*16b0*/  STG.E.64 desc[UR4][R2.64+0x4f0], R6 ;  /* 0x0004f00602007986 */ /* 0x0011ec000c101b04 */
[----:B0-----:R-:W0:Y:S01]  /*16c0*/  LDC.64 R2, c[0x0][0x380] ;  /* 0x0000e000ff027b82 */ /* 0x001e220000000a00 */
[----:B------:R-:W-:Y:S01]  /*16d0*/  HFMA2 R6, -RZ, RZ, 2.384185791015625e-07, -1.591796875 ;  /* 0x0004be5eff067431 */ /* 0x000fe200000001ff */
[----:B0-----:R0:W-:Y:S06]  /*16e0*/  STG.E.64 desc[UR4][R2.64+0x4f8], R8 ;  /* 0x0004f80802007986 */ /* 0x0011ec000c101b04 */
[----:B0-----:R-:W0:Y:S01]  /*16f0*/  LDC.64 R2, c[0x0][0x380] ;  /* 0x0000e000ff027b82 */ /* 0x001e220000000a00 */
[----:B------:R-:W-:Y:S01]  /*1700*/  IMAD.MOV.U32 R8, RZ, RZ, 0x4c5dd ;  /* 0x0004c5ddff087424 */ /* 0x000fe200078e00ff */
[----:B0-----:R0:W-:Y:S06]  /*1710*/  STG.E.64 desc[UR4][R2.64+0x500], R4 ;  /* 0x0005000402007986 */ /* 0x0011ec000c101b04 */
[----:B0-----:R-:W0:Y:S01]  /*1720*/  LDC.64 R2, c[0x0][0x380] ;  /* 0x0000e000ff027b82 */ /* 0x001e220000000a00 */
[----:B------:R-:W-:Y:S01]  /*1730*/  HFMA2 R4, -RZ, RZ, 2.384185791015625e-07, -21.4375 ;  /* 0x0004cd5cff047431 */ /* 0x000fe200000001ff */
[----:B0-----:R0:W-:Y:S06]  /*1740*/  STG.E.64 desc[UR4][R2.64+0x508], R10 ;  /* 0x0005080a02007986 */ /* 0x0011ec000c101b04 */
[----:B0-----:R-:W0:Y:S01]  /*1750*/  LDC.64 R2, c[0x0][0x380] ;  /* 0x0000e000ff027b82 */ /* 0x001e220000000a00 */
[----:B------:R-:W-:Y:S01]  /*1760*/  IMAD.MOV.U32 R10, RZ, RZ, 0x4d4db ;  /* 0x0004d4dbff0a7424 */ /* 0x000fe200078e00ff */
[----:B0-----:R0:W-:Y:S06]  /*1770*/  STG.E.64 desc[UR4][R2.64+0x510], R6 ;  /* 0x0005100602007986 */ /* 0x0011ec000c101b04 */
[----:B0-----:R-:W0:Y:S01]  /*1780*/  LDC.64 R2, c[0x0][0x380] ;  /* 0x0000e000ff027b82 */ /* 0x001e220000000a00 */
[----:B------:R-:W-:Y:S01]  /*1790*/  HFMA2 R6, -RZ, RZ, 2.384185791015625e-07, -278.5 ;  /* 0x0004dc5aff067431 */ /* 0x000fe200000001ff */
[----:B0-----:R0:W-:Y:S06]  /*17a0*/  STG.E.64 desc[UR4][R2.64+0x518], R8 ;  /* 0x0005180802007986 */ /* 0x0011ec000c101b04 */
[----:B0-----:R-:W0:Y:S01]  /*17b0*/  LDC.64 R2, c[0x0][0x380] ;  /* 0x0000e000ff027b82 */ /* 0x001e220000000a00 */
[----:B------:R-:W-:Y:S01]  /*17c0*/  IMAD.MOV.U32 R8, RZ, RZ, 0x4e3d9 ;  /* 0x0004e3d9ff087424 */ /* 0x000fe200078e00ff */
[----:B0-----:R0:W-:Y:S06]  /*17d0*/  STG.E.64 desc[UR4][R2.64+0x520], R4 ;  /* 0x0005200402007986 */ /* 0x0011ec000c101b04 */
[----:B0-----:R-:W0:Y:S01]  /*17e0*/  LDC.64 R2, c[0x0][0x380] ;  /* 0x0000e000ff027b82 */ /* 0x001e220000000a00 */
[----:B------:R-:W-:Y:S01]  /*17f0*/  HFMA2 R4, -RZ, RZ, 2.384185791015625e-07, -3760 ;  /* 0x0004eb58ff047431 */ /* 0x000fe200000001ff */
        /* <DEDUP_REMOVED lines=11> */
[----:B------:R-:W-:Y:S01]  /*18b0*/  HFMA2 R4, -RZ, RZ, 2.98023223876953125e-07, 0.000162601470947265625 ;  /* 0x00050954ff047431 */ /* 0x000fe200000001ff */
[----:B0-----:R0:W-:Y:S06]  /*18c0*/  STG.E.64 desc[UR4][R2.64+0x548], R10 ;  /* 0x0005480a02007986 */ /* 0x0011ec000c101b04 */
[----:B0-----:R-:W0:Y:S01]  /*18d0*/  LDC.64 R2, c[0x0][0x380] ;  /* 0x0000e000ff027b82 */ /* 0x001e220000000a00 */
[----:B------:R-:W-:Y:S01]  /*18e0*/  IMAD.MOV.U32 R10, RZ, RZ, 0x510d3 ;  /* 0x000510d3ff0a7424 */ /* 0x000fe200078e00ff */
[----:B0-----:R0:W-:Y:S06]  /*18f0*/  STG.E.64 desc[UR4][R2.64+0x550], R6 ;  /* 0x0005500602007986 */ /* 0x0011ec000c101b04 */
[----:B0-----:R-:W0:Y:S01]  /*1900*/  LDC.64 R2, c[0x0][0x380] ;  /* 0x0000e000ff027b82 */ /* 0x001e220000000a00 */
[----:B------:R-:W-:Y:S01]  /*1910*/  HFMA2 R6, -RZ, RZ, 2.98023223876953125e-07, 0.002109527587890625 ;  /* 0x00051852ff067431 */ /* 0x000fe200000001ff */
[----:B0-----:R0:W-:Y:S06]  /*1920*/  STG.E.64 desc[UR4][R2.64+0x558], R8 ;  /* 0x0005580802007986 */ /* 0x0011ec000c101b04 */
[----:B0-----:R-:W0:Y:S01]  /*1930*/  LDC.64 R2, c[0x0][0x380] ;  /* 0x0000e000ff027b82 */ /* 0x001e220000000a00 */
[----:B------:R-:W-:Y:S01]  /*1940*/  IMAD.MOV.U32 R8, RZ, RZ, 0x51fd1 ;  /* 0x00051fd1ff087424 */ /* 0x000fe200078e00ff */
[----:B0-----:R0:W-:Y:S06]  /*1950*/  STG.E.64 desc[UR4][R2.64+0x560], R4 ;  /* 0x0005600402007986 */ /* 0x0011ec000c101b04 */
[----:B0-----:R-:W0:Y:S01]  /*1960*/  LDC.64 R2, c[0x0][0x380] ;  /* 0x0000e000ff027b82 */ /* 0x001e220000000a00 */
[----:B------:R-:W-:Y:S01]  /*1970*/  HFMA2 R4, -RZ, RZ, 2.98023223876953125e-07, 0.028564453125 ;  /* 0x00052750ff047431 */ /* 0x000fe200000001ff */
[----:B0-----:R0:W-:Y:S06]  /*1980*/  STG.E.64 desc[UR4][R2.64+0x568], R10 ;  /* 0x0005680a02007986 */ /* 0x0011ec000c101b04 */
[----:B0-----:R-:W0:Y:S01]  /*1990*/  LDC.64 R2, c[0x0][0x380] ;  /* 0x0000e000ff027b82 */ /* 0x001e220000000a00 */
[----:B------:R-:W-:Y:S01]  /*19a0*/  IMAD.MOV.U32 R10, RZ, RZ, 0x52ecf ;  /* 0x00052ecfff0a7424 */ /* 0x000fe200078e00ff */
[----:B0-----:R0:W-:Y:S06]  /*19b0*/  STG.E.64 desc[UR4][R2.64+0x570], R6 ;  /* 0x0005700602007986 */ /* 0x0011ec000c101b04 */
[----:B0-----:R-:W0:Y:S01]  /*19c0*/  LDC.64 R2, c[0x0][0x380] ;  /* 0x0000e000ff027b82 */ /* 0x001e220000000a00 */
[----:B------:R-:W-:Y:S01]  /*19d0*/  HFMA2 R6, -RZ, RZ, 2.98023223876953125e-07, 0.39404296875 ;  /* 0x0005364eff067431 */ /* 0x000fe200000001ff */
[----:B0-----:R0:W-:Y:S06]  /*19e0*/  STG.E.64 desc[UR4][R2.64+0x578], R8 ;  /* 0x0005780802007986 */ /* 0x0011ec000c101b04 */
[----:B0-----:R-:W0:Y:S01]  /*19f0*/  LDC.64 R2, c[0x0][0x380] ;  /* 0x0000e000ff027b82 */ /* 0x001e220000000a00 */
[----:B------:R-:W-:Y:S01]  /*1a00*/  IMAD.MOV.U32 R8, RZ, RZ, 0x53dcd ;  /* 0x00053dcdff087424 */ /* 0x000fe200078e00ff */
[----:B0-----:R0:W-:Y:S06]  /*1a10*/  STG.E.64 desc[UR4][R2.64+0x580], R4 ;  /* 0x0005800402007986 */ /* 0x0011ec000c101b04 */
[----:B0-----:R-:W0:Y:S01]  /*1a20*/  LDC.64 R2, c[0x0][0x380] ;  /* 0x0000e000ff027b82 */ /* 0x001e220000000a00 */
[----:B------:R-:W-:Y:S01]  /*1a30*/  HFMA2 R4, -RZ, RZ, 2.98023223876953125e-07, 5.296875 ;  /* 0x0005454cff047431 */ /* 0x000fe200000001ff */
[----:B0-----:R0:W-:Y:S06]  /*1a40*/  STG.E.64 desc[UR4][R2.64+0x588], R10 ;  /* 0x0005880a02007986 */ /* 0x0011ec000c101b04 */
[----:B0-----:R-:W0:Y:S01]  /*1a50*/  LDC.64 R2, c[0x0][0x380] ;  /* 0x0000e000ff027b82 */ /* 0x001e220000000a00 */
[----:B------:R-:W-:Y:S01]  /*1a60*/  IMAD.MOV.U32 R10, RZ, RZ, 0x54ccb ;  /* 0x00054ccbff0a7424 */ /* 0x000fe200078e00ff */
[----:B0-----:R0:W-:Y:S06]  /*1a70*/  STG.E.64 desc[UR4][R2.64+0x590], R6 ;  /* 0x0005900602007986 */ /* 0x0011ec000c101b04 */
[----:B0-----:R-:W0:Y:S01]  /*1a80*/  LDC.64 R2, c[0x0][0x380] ;  /* 0x0000e000ff027b82 */ /* 0x001e220000000a00 */
[----:B------:R-:W-:Y:S01]  /*1a90*/  HFMA2 R6, -RZ, RZ, 2.98023223876953125e-07, 68.625 ;  /* 0x0005544aff067431 */ /* 0x000fe200000001ff */
[----:B0-----:R0:W-:Y:S06]  /*1aa0*/  STG.E.64 desc[UR4][R2.64+0x598], R8 ;  /* 0x0005980802007986 */ /* 0x0011ec000c101b04 */
[----:B0-----:R-:W0:Y:S01]  /*1ab0*/  LDC.64 R2, c[0x0][0x380] ;  /* 0x0000e000ff027b82 */ /* 0x001e220000000a00 */
[----:B------:R-:W-:Y:S01]  /*1ac0*/  IMAD.MOV.U32 R8, RZ, RZ, 0x55bc9 ;  /* 0x00055bc9ff087424 */ /* 0x000fe200078e00ff */
[----:B0-----:R0:W-:Y:S06]  /*1ad0*/  STG.E.64 desc[UR4][R2.64+0x5a0], R4 ;  /* 0x0005a00402007986 */ /* 0x0011ec000c101b04 */
[----:B0-----:R-:W0:Y:S01]  /*1ae0*/  LDC.64 R2, c[0x0][0x380] ;  /* 0x0000e000ff027b82 */ /* 0x001e220000000a00 */
[----:B------:R-:W-:Y:S01]  /*1af0*/  HFMA2 R4, -RZ, RZ, 2.98023223876953125e-07, 932 ;  /* 0x00056348ff047431 */ /* 0x000fe200000001ff */
        /* <DEDUP_REMOVED lines=11> */
[----:B------:R-:W-:Y:S01]  /*1bb0*/  HFMA2 R4, -RZ, RZ, 2.98023223876953125e-07, -1.93119049072265625e-05 ;  /* 0x00058144ff047431 */ /* 0x000fe200000001ff */
[----:B0-----:R0:W-:Y:S06]  /*1bc0*/  STG.E.64 desc[UR4][R2.64+0x5c8], R10 ;  /* 0x0005c80a02007986 */ /* 0x0011ec000c101b04 */
[----:B0-----:R-:W0:Y:S01]  /*1bd0*/  LDC.64 R2, c[0x0][0x380] ;  /* 0x0000e000ff027b82 */ /* 0x001e220000000a00 */
[----:B------:R-:W-:Y:S01]  /*1be0*/  IMAD.MOV.U32 R10, RZ, RZ, 0x588c3 ;  /* 0x000588c3ff0a7424 */ /* 0x000fe200078e00ff */
[----:B0-----:R0:W-:Y:S06]  /*1bf0*/  STG.E.64 desc[UR4][R2.64+0x5d0], R6 ;  /* 0x0005d00602007986 */ /* 0x0011ec000c101b04 */
[----:B0-----:R-:W0:Y:S01]  /*1c00*/  LDC.64 R2, c[0x0][0x380] ;  /* 0x0000e000ff027b82 */ /* 0x001e220000000a00 */
[----:B------:R-:W-:Y:S01]  /*1c10*/  HFMA2 R6, -RZ, RZ, 2.98023223876953125e-07, -0.00051975250244140625 ;  /* 0x00059042ff067431 */ /* 0x000fe200000001ff */
[----:B0-----:R0:W-:Y:S06]  /*1c20*/  STG.E.64 desc[UR4][R2.64+0x5d8], R8 ;  /* 0x0005d80802007986 */ /* 0x0011ec000c101b04 */
[----:B0-----:R-:W0:Y:S01]  /*1c30*/  LDC.64 R2, c[0x0][0x380] ;  /* 0x0000e000ff027b82 */ /* 0x001e220000000a00 */
[----:B------:R-:W-:Y:S01]  /*1c40*/  IMAD.MOV.U32 R8, RZ, RZ, 0x597c1 ;  /* 0x000597c1ff087424 */ /* 0x000fe200078e00ff */
[----:B0-----:R0:W-:Y:S06]  /*1c50*/  STG.E.64 desc[UR4][R2.64+0x5e0], R4 ;  /* 0x0005e00402007986 */ /* 0x0011ec000c101b04 */
[----:B0-----:R-:W0:Y:S01]  /*1c60*/  LDC.64 R2, c[0x0][0x380] ;  /* 0x0000e000ff027b82 */ /* 0x001e220000000a00 */
[----:B------:R-:W-:Y:S01]  /*1c70*/  HFMA2 R4, -RZ, RZ, 2.98023223876953125e-07, -0.007080078125 ;  /* 0x00059f40ff047431 */ /* 0x000fe200000001ff */
[----:B0-----:R0:W-:Y:S06]  /*1c80*/  STG.E.64 desc[UR4][R2.64+0x5e8], R10 ;  /* 0x0005e80a02007986 */ /* 0x0011ec000c101b04 */
[----:B0-----:R-:W0:Y:S01]  /*1c90*/  LDC.64 R2, c[0x0][0x380] ;  /* 0x0000e000ff027b82 */ /* 0x001e220000000a00 */
[----:B------:R-:W-:Y:S01]  /*1ca0*/  IMAD.MOV.U32 R10, RZ, RZ, 0x5a6bf ;  /* 0x0005a6bfff0a7424 */ /* 0x000fe200078e00ff */
[----:B0-----:R0:W-:Y:S06]  /*1cb0*/  STG.E.64 desc[UR4][R2.64+0x5f0], R6 ;  /* 0x0005f00602007986 */ /* 0x0011ec000c101b04 */
[----:B0-----:R-:W0:Y:S01]  /*1cc0*/  LDC.64 R2, c[0x0][0x380] ;  /* 0x0000e000ff027b82 */ /* 0x001e220000000a00 */
[----:B------:R-:W-:Y:S01]  /*1cd0*/  HFMA2 R6, -RZ, RZ, 2.98023223876953125e-07, -0.0975341796875 ;  /* 0x0005ae3eff067431 */ /* 0x000fe200000001ff */
[----:B0-----:R0:W-:Y:S06]  /*1ce0*/  STG.E.64 desc[UR4][R2.64+0x5f8], R8 ;  /* 0x0005f80802007986 */ /* 0x0011ec000c101b04 */
[----:B0-----:R-:W0:Y:S01]  /*1cf0*/  LDC.64 R2, c[0x0][0x380] ;  /* 0x0000e000ff027b82 */ /* 0x001e220000000a00 */
[----:B------:R-:W-:Y:S01]  /*1d00*/  IMAD.MOV.U32 R8, RZ, RZ, 0x5b5bd ;  /* 0x0005b5bdff087424 */ /* 0x000fe200078e00ff */
[----:B0-----:R0:W-:Y:S06]  /*1d10*/  STG.E.64 desc[UR4][R2.64+0x600], R4 ;  /* 0x0006000402007986 */ /* 0x0011ec000c101b04 */
[----:B0-----:R-:W0:Y:S01]  /*1d20*/  LDC.64 R2, c[0x0][0x380] ;  /* 0x0000e000ff027b82 */ /* 0x001e220000000a00 */
[----:B------:R-:W-:Y:S01]  /*1d30*/  HFMA2 R4, -RZ, RZ, 2.98023223876953125e-07, -1.30859375 ;  /* 0x0005bd3cff047431 */ /* 0x000fe200000001ff */
[----:B0-----:R0:W-:Y:S06]  /*1d40*/  STG.E.64 desc[UR4][R2.64+0x608], R10 ;  /* 0x0006080a02007986 */ /* 0x0011ec000c101b04 */
[----:B0-----:R-:W0:Y:S01]  /*1d50*/  LDC.64 R2, c[0x0][0x380] ;  /* 0x0000e000ff027b82 */ /* 0x001e220000000a00 */
[----:B------:R-:W-:Y:S01]  /*1d60*/  IMAD.MOV.U32 R10, RZ, RZ, 0x5c4bb ;  /* 0x0005c4bbff0a7424 */ /* 0x000fe200078e00ff */
[----:B0-----:R0:W-:Y:S06]  /*1d70*/  STG.E.64 desc[UR4][R2.64+0x610], R6 ;  /* 0x0006100602007986 */ /* 0x0011ec000c101b04 */
[----:B0-----:R-:W0:Y:S01]  /*1d80*/  LDC.64 R2, c[0x0][0x380] ;  /* 0x0000e000ff027b82 */ /* 0x001e220000000a00 */
[----:B------:R-:W-:Y:S01]  /*1d90*/  HFMA2 R6, -RZ, RZ, 2.98023223876953125e-07, -16.90625 ;  /* 0x0005cc3aff067431 */ /* 0x000fe200000001ff */
[----:B0-----:R0:W-:Y:S06]  /*1da0*/  STG.E.64 desc[UR4][R2.64+0x618], R8 ;  /* 0x0006180802007986 */ /* 0x0011ec000c101b04 */
[----:B0-----:R-:W0:Y:S01]  /*1db0*/  LDC.64 R2, c[0x0][0x380] ;  /* 0x0000e000ff027b82 */ /* 0x001e220000000a00 */
[----:B------:R-:W-:Y:S01]  /*1dc0*/  IMAD.MOV.U32 R8, RZ, RZ, 0x5d3b9 ;  /* 0x0005d3b9ff087424 */ /* 0x000fe200078e00ff */
[----:B0-----:R0:W-:Y:S06]  /*1dd0*/  STG.E.64 desc[UR4][R2.64+0x620], R4 ;  /* 0x0006200402007986 */ /* 0x0011ec000c101b04 */
[----:B0-----:R-:W0:Y:S01]  /*1de0*/  LDC.64 R2, c[0x0][0x380] ;  /* 0x0000e000ff027b82 */ /* 0x001e220000000a00 */
[----:B------:R-:W-:Y:S01]  /*1df0*/  HFMA2 R4, -RZ, RZ, 2.98023223876953125e-07, -231 ;  /* 0x0005db38ff047431 */ /* 0x000fe200000001ff */
        /* <DEDUP_REMOVED lines=17> */
[----:B------:R-:W-:Y:S01]  /*1f10*/  HFMA2 R6, -RZ, RZ, 3.5762786865234375e-07, 0.0001280307769775390625 ;  /* 0x00060832ff067431 */ /* 0x000fe200000001ff */
[----:B0-----:R0:W-:Y:S06]  /*1f20*/  STG.E.64 desc[UR4][R2.64+0x658], R8 ;  /* 0x0006580802007986 */ /* 0x0011ec000c101b04 */
[----:B0-----:R-:W0:Y:S01]  /*1f30*/  LDC.64 R2, c[0x0][0x380] ;  /* 0x0000e000ff027b82 */ /* 0x001e220000000a00 */
[----:B------:R-:W-:Y:S01]  /*1f40*/  IMAD.MOV.U32 R8, RZ, RZ, 0x60fb1 ;  /* 0x00060fb1ff087424 */ /* 0x000fe200078e00ff */
[----:B0-----:R0:W-:Y:S06]  /*1f50*/  STG.E.64 desc[UR4][R2.64+0x660], R4 ;  /* 0x0006600402007986 */ /* 0x0011ec000c101b04 */
[----:B0-----:R-:W0:Y:S01]  /*1f60*/  LDC.64 R2, c[0x0][0x380] ;  /* 0x0000e000ff027b82 */ /* 0x001e220000000a00 */
[----:B------:R-:W-:Y:S01]  /*1f70*/  HFMA2 R4, -RZ, RZ, 3.5762786865234375e-07, 0.0017547607421875 ;  /* 0x00061730ff047431 */ /* 0x000fe200000001ff */
[----:B0-----:R0:W-:Y:S06]  /*1f80*/  STG.E.64 desc[UR4][R2.64+0x668], R10 ;  /* 0x0006680a02007986 */ /* 0x0011ec000c101b04 */
[----:B0-----:R-:W0:Y:S01]  /*1f90*/  LDC.64 R2, c[0x0][0x380] ;  /* 0x0000e000ff027b82 */ /* 0x001e220000000a00 */
[----:B------:R-:W-:Y:S01]  /*1fa0*/  IMAD.MOV.U32 R10, RZ, RZ, 0x61eaf ;  /* 0x00061eafff0a7424 */ /* 0x000fe200078e00ff */
[----:B0-----:R0:W-:Y:S06]  /*1fb0*/  STG.E.64 desc[UR4][R2.64+0x670], R6 ;  /* 0x0006700602007986 */ /* 0x0011ec000c101b04 */
[----:B0-----:R-:W0:Y:S01]  /*1fc0*/  LDC.64 R2, c[0x0][0x380] ;  /* 0x0000e000ff027b82 */ /* 0x001e220000000a00 */
[----:B------:R-:W-:Y:S01]  /*1fd0*/  HFMA2 R6, -RZ, RZ, 3.5762786865234375e-07, 0.024139404296875 ;  /* 0x0006262eff067431 */ /* 0x000fe200000001ff */
[----:B0-----:R0:W-:Y:S06]  /*1fe0*/  STG.E.64 desc[UR4][R2.64+0x678], R8 ;  /* 0x0006780802007986 */ /* 0x0011ec000c101b04 */
[----:B0-----:R-:W0:Y:S01]  /*1ff0*/  LDC.64 R2, c[0x0][0x380] ;  /* 0x0000e000ff027b82 */ /* 0x001e220000000a00 */
[----:B------:R-:W-:Y:S01]  /*2000*/  IMAD.MOV.U32 R8, RZ, RZ, 0x62dad ;  /* 0x00062dadff087424 */ /* 0x000fe200078e00ff */
[----:B0-----:R0:W-:Y:S06]  /*2010*/  STG.E.64 desc[UR4][R2.64+0x680], R4 ;  /* 0x0006800402007986 */ /* 0x0011ec000c101b04 */
[----:B0-----:R-:W0:Y:S01]  /*2020*/  LDC.64 R2, c[0x0][0x380] ;  /* 0x0000e000ff027b82 */ /* 0x001e220000000a00 */
[----:B------:R-:W-:Y:S01]  /*2030*/  HFMA2 R4, -RZ, RZ, 3.5762786865234375e-07, 0.3232421875 ;  /* 0x0006352cff047431 */ /* 0x000fe200000001ff */
[----:B0-----:R0:W-:Y:S06]  /*2040*/  STG.E.64 desc[UR4][R2.64+0x688], R10 ;  /* 0x0006880a02007986 */ /* 0x0011ec000c101b04 */
[----:B0-----:R-:W0:Y:S01]  /*2050*/  LDC.64 R2, c[0x0][0x380] ;  /* 0x0000e000ff027b82 */ /* 0x001e220000000a00 */
[----:B------:R-:W-:Y:S01]  /*2060*/  IMAD.MOV.U32 R10, RZ, RZ, 0x63cab ;  /* 0x00063cabff0a7424 */ /* 0x000fe200078e00ff */
[----:B0-----:R0:W-:Y:S06]  /*2070*/  STG.E.64 desc[UR4][R2.64+0x690], R6 ;  /* 0x0006900602007986 */ /* 0x0011ec000c101b04 */
[----:B0-----:R-:W0:Y:S01]  /*2080*/  LDC.64 R2, c[0x0][0x380] ;  /* 0x0000e000ff027b82 */ /* 0x001e220000000a00 */
[----:B------:R-:W-:Y:S01]  /*2090*/  HFMA2 R6, -RZ, RZ, 3.5762786865234375e-07, 4.1640625 ;  /* 0x0006442aff067431 */ /* 0x000fe200000001ff */
[----:B0-----:R0:W-:Y:S06]  /*20a0*/  STG.E.64 desc[UR4][R2.64+0x698], R8 ;  /* 0x0006980802007986 */ /* 0x0011ec000c101b04 */
[----:B0-----:R-:W0:Y:S01]  /*20b0*/  LDC.64 R2, c[0x0][0x380] ;  /* 0x0000e000ff027b82 */ /* 0x001e220000000a00 */
[----:B------:R-:W-:Y:S01]  /*20c0*/  IMAD.MOV.U32 R8, RZ, RZ, 0x64ba9 ;  /* 0x00064ba9ff087424 */ /* 0x000fe200078e00ff */
[----:B0-----:R0:W-:Y:S06]  /*20d0*/  STG.E.64 desc[UR4][R2.64+0x6a0], R4 ;  /* 0x0006a00402007986 */ /* 0x0011ec000c101b04 */
[----:B0-----:R-:W0:Y:S01]  /*20e0*/  LDC.64 R2, c[0x0][0x380] ;  /* 0x0000e000ff027b82 */ /* 0x001e220000000a00 */
[----:B------:R-:W-:Y:S01]  /*20f0*/  HFMA2 R4, -RZ, RZ, 3.5762786865234375e-07, 57.25 ;  /* 0x00065328ff047431 */ /* 0x000fe200000001ff */
[----:B0-----:R0:W-:Y:S06]  /*2100*/  STG.E.64 desc[UR4][R2.64+0x6a8], R10 ;  /* 0x0006a80a02007986 */ /* 0x0011ec000c101b04 */
[----:B0-----:R-:W0:Y:S01]  /*2110*/  LDC.64 R2, c[0x0][0x380] ;  /* 0x0000e000ff027b82 */ /* 0x001e220000000a00 */
[----:B------:R-:W-:Y:S01]  /*2120*/  IMAD.MOV.U32 R10, RZ, RZ, 0x65aa7 ;  /* 0x00065aa7ff0a7424 */ /* 0x000fe200078e00ff */
[----:B0-----:R0:W-:Y:S06]  /*2130*/  STG.E.64 desc[UR4][R2.64+0x6b0], R6 ;  /* 0x0006b00602007986 */ /* 0x0011ec000c101b04 */
[----:B0-----:R-:W0:Y:S01]  /*2140*/  LDC.64 R2, c[0x0][0x380] ;  /* 0x0000e000ff027b82 */ /* 0x001e220000000a00 */
[----:B------:R-:W-:Y:S01]  /*2150*/  HFMA2 R6, -RZ, RZ, 3.5762786865234375e-07, 787 ;  /* 0x00066226ff067431 */ /* 0x000fe200000001ff */
        /* <DEDUP_REMOVED lines=11> */
[----:B------:R-:W-:Y:S01]  /*2210*/  HFMA2 R6, -RZ, RZ, 3.5762786865234375e-07, -2.02655792236328125e-06 ;  /* 0x00068022ff067431 */ /* 0x000fe200000001ff */
[----:B0-----:R0:W-:Y:S06]  /*2220*/  STG.E.64 desc[UR4][R2.64+0x6d8], R8 ;  /* 0x0006d80802007986 */ /* 0x0011ec000c101b04 */
[----:B0-----:R-:W0:Y:S01]  /*2230*/  LDC.64 R2, c[0x0][0x380] ;  /* 0x0000e000ff027b82 */ /* 0x001e220000000a00 */
[----:B------:R-:W-:Y:S01]  /*2240*/  IMAD.MOV.U32 R8, RZ, RZ, 0x687a1 ;  /* 0x000687a1ff087424 */ /* 0x000fe200078e00ff */
[----:B0-----:R0:W-:Y:S06]  /*2250*/  STG.E.64 desc[UR4][R2.64+0x6e0], R4 ;  /* 0x0006e00402007986 */ /* 0x0011ec000c101b04 */
[----:B0-----:R-:W0:Y:S01]  /*2260*/  LDC.64 R2, c[0x0][0x380] ;  /* 0x0000e000ff027b82 */ /* 0x001e220000000a00 */
[----:B------:R-:W-:Y:S01]  /*2270*/  HFMA2 R4, -RZ, RZ, 3.5762786865234375e-07, -0.00043487548828125 ;  /* 0x00068f20ff047431 */ /* 0x000fe200000001ff */
[----:B0-----:R0:W-:Y:S06]  /*2280*/  STG.E.64 desc[UR4][R2.64+0x6e8], R10 ;  /* 0x0006e80a02007986 */ /* 0x0011ec000c101b04 */
[----:B0-----:R-:W0:Y:S01]  /*2290*/  LDC.64 R2, c[0x0][0x380] ;  /* 0x0000e000ff027b82 */ /* 0x001e220000000a00 */
[----:B------:R-:W-:Y:S01]  /*22a0*/  IMAD.MOV.U32 R10, RZ, RZ, 0x6969f ;  /* 0x0006969fff0a7424 */ /* 0x000fe200078e00ff */
[----:B0-----:R0:W-:Y:S06]  /*22b0*/  STG.E.64 desc[UR4][R2.64+0x6f0], R6 ;  /* 0x0006f00602007986 */ /* 0x0011ec000c101b04 */
[----:B0-----:R-:W0:Y:S01]  /*22c0*/  LDC.64 R2, c[0x0][0x380] ;  /* 0x0000e000ff027b82 */ /* 0x001e220000000a00 */
[----:B------:R-:W-:Y:S01]  /*22d0*/  HFMA2 R6, -RZ, RZ, 3.5762786865234375e-07, -0.00597381591796875 ;  /* 0x00069e1eff067431 */ /* 0x000fe200000001ff */
[----:B0-----:R0:W-:Y:S06]  /*22e0*/  STG.E.64 desc[UR4][R2.64+0x6f8], R8 ;  /* 0x0006f80802007986 */ /* 0x0011ec000c101b04 */
[----:B0-----:R-:W0:Y:S01]  /*22f0*/  LDC.64 R2, c[0x0][0x380] ;  /* 0x0000e000ff027b82 */ /* 0x001e220000000a00 */
[----:B------:R-:W-:Y:S01]  /*2300*/  IMAD.MOV.U32 R8, RZ, RZ, 0x6a59d ;  /* 0x0006a59dff087424 */ /* 0x000fe200078e00ff */
[----:B0-----:R0:W-:Y:S06]  /*2310*/  STG.E.64 desc[UR4][R2.64+0x700], R4 ;  /* 0x0007000402007986 */ /* 0x0011ec000c101b04 */
[----:B0-----:R-:W0:Y:S01]  /*2320*/  LDC.64 R2, c[0x0][0x380] ;  /* 0x0000e000ff027b82 */ /* 0x001e220000000a00 */
[----:B------:R-:W-:Y:S01]  /*2330*/  HFMA2 R4, -RZ, RZ, 3.5762786865234375e-07, -0.079833984375 ;  /* 0x0006ad1cff047431 */ /* 0x000fe200000001ff */
[----:B0-----:R0:W-:Y:S06]  /*2340*/  STG.E.64 desc[UR4][R2.64+0x708], R10 ;  /* 0x0007080a02007986 */ /* 0x0011ec000c101b04 */
[----:B0-----:R-:W0:Y:S01]  /*2350*/  LDC.64 R2, c[0x0][0x380] ;  /* 0x0000e000ff027b82 */ /* 0x001e220000000a00 */
[----:B------:R-:W-:Y:S01]  /*2360*/  IMAD.MOV.U32 R10, RZ, RZ, 0x6b49b ;  /* 0x0006b49bff0a7424 */ /* 0x000fe200078e00ff */
[----:B0-----:R0:W-:Y:S06]  /*2370*/  STG.E.64 desc[UR4][R2.64+0x710], R6 ;  /* 0x0007100602007986 */ /* 0x0011ec000c101b04 */
[----:B0-----:R-:W0:Y:S01]  /*2380*/  LDC.64 R2, c[0x0][0x380] ;  /* 0x0000e000ff027b82 */ /* 0x001e220000000a00 */
[----:B------:R-:W-:Y:S01]  /*2390*/  HFMA2 R6, -RZ, RZ, 3.5762786865234375e-07, -1.025390625 ;  /* 0x0006bc1aff067431 */ /* 0x000fe200000001ff */
[----:B0-----:R0:W-:Y:S06]  /*23a0*/  STG.E.64 desc[UR4][R2.64+0x718], R8 ;  /* 0x0007180802007986 */ /* 0x0011ec000c101b04 */
[----:B0-----:R-:W0:Y:S01]  /*23b0*/  LDC.64 R2, c[0x0][0x380] ;  /* 0x0000e000ff027b82 */ /* 0x001e220000000a00 */
[----:B------:R-:W-:Y:S01]  /*23c0*/  IMAD.MOV.U32 R8, RZ, RZ, 0x6c399 ;  /* 0x0006c399ff087424 */ /* 0x000fe200078e00ff */
[----:B0-----:R0:W-:Y:S06]  /*23d0*/  STG.E.64 desc[UR4][R2.64+0x720], R4 ;  /* 0x0007200402007986 */ /* 0x0011ec000c101b04 */
[----:B0-----:R-:W0:Y:S01]  /*23e0*/  LDC.64 R2, c[0x0][0x380] ;  /* 0x0000e000ff027b82 */ /* 0x001e220000000a00 */
[----:B------:R-:W-:Y:S01]  /*23f0*/  HFMA2 R4, -RZ, RZ, 3.5762786865234375e-07, -14.1875 ;  /* 0x0006cb18ff047431 */ /* 0x000fe200000001ff */
[----:B0-----:R0:W-:Y:S06]  /*2400*/  STG.E.64 desc[UR4][R2.64+0x728], R10 ;  /* 0x0007280a02007986 */ /* 0x0011ec000c101b04 */
[----:B0-----:R-:W0:Y:S01]  /*2410*/  LDC.64 R2, c[0x0][0x380] ;  /* 0x0000e000ff027b82 */ /* 0x001e220000000a00 */
[----:B------:R-:W-:Y:S01]  /*2420*/  IMAD.MOV.U32 R10, RZ, RZ, 0x6d297 ;  /* 0x0006d297ff0a7424 */ /* 0x000fe200078e00ff */
[----:B0-----:R0:W-:Y:S06]  /*2430*/  STG.E.64 desc[UR4][R2.64+0x730], R6 ;  /* 0x0007300602007986 */ /* 0x0011ec000c101b04 */
[----:B0-----:R-:W0:Y:S01]  /*2440*/  LDC.64 R2, c[0x0][0x380] ;  /* 0x0000e000ff027b82 */ /* 0x001e220000000a00 */
[----:B------:R-:W-:Y:S01]  /*2450*/  HFMA2 R6, -RZ, RZ, 3.5762786865234375e-07, -194.75 ;  /* 0x0006da16ff067431 */ /* 0x000fe200000001ff */
[----:B0-----:R0:W-:Y:S06]  /*2460*/  STG.E.64 desc[UR4][R2.64+0x738], R8 ;  /* 0x0007380802007986 */ /* 0x0011ec000c101b04 */
[----:B0-----:R-:W0:Y:S01]  /*2470*/  LDC.64 R2, c[0x0][0x380] ;  /* 0x0000e000ff027b82 */ /* 0x001e220000000a00 */
[----:B------:R-:W-:Y:S01]  /*2480*/  IMAD.MOV.U32 R8, RZ, RZ, 0x6e195 ;  /* 0x0006e195ff087424 */ /* 0x000fe200078e00ff */
[----:B0-----:R0:W-:Y:S06]  /*2490*/  STG.E.64 desc[UR4][R2.64+0x740], R4 ;  /* 0x0007400402007986 */ /* 0x0011ec000c101b04 */
[----:B0-----:R-:W0:Y:S01]  /*24a0*/  LDC.64 R2, c[0x0][0x380] ;  /* 0x0000e000ff027b82 */ /* 0x001e220000000a00 */
[----:B------:R-:W-:Y:S01]  /*24b0*/  HFMA2 R4, -RZ, RZ, 3.5762786865234375e-07, -2600 ;  /* 0x0006e914ff047431 */ /* 0x000fe200000001ff */
        /* <DEDUP_REMOVED lines=11> */
[----:B------:R-:W-:Y:S01]  /*2570*/  HFMA2 R4, -RZ, RZ, 4.17232513427734375e-07, 0.00010776519775390625 ;  /* 0x00070710ff047431 */ /* 0x000fe200000001ff */
[----:B0-----:R0:W-:Y:S06]  /*2580*/  STG.E.64 desc[UR4][R2.64+0x768], R10 ;  /* 0x0007680a02007986 */ /* 0x0011ec000c101b04 */
[----:B0-----:R-:W0:Y:S01]  /*2590*/  LDC.64 R2, c[0x0][0x380] ;  /* 0x0000e000ff027b82 */ /* 0x001e220000000a00 */
[----:B------:R-:W-:Y:S01]  /*25a0*/  IMAD.MOV.U32 R10, RZ, RZ, 0x70e8f ;  /* 0x00070e8fff0a7424 */ /* 0x000fe200078e00ff */
[----:B0-----:R0:W-:Y:S06]  /*25b0*/  STG.E.64 desc[UR4][R2.64+0x770], R6 ;  /* 0x0007700602007986 */ /* 0x0011ec000c101b04 */
[----:B0-----:R-:W0:Y:S01]  /*25c0*/  LDC.64 R2, c[0x0][0x380] ;  /* 0x0000e000ff027b82 */ /* 0x001e220000000a00 */
[----:B------:R-:W-:Y:S01]  /*25d0*/  HFMA2 R6, -RZ, RZ, 4.17232513427734375e-07, 0.0014781951904296875 ;  /* 0x0007160eff067431 */ /* 0x000fe200000001ff */
[----:B0-----:R0:W-:Y:S06]  /*25e0*/  STG.E.64 desc[UR4][R2.64+0x778], R8 ;  /* 0x0007780802007986 */ /* 0x0011ec000c101b04 */
[----:B0-----:R-:W0:Y:S01]  /*25f0*/  LDC.64 R2, c[0x0][0x380] ;  /* 0x0000e000ff027b82 */ /* 0x001e220000000a00 */
[----:B------:R-:W-:Y:S01]  /*2600*/  IMAD.MOV.U32 R8, RZ, RZ, 0x71d8d ;  /* 0x00071d8dff087424 */ /* 0x000fe200078e00ff */
[----:B0-----:R0:W-:Y:S06]  /*2610*/  STG.E.64 desc[UR4][R2.64+0x780], R4 ;  /* 0x0007800402007986 */ /* 0x0011ec000c101b04 */
[----:B0-----:R-:W0:Y:S01]  /*2620*/  LDC.64 R2, c[0x0][0x380] ;  /* 0x0000e000ff027b82 */ /* 0x001e220000000a00 */
[----:B------:R-:W-:Y:S01]  /*2630*/  HFMA2 R4, -RZ, RZ, 4.17232513427734375e-07, 0.01971435546875 ;  /* 0x0007250cff047431 */ /* 0x000fe200000001ff */
[----:B0-----:R0:W-:Y:S06]  /*2640*/  STG.E.64 desc[UR4][R2.64+0x788], R10 ;  /* 0x0007880a02007986 */ /* 0x0011ec000c101b04 */
[----:B0-----:R-:W0:Y:S01]  /*2650*/  LDC.64 R2, c[0x0][0x380] ;  /* 0x0000e000ff027b82 */ /* 0x001e220000000a00 */
[----:B------:R-:W-:Y:S01]  /*2660*/  IMAD.MOV.U32 R10, RZ, RZ, 0x72c8b ;  /* 0x00072c8bff0a7424 */ /* 0x000fe200078e00ff */
[----:B0-----:R0:W-:Y:S06]  /*2670*/  STG.E.64 desc[UR4][R2.64+0x790], R6 ;  /* 0x0007900602007986 */ /* 0x0011ec000c101b04 */
[----:B0-----:R-:W0:Y:S01]  /*2680*/  LDC.64 R2, c[0x0][0x380] ;  /* 0x0000e000ff027b82 */ /* 0x001e220000000a00 */
[----:B------:R-:W-:Y:S01]  /*2690*/  HFMA2 R6, -RZ, RZ, 4.17232513427734375e-07, 0.25244140625 ;  /* 0x0007340aff067431 */ /* 0x000fe200000001ff */
[----:B0-----:R0:W-:Y:S06]  /*26a0*/  STG.E.64 desc[UR4][R2.64+0x798], R8 ;  /* 0x0007980802007986 */ /* 0x0011ec000c101b04 */
[----:B0-----:R-:W0:Y:S01]  /*26b0*/  LDC.64 R2, c[0x0][0x380] ;  /* 0x0000e000ff027b82 */ /* 0x001e220000000a00 */
[----:B------:R-:W-:Y:S01]  /*26c0*/  IMAD.MOV.U32 R8, RZ, RZ, 0x73b89 ;  /* 0x00073b89ff087424 */ /* 0x000fe200078e00ff */
[----:B0-----:R0:W-:Y:S06]  /*26d0*/  STG.E.64 desc[UR4][R2.64+0x7a0], R4 ;  /* 0x0007a00402007986 */ /* 0x0011ec000c101b04 */
[----:B0-----:R-:W0:Y:S01]  /*26e0*/  LDC.64 R2, c[0x0][0x380] ;  /* 0x0000e000ff027b82 */ /* 0x001e220000000a00 */
[----:B------:R-:W-:Y:S01]  /*26f0*/  HFMA2 R4, -RZ, RZ, 4.17232513427734375e-07, 3.515625 ;  /* 0x00074308ff047431 */ /* 0x000fe200000001ff */
[----:B0-----:R0:W-:Y:S06]  /*2700*/  STG.E.64 desc[UR4][R2.64+0x7a8], R10 ;  /* 0x0007a80a02007986 */ /* 0x0011ec000c101b04 */
[----:B0-----:R-:W0:Y:S01]  /*2710*/  LDC.64 R2, c[0x0][0x380] ;  /* 0x0000e000ff027b82 */ /* 0x001e220000000a00 */
[----:B------:R-:W-:Y:S01]  /*2720*/  IMAD.MOV.U32 R10, RZ, RZ, 0x74a87 ;  /* 0x00074a87ff0a7424 */ /* 0x000fe200078e00ff */
[----:B0-----:R0:W-:Y:S06]  /*2730*/  STG.E.64 desc[UR4][R2.64+0x7b0], R6 ;  /* 0x0007b00602007986 */ /* 0x0011ec000c101b04 */
[----:B0-----:R-:W0:Y:S01]  /*2740*/  LDC.64 R2, c[0x0][0x380] ;  /* 0x0000e000ff027b82 */ /* 0x001e220000000a00 */
[----:B------:R-:W-:Y:S01]  /*2750*/  HFMA2 R6, -RZ, RZ, 4.17232513427734375e-07, 48.1875 ;  /* 0x00075206ff067431 */ /* 0x000fe200000001ff */
[----:B0-----:R0:W-:Y:S06]  /*2760*/  STG.E.64 desc[UR4][R2.64+0x7b8], R8 ;  /* 0x0007b80802007986 */ /* 0x0011ec000c101b04 */
[----:B0-----:R-:W0:Y:S01]  /*2770*/  LDC.64 R2, c[0x0][0x380] ;  /* 0x0000e000ff027b82 */ /* 0x001e220000000a00 */
[----:B------:R-:W-:Y:S01]  /*2780*/  IMAD.MOV.U32 R8, RZ, RZ, 0x75985 ;  /* 0x00075985ff087424 */ /* 0x000fe200078e00ff */
[----:B0-----:R0:W-:Y:S06]  /*2790*/  STG.E.64 desc[UR4][R2.64+0x7c0], R4 ;  /* 0x0007c00402007986 */ /* 0x0011ec000c101b04 */
[----:B0-----:R-:W0:Y:S01]  /*27a0*/  LDC.64 R2, c[0x0][0x380] ;  /* 0x0000e000ff027b82 */ /* 0x001e220000000a00 */
[----:B------:R-:W-:Y:S01]  /*27b0*/  HFMA2 R4, -RZ, RZ, 4.17232513427734375e-07, 642 ;  /* 0x00076104ff047431 */ /* 0x000fe200000001ff */
        /* <DEDUP_REMOVED lines=11> */
[----:B------:R-:W-:Y:S01]  /*2870*/  MOV R4, 0x77f00 ;  /* 0x00077f0000047802 */ /* 0x000fe20000000f00 */
[----:B0-----:R0:W-:Y:S06]  /*2880*/  STG.E.64 desc[UR4][R2.64+0x7e8], R10 ;  /* 0x0007e80a02007986 */ /* 0x0011ec000c101b04 */
[----:B0-----:R-:W0:Y:S01]  /*2890*/  LDC.64 R2, c[0x0][0x380] ;  /* 0x0000e000ff027b82 */ /* 0x001e220000000a00 */
[----:B------:R-:W-:Y:S01]  /*28a0*/  IMAD.MOV.U32 R10, RZ, RZ, 0x7867f ;  /* 0x0007867fff0a7424 */ /* 0x000fe200078e00ff */
[----:B0-----:R0:W-:Y:S06]  /*28b0*/  STG.E.64 desc[UR4][R2.64+0x7f0], R6 ;  /* 0x0007f00602007986 */ /* 0x0011ec000c101b04 */
[----:B0-----:R-:W0:Y:S01]  /*28c0*/  LDC.64 R2, c[0x0][0x380] ;  /* 0x0000e000ff027b82 */ /* 0x001e220000000a00 */
[----:B------:R-:W-:Y:S01]  /*28d0*/  HFMA2 R6, -RZ, RZ, 4.17232513427734375e-07, -0.000365734100341796875 ;  /* 0x00078dfeff067431 */ /* 0x000fe200000001ff */
[----:B0-----:R0:W-:Y:S06]  /*28e0*/  STG.E.64 desc[UR4][R2.64+0x7f8], R8 ;  /* 0x0007f80802007986 */ /* 0x0011ec000c101b04 */
[----:B0-----:R-:W0:Y:S01]  /*28f0*/  LDC.64 R2, c[0x0][0x380] ;  /* 0x0000e000ff027b82 */ /* 0x001e220000000a00 */
[----:B------:R-:W-:Y:S01]  /*2900*/  IMAD.MOV.U32 R8, RZ, RZ, 0x7957d ;  /* 0x0007957dff087424 */ /* 0x000fe200078e00ff */
[----:B0-----:R0:W-:Y:S06]  /*2910*/  STG.E.64 desc[UR4][R2.64+0x800], R4 ;  /* 0x0008000402007986 */ /* 0x0011ec000c101b04 */
[----:B0-----:R-:W0:Y:S01]  /*2920*/  LDC.64 R2, c[0x0][0x380] ;  /* 0x0000e000ff027b82 */ /* 0x001e220000000a00 */
[----:B------:R-:W-:Y:S01]  /*2930*/  HFMA2 R4, -RZ, RZ, 4.17232513427734375e-07, -0.0048675537109375 ;  /* 0x00079cfcff047431 */ /* 0x000fe200000001ff */
[----:B0-----:R0:W-:Y:S06]  /*2940*/  STG.E.64 desc[UR4][R2.64+0x808], R10 ;  /* 0x0008080a02007986 */ /* 0x0011ec000c101b04 */
[----:B0-----:R-:W0:Y:S01]  /*2950*/  LDC.64 R2, c[0x0][0x380] ;  /* 0x0000e000ff027b82 */ /* 0x001e220000000a00 */
[----:B------:R-:W-:Y:S01]  /*2960*/  IMAD.MOV.U32 R10, RZ, RZ, 0x7a47b ;  /* 0x0007a47bff0a7424 */ /* 0x000fe200078e00ff */
[----:B0-----:R0:W-:Y:S06]  /*2970*/  STG.E.64 desc[UR4][R2.64+0x810], R6 ;  /* 0x0008100602007986 */ /* 0x0011ec000c101b04 */
[----:B0-----:R-:W0:Y:S01]  /*2980*/  LDC.64 R2, c[0x0][0x380] ;  /* 0x0000e000ff027b82 */ /* 0x001e220000000a00 */
[----:B------:R-:W-:Y:S01]  /*2990*/  HFMA2 R6, -RZ, RZ, 4.17232513427734375e-07, -0.06231689453125 ;  /* 0x0007abfaff067431 */ /* 0x000fe200000001ff */
[----:B0-----:R0:W-:Y:S06]  /*29a0*/  STG.E.64 desc[UR4][R2.64+0x818], R8 ;  /* 0x0008180802007986 */ /* 0x0011ec000c101b04 */
[----:B0-----:R-:W0:Y:S01]  /*29b0*/  LDC.64 R2, c[0x0][0x380] ;  /* 0x0000e000ff027b82 */ /* 0x001e220000000a00 */
[----:B------:R-:W-:Y:S01]  /*29c0*/  IMAD.MOV.U32 R8, RZ, RZ, 0x7b379 ;  /* 0x0007b379ff087424 */ /* 0x000fe200078e00ff */
[----:B0-----:R0:W-:Y:S06]  /*29d0*/  STG.E.64 desc[UR4][R2.64+0x820], R4 ;  /* 0x0008200402007986 */ /* 0x0011ec000c101b04 */
[----:B0-----:R-:W0:Y:S01]  /*29e0*/  LDC.64 R2, c[0x0][0x380] ;  /* 0x0000e000ff027b82 */ /* 0x001e220000000a00 */
[----:B------:R-:W-:Y:S01]  /*29f0*/  HFMA2 R4, -RZ, RZ, 4.17232513427734375e-07, -0.87109375 ;  /* 0x0007baf8ff047431 */ /* 0x000fe200000001ff */
[----:B0-----:R0:W-:Y:S06]  /*2a00*/  STG.E.64 desc[UR4][R2.64+0x828], R10 ;  /* 0x0008280a02007986 */ /* 0x0011ec000c101b04 */
[----:B0-----:R-:W0:Y:S01]  /*2a10*/  LDC.64 R2, c[0x0][0x380] ;  /* 0x0000e000ff027b82 */ /* 0x001e220000000a00 */
[----:B------:R-:W-:Y:S01]  /*2a20*/  IMAD.MOV.U32 R10, RZ, RZ, 0x7c277 ;  /* 0x0007c277ff0a7424 */ /* 0x000fe200078e00ff */
[----:B0-----:R0:W-:Y:S06]  /*2a30*/  STG.E.64 desc[UR4][R2.64+0x830], R6 ;  /* 0x0008300602007986 */ /* 0x0011ec000c101b04 */
[----:B0-----:R-:W0:Y:S01]  /*2a40*/  LDC.64 R2, c[0x0][0x380] ;  /* 0x0000e000ff027b82 */ /* 0x001e220000000a00 */
[----:B------:R-:W-:Y:S01]  /*2a50*/  HFMA2 R6, -RZ, RZ, 4.17232513427734375e-07, -11.921875 ;  /* 0x0007c9f6ff067431 */ /* 0x000fe200000001ff */
[----:B0-----:R0:W-:Y:S06]  /*2a60*/  STG.E.64 desc[UR4][R2.64+0x838], R8 ;  /* 0x0008380802007986 */ /* 0x0011ec000c101b04 */
[----:B0-----:R-:W0:Y:S01]  /*2a70*/  LDC.64 R2, c[0x0][0x380] ;  /* 0x0000e000ff027b82 */ /* 0x001e220000000a00 */
[----:B------:R-:W-:Y:S01]  /*2a80*/  IMAD.MOV.U32 R8, RZ, RZ, 0x7d175 ;  /* 0x0007d175ff087424 */ /* 0x000fe200078e00ff */
[----:B0-----:R0:W-:Y:S06]  /*2a90*/  STG.E.64 desc[UR4][R2.64+0x840], R4 ;  /* 0x0008400402007986 */ /* 0x0011ec000c101b04 */
[----:B0-----:R-:W0:Y:S01]  /*2aa0*/  LDC.64 R2, c[0x0][0x380] ;  /* 0x0000e000ff027b82 */ /* 0x001e220000000a00 */
[----:B------:R-:W-:Y:S01]  /*2ab0*/  HFMA2 R4, -RZ, RZ, 4.17232513427734375e-07, -158.5 ;  /* 0x0007d8f4ff047431 */ /* 0x000fe200000001ff */
[----:B0-----:R0:W-:Y:S06]  /*2ac0*/  STG.E.64 desc[UR4][R2.64+0x848], R10 ;  /* 0x0008480a02007986 */ /* 0x0011ec000c101b04 */
[----:B0-----:R-:W0:Y:S01]  /*2ad0*/  LDC.64 R2, c[0x0][0x380] ;  /* 0x0000e000ff027b82 */ /* 0x001e220000000a00 */
[----:B------:R-:W-:Y:S01]  /*2ae0*/  IMAD.MOV.U32 R10, RZ, RZ, 0x7e073 ;  /* 0x0007e073ff0a7424 */ /* 0x000fe200078e00ff */
[----:B0-----:R0:W-:Y:S06]  /*2af0*/  STG.E.64 desc[UR4][R2.64+0x850], R6 ;  /* 0x0008500602007986 */ /* 0x0011ec000c101b04 */
[----:B0-----:R-:W0:Y:S01]  /*2b00*/  LDC.64 R2, c[0x0][0x380] ;  /* 0x0000e000ff027b82 */ /* 0x001e220000000a00 */
[----:B------:R-:W-:Y:S01]  /*2b10*/  HFMA2 R6, -RZ, RZ, 4.17232513427734375e-07, -2034 ;  /* 0x0007e7f2ff067431 */ /* 0x000fe200000001ff */
        /* <DEDUP_REMOVED lines=11> */
[----:B------:R-:W-:Y:S01]  /*2bd0*/  HFMA2 R6, -RZ, RZ, 4.76837158203125e-07, 9.047985076904296875e-05 ;  /* 0x000805eeff067431 */ /* 0x000fe200000001ff */
[----:B0-----:R0:W-:Y:S06]  /*2be0*/  STG.E.64 desc[UR4][R2.64+0x878], R8 ;  /* 0x0008780802007986 */ /* 0x0011ec000c101b04 */
[----:B0-----:R-:W0:Y:S01]  /*2bf0*/  LDC.64 R2, c[0x0][0x380] ;  /* 0x0000e000ff027b82 */ /* 0x001e220000000a00 */
[----:B------:R-:W-:Y:S01]  /*2c00*/  IMAD.MOV.U32 R8, RZ, RZ, 0x80d6d ;  /* 0x00080d6dff087424 */ /* 0x000fe200078e00ff */
[----:B0-----:R0:W-:Y:S06]  /*2c10*/  STG.E.64 desc[UR4][R2.64+0x880], R4 ;  /* 0x0008800402007986 */ /* 0x0011ec000c101b04 */
[----:B0-----:R-:W0:Y:S01]  /*2c20*/  LDC.64 R2, c[0x0][0x380] ;  /* 0x0000e000ff027b82 */ /* 0x001e220000000a00 */
[----:B------:R-:W-:Y:S01]  /*2c30*/  HFMA2 R4, -RZ, RZ, 4.76837158203125e-07, 0.001201629638671875 ;  /* 0x000814ecff047431 */ /* 0x000fe200000001ff */
[----:B0-----:R0:W-:Y:S06]  /*2c40*/  STG.E.64 desc[UR4][R2.64+0x888], R10 ;  /* 0x0008880a02007986 */ /* 0x0011ec000c101b04 */
[----:B0-----:R-:W0:Y:S01]  /*2c50*/  LDC.64 R2, c[0x0][0x380] ;  /* 0x0000e000ff027b82 */ /* 0x001e220000000a00 */
[----:B------:R-:W-:Y:S01]  /*2c60*/  IMAD.MOV.U32 R10, RZ, RZ, 0x81c6b ;  /* 0x00081c6bff0a7424 */ /* 0x000fe200078e00ff */
[----:B0-----:R0:W-:Y:S06]  /*2c70*/  STG.E.64 desc[UR4][R2.64+0x890], R6 ;  /* 0x0008900602007986 */ /* 0x0011ec000c101b04 */
[----:B0-----:R-:W0:Y:S01]  /*2c80*/  LDC.64 R2, c[0x0][0x380] ;  /* 0x0000e000ff027b82 */ /* 0x001e220000000a00 */
[----:B------:R-:W-:Y:S01]  /*2c90*/  HFMA2 R6, -RZ, RZ, 4.76837158203125e-07, 0.0154571533203125 ;  /* 0x000823eaff067431 */ /* 0x000fe200000001ff */
[----:B0-----:R0:W-:Y:S06]  /*2ca0*/  STG.E.64 desc[UR4][R2.64+0x898], R8 ;  /* 0x0008980802007986 */ /* 0x0011ec000c101b04 */
[----:B0-----:R-:W0:Y:S01]  /*2cb0*/  LDC.64 R2, c[0x0][0x380] ;  /* 0x0000e000ff027b82 */ /* 0x001e220000000a00 */
[----:B------:R-:W-:Y:S01]  /*2cc0*/  IMAD.MOV.U32 R8, RZ, RZ, 0x82b69 ;  /* 0x00082b69ff087424 */ /* 0x000fe200078e00ff */
[----:B0-----:R0:W-:Y:S06]  /*2cd0*/  STG.E.64 desc[UR4][R2.64+0x8a0], R4 ;  /* 0x0008a00402007986 */ /* 0x0011ec000c101b04 */
[----:B0-----:R-:W0:Y:S01]  /*2ce0*/  LDC.64 R2, c[0x0][0x380] ;  /* 0x0000e000ff027b82 */ /* 0x001e220000000a00 */
[----:B------:R-:W-:Y:S01]  /*2cf0*/  HFMA2 R4, -RZ, RZ, 4.76837158203125e-07, 0.2158203125 ;  /* 0x000832e8ff047431 */ /* 0x000fe200000001ff */
[----:B0-----:R0:W-:Y:S06]  /*2d00*/  STG.E.64 desc[UR4][R2.64+0x8a8], R10 ;  /* 0x0008a80a02007986 */ /* 0x0011ec000c101b04 */
[----:B0-----:R-:W0:Y:S01]  /*2d10*/  LDC.64 R2, c[0x0][0x380] ;  /* 0x0000e000ff027b82 */ /* 0x001e220000000a00 */
[----:B------:R-:W-:Y:S01]  /*2d20*/  IMAD.MOV.U32 R10, RZ, RZ, 0x83a67 ;  /* 0x00083a67ff0a7424 */ /* 0x000fe200078e00ff */
[----:B0-----:R0:W-:Y:S06]  /*2d30*/  STG.E.64 desc[UR4][R2.64+0x8b0], R6 ;  /* 0x0008b00602007986 */ /* 0x0011ec000c101b04 */
[----:B0-----:R-:W0:Y:S01]  /*2d40*/  LDC.64 R2, c[0x0][0x380] ;  /* 0x0000e000ff027b82 */ /* 0x001e220000000a00 */
[----:B------:R-:W-:Y:S01]  /*2d50*/  HFMA2 R6, -RZ, RZ, 4.76837158203125e-07, 2.94921875 ;  /* 0x000841e6ff067431 */ /* 0x000fe200000001ff */
[----:B0-----:R0:W-:Y:S06]  /*2d60*/  STG.E.64 desc[UR4][R2.64+0x8b8], R8 ;  /* 0x0008b80802007986 */ /* 0x0011ec000c101b04 */
[----:B0-----:R-:W0:Y:S01]  /*2d70*/  LDC.64 R2, c[0x0][0x380] ;  /* 0x0000e000ff027b82 */ /* 0x001e220000000a00 */
[----:B------:R-:W-:Y:S01]  /*2d80*/  IMAD.MOV.U32 R8, RZ, RZ, 0x84965 ;  /* 0x00084965ff087424 */ /* 0x000fe200078e00ff */
[----:B0-----:R0:W-:Y:S06]  /*2d90*/  STG.E.64 desc[UR4][R2.64+0x8c0], R4 ;  /* 0x0008c00402007986 */ /* 0x0011ec000c101b04 */
[----:B0-----:R-:W0:Y:S01]  /*2da0*/  LDC.64 R2, c[0x0][0x380] ;  /* 0x0000e000ff027b82 */ /* 0x001e220000000a00 */
[----:B------:R-:W-:Y:S01]  /*2db0*/  HFMA2 R4, -RZ, RZ, 4.76837158203125e-07, 39.125 ;  /* 0x000850e4ff047431 */ /* 0x000fe200000001ff */
[----:B0-----:R0:W-:Y:S06]  /*2dc0*/  STG.E.64 desc[UR4][R2.64+0x8c8], R10 ;  /* 0x0008c80a02007986 */ /* 0x0011ec000c101b04 */
[----:B0-----:R-:W0:Y:S01]  /*2dd0*/  LDC.64 R2, c[0x0][0x380] ;  /* 0x0000e000ff027b82 */ /* 0x001e220000000a00 */
[----:B------:R-:W-:Y:S01]  /*2de0*/  IMAD.MOV.U32 R10, RZ, RZ, 0x85863 ;  /* 0x00085863ff0a7424 */ /* 0x000fe200078e00ff */
[----:B0-----:R0:W-:Y:S06]  /*2df0*/  STG.E.64 desc[UR4][R2.64+0x8d0], R6 ;  /* 0x0008d00602007986 */ /* 0x0011ec000c101b04 */
[----:B0-----:R-:W0:Y:S01]  /*2e00*/  LDC.64 R2, c[0x0][0x380] ;  /* 0x0000e000ff027b82 */ /* 0x001e220000000a00 */
[----:B------:R-:W-:Y:S01]  /*2e10*/  HFMA2 R6, -RZ, RZ, 4.76837158203125e-07, 504.5 ;  /* 0x00085fe2ff067431 */ /* 0x000fe200000001ff */
[----:B0-----:R0:W-:Y:S06]  /*2e20*/  STG.E.64 desc[UR4][R2.64+0x8d8], R8 ;  /* 0x0008d80802007986 */ /* 0x0011ec000c101b04 */
[----:B0-----:R-:W0:Y:S01]  /*2e30*/  LDC.64 R2, c[0x0][0x380] ;  /* 0x0000e000ff027b82 */ /* 0x001e220000000a00 */
[----:B------:R-:W-:Y:S01]  /*2e40*/  IMAD.MOV.U32 R8, RZ, RZ, 0x86761 ;  /* 0x00086761ff087424 */ /* 0x000fe200078e00ff */
[----:B0-----:R0:W-:Y:S06]  /*2e50*/  STG.E.64 desc[UR4][R2.64+0x8e0], R4 ;  /* 0x0008e00402007986 */ /* 0x0011ec000c101b04 */
[----:B0-----:R-:W0:Y:S01]  /*2e60*/  LDC.64 R2, c[0x0][0x380] ;  /* 0x0000e000ff027b82 */ /* 0x001e220000000a00 */
[----:B------:R-:W-:Y:S01]  /*2e70*/  HFMA2 R4, -RZ, RZ, 4.76837158203125e-07, 7040 ;  /* 0x00086ee0ff047431 */ /* 0x000fe200000001ff */
        /* <DEDUP_REMOVED lines=11> */
[----:B------:R-:W-:Y:S01]  /*2f30*/  HFMA2 R4, -RZ, RZ, 4.76837158203125e-07, -0.00029659271240234375 ;  /* 0x00088cdcff047431 */ /* 0x000fe200000001ff */
[----:B0-----:R0:W-:Y:S06]  /*2f40*/  STG.E.64 desc[UR4][R2.64+0x908], R10 ;  /* 0x0009080a02007986 */ /* 0x0011ec000c101b04 */
[----:B0-----:R-:W0:Y:S01]  /*2f50*/  LDC.64 R2, c[0x0][0x380] ;  /* 0x0000e000ff027b82 */ /* 0x001e220000000a00 */
[----:B------:R-:W-:Y:S01]  /*2f60*/  IMAD.MOV.U32 R10, RZ, RZ, 0x8945b ;  /* 0x0008945bff0a7424 */ /* 0x000fe200078e00ff */
[----:B0-----:R0:W-:Y:S06]  /*2f70*/  STG.E.64 desc[UR4][R2.64+0x910], R6 ;  /* 0x0009100602007986 */ /* 0x0011ec000c101b04 */
[----:B0-----:R-:W0:Y:S01]  /*2f80*/  LDC.64 R2, c[0x0][0x380] ;  /* 0x0000e000ff027b82 */ /* 0x001e220000000a00 */
[----:B------:R-:W-:Y:S01]  /*2f90*/  HFMA2 R6, -RZ, RZ, 4.76837158203125e-07, -0.003833770751953125 ;  /* 0x00089bdaff067431 */ /* 0x000fe200000001ff */
[----:B0-----:R0:W-:Y:S06]  /*2fa0*/  STG.E.64 desc[UR4][R2.64+0x918], R8 ;  /* 0x0009180802007986 */ /* 0x0011ec000c101b04 */
[----:B0-----:R-:W0:Y:S01]  /*2fb0*/  LDC.64 R2, c[0x0][0x380] ;  /* 0x0000e000ff027b82 */ /* 0x001e220000000a00 */
[----:B------:R-:W-:Y:S01]  /*2fc0*/  IMAD.MOV.U32 R8, RZ, RZ, 0x8a359 ;  /* 0x0008a359ff087424 */ /* 0x000fe200078e00ff */
[----:B0-----:R0:W-:Y:S06]  /*2fd0*/  STG.E.64 desc[UR4][R2.64+0x920], R4 ;  /* 0x0009200402007986 */ /* 0x0011ec000c101b04 */
[----:B0-----:R-:W0:Y:S01]  /*2fe0*/  LDC.64 R2, c[0x0][0x380] ;  /* 0x0000e000ff027b82 */ /* 0x001e220000000a00 */
[----:B------:R-:W-:Y:S01]  /*2ff0*/  HFMA2 R4, -RZ, RZ, 4.76837158203125e-07, -0.053466796875 ;  /* 0x0008aad8ff047431 */ /* 0x000fe200000001ff */
[----:B0-----:R0:W-:Y:S06]  /*3000*/  STG.E.64 desc[UR4][R2.64+0x928], R10 ;  /* 0x0009280a02007986 */ /* 0x0011ec000c101b04 */
[----:B0-----:R-:W0:Y:S01]  /*3010*/  LDC.64 R2, c[0x0][0x380] ;  /* 0x0000e000ff027b82 */ /* 0x001e220000000a00 */
[----:B------:R-:W-:Y:S01]  /*3020*/  IMAD.MOV.U32 R10, RZ, RZ, 0x8b257 ;  /* 0x0008b257ff0a7424 */ /* 0x000fe200078e00ff */
[----:B0-----:R0:W-:Y:S06]  /*3030*/  STG.E.64 desc[UR4][R2.64+0x930], R6 ;  /* 0x0009300602007986 */ /* 0x0011ec000c101b04 */
[----:B0-----:R-:W0:Y:S01]  /*3040*/  LDC.64 R2, c[0x0][0x380] ;  /* 0x0000e000ff027b82 */ /* 0x001e220000000a00 */
[----:B------:R-:W-:Y:S01]  /*3050*/  HFMA2 R6, -RZ, RZ, 4.76837158203125e-07, -0.7294921875 ;  /* 0x0008b9d6ff067431 */ /* 0x000fe200000001ff */
[----:B0-----:R0:W-:Y:S06]  /*3060*/  STG.E.64 desc[UR4][R2.64+0x938], R8 ;  /* 0x0009380802007986 */ /* 0x0011ec000c101b04 */
[----:B0-----:R-:W0:Y:S01]  /*3070*/  LDC.64 R2, c[0x0][0x380] ;  /* 0x0000e000ff027b82 */ /* 0x001e220000000a00 */
[----:B------:R-:W-:Y:S01]  /*3080*/  IMAD.MOV.U32 R8, RZ, RZ, 0x8c155 ;  /* 0x0008c155ff087424 */ /* 0x000fe200078e00ff */
[----:B0-----:R0:W-:Y:S06]  /*3090*/  STG.E.64 desc[UR4][R2.64+0x940], R4 ;  /* 0x0009400402007986 */ /* 0x0011ec000c101b04 */
[----:B0-----:R-:W0:Y:S01]  /*30a0*/  LDC.64 R2, c[0x0][0x380] ;  /* 0x0000e000ff027b82 */ /* 0x001e220000000a00 */
[----:B------:R-:W-:Y:S01]  /*30b0*/  HFMA2 R4, -RZ, RZ, 4.76837158203125e-07, -9.65625 ;  /* 0x0008c8d4ff047431 */ /* 0x000fe200000001ff */
[----:B0-----:R0:W-:Y:S06]  /*30c0*/  STG.E.64 desc[UR4][R2.64+0x948], R10 ;  /* 0x0009480a02007986 */ /* 0x0011ec000c101b04 */
[----:B0-----:R-:W0:Y:S01]  /*30d0*/  LDC.64 R2, c[0x0][0x380] ;  /* 0x0000e000ff027b82 */ /* 0x001e220000000a00 */
[----:B------:R-:W-:Y:S01]  /*30e0*/  IMAD.MOV.U32 R10, RZ, RZ, 0x8d053 ;  /* 0x0008d053ff0a7424 */ /* 0x000fe200078e00ff */
[----:B0-----:R0:W-:Y:S06]  /*30f0*/  STG.E.64 desc[UR4][R2.64+0x950], R6 ;  /* 0x0009500602007986 */ /* 0x0011ec000c101b04 */
[----:B0-----:R-:W0:Y:S01]  /*3100*/  LDC.64 R2, c[0x0][0x380] ;  /* 0x0000e000ff027b82 */ /* 0x001e220000000a00 */
[----:B------:R-:W-:Y:S01]  /*3110*/  HFMA2 R6, -RZ, RZ, 4.76837158203125e-07, -125.125 ;  /* 0x0008d7d2ff067431 */ /* 0x000fe200000001ff */
[----:B0-----:R0:W-:Y:S06]  /*3120*/  STG.E.64 desc[UR4][R2.64+0x958], R8 ;  /* 0x0009580802007986 */ /* 0x0011ec000c101b04 */
[----:B0-----:R-:W0:Y:S01]  /*3130*/  LDC.64 R2, c[0x0][0x380] ;  /* 0x0000e000ff027b82 */ /* 0x001e220000000a00 */
[----:B------:R-:W-:Y:S01]  /*3140*/  IMAD.MOV.U32 R8, RZ, RZ, 0x8df51 ;  /* 0x0008df51ff087424 */ /* 0x000fe200078e00ff */
[----:B0-----:R0:W-:Y:S06]  /*3150*/  STG.E.64 desc[UR4][R2.64+0x960], R4 ;  /* 0x0009600402007986 */ /* 0x0011ec000c101b04 */
[----:B0-----:R-:W0:Y:S01]  /*3160*/  LDC.64 R2, c[0x0][0x380] ;  /* 0x0000e000ff027b82 */ /* 0x001e220000000a00 */
[----:B------:R-:W-:Y:S01]  /*3170*/  HFMA2 R4, -RZ, RZ, 4.76837158203125e-07, -1744 ;  /* 0x0008e6d0ff047431 */ /* 0x000fe200000001ff */
        /* <DEDUP_REMOVED lines=11> */
[----:B------:R-:W-:Y:S01]  /*3230*/  HFMA2 R4, -RZ, RZ, 5.36441802978515625e-07, 7.31945037841796875e-05 ;  /* 0x000904ccff047431 */ /* 0x000fe200000001ff */
[----:B0-----:R0:W-:Y:S06]  /*3240*/  STG.E.64 desc[UR4][R2.64+0x988], R10 ;  /* 0x0009880a02007986 */ /* 0x0011ec000c101b04 */
[----:B0-----:R-:W0:Y:S01]  /*3250*/  LDC.64 R2, c[0x0][0x380] ;  /* 0x0000e000ff027b82 */ /* 0x001e220000000a00 */
[----:B------:R-:W-:Y:S01]  /*3260*/  IMAD.MOV.U32 R10, RZ, RZ, 0x90c4b ;  /* 0x00090c4bff0a7424 */ /* 0x000fe200078e00ff */
[----:B0-----:R0:W-:Y:S06]  /*3270*/  STG.E.64 desc[UR4][R2.64+0x990], R6 ;  /* 0x0009900602007986 */ /* 0x0011ec000c101b04 */
[----:B0-----:R-:W0:Y:S01]  /*3280*/  LDC.64 R2, c[0x0][0x380] ;  /* 0x0000e000ff027b82 */ /* 0x001e220000000a00 */
[----:B------:R-:W-:Y:S01]  /*3290*/  HFMA2 R6, -RZ, RZ, 5.36441802978515625e-07, 0.00095081329345703125 ;  /* 0x000913caff067431 */ /* 0x000fe200000001ff */
[----:B0-----:R0:W-:Y:S06]  /*32a0*/  STG.E.64 desc[UR4][R2.64+0x998], R8 ;  /* 0x0009980802007986 */ /* 0x0011ec000c101b04 */
[----:B0-----:R-:W0:Y:S01]  /*32b0*/  LDC.64 R2, c[0x0][0x380] ;  /* 0x0000e000ff027b82 */ /* 0x001e220000000a00 */
[----:B------:R-:W-:Y:S01]  /*32c0*/  IMAD.MOV.U32 R8, RZ, RZ, 0x91b49 ;  /* 0x00091b49ff087424 */ /* 0x000fe200078e00ff */
[----:B0-----:R0:W-:Y:S06]  /*32d0*/  STG.E.64 desc[UR4][R2.64+0x9a0], R4 ;  /* 0x0009a00402007986 */ /* 0x0011ec000c101b04 */
[----:B0-----:R-:W0:Y:S01]  /*32e0*/  LDC.64 R2, c[0x0][0x380] ;  /* 0x0000e000ff027b82 */ /* 0x001e220000000a00 */
[----:B------:R-:W-:Y:S01]  /*32f0*/  HFMA2 R4, -RZ, RZ, 5.36441802978515625e-07, 0.01324462890625 ;  /* 0x000922c8ff047431 */ /* 0x000fe200000001ff */
[----:B0-----:R0:W-:Y:S06]  /*3300*/  STG.E.64 desc[UR4][R2.64+0x9a8], R10 ;  /* 0x0009a80a02007986 */ /* 0x0011ec000c101b04 */
[----:B0-----:R-:W0:Y:S01]  /*3310*/  LDC.64 R2, c[0x0][0x380] ;  /* 0x0000e000ff027b82 */ /* 0x001e220000000a00 */
[----:B------:R-:W-:Y:S01]  /*3320*/  IMAD.MOV.U32 R10, RZ, RZ, 0x92a47 ;  /* 0x00092a47ff0a7424 */ /* 0x000fe200078e00ff */
[----:B0-----:R0:W-:Y:S06]  /*3330*/  STG.E.64 desc[UR4][R2.64+0x9b0], R6 ;  /* 0x0009b00602007986 */ /* 0x0011ec000c101b04 */
[----:B0-----:R-:W0:Y:S01]  /*3340*/  LDC.64 R2, c[0x0][0x380] ;  /* 0x0000e000ff027b82 */ /* 0x001e220000000a00 */
[----:B------:R-:W-:Y:S01]  /*3350*/  HFMA2 R6, -RZ, RZ, 5.36441802978515625e-07, 0.180419921875 ;  /* 0x000931c6ff067431 */ /* 0x000fe200000001ff */
[----:B0-----:R0:W-:Y:S06]  /*3360*/  STG.E.64 desc[UR4][R2.64+0x9b8], R8 ;  /* 0x0009b80802007986 */ /* 0x0011ec000c101b04 */
[----:B0-----:R-:W0:Y:S01]  /*3370*/  LDC.64 R2, c[0x0][0x380] ;  /* 0x0000e000ff027b82 */ /* 0x001e220000000a00 */
[----:B------:R-:W-:Y:S01]  /*3380*/  IMAD.MOV.U32 R8, RZ, RZ, 0x93945 ;  /* 0x00093945ff087424 */ /* 0x000fe200078e00ff */
[----:B0-----:R0:W-:Y:S06]  /*3390*/  STG.E.64 desc[UR4][R2.64+0x9c0], R4 ;  /* 0x0009c00402007986 */ /* 0x0011ec000c101b04 */
[----:B0-----:R-:W0:Y:S01]  /*33a0*/  LDC.64 R2, c[0x0][0x380] ;  /* 0x0000e000ff027b82 */ /* 0x001e220000000a00 */
[----:B------:R-:W-:Y:S01]  /*33b0*/  HFMA2 R4, -RZ, RZ, 5.36441802978515625e-07, 2.3828125 ;  /* 0x000940c4ff047431 */ /* 0x000fe200000001ff */
[----:B0-----:R0:W-:Y:S06]  /*33c0*/  STG.E.64 desc[UR4][R2.64+0x9c8], R10 ;  /* 0x0009c80a02007986 */ /* 0x0011ec000c101b04 */
[----:B0-----:R-:W0:Y:S01]  /*33d0*/  LDC.64 R2, c[0x0][0x380] ;  /* 0x0000e000ff027b82 */ /* 0x001e220000000a00 */
[----:B------:R-:W-:Y:S01]  /*33e0*/  IMAD.MOV.U32 R10, RZ, RZ, 0x94843 ;  /* 0x00094843ff0a7424 */ /* 0x000fe200078e00ff */
[----:B0-----:R0:W-:Y:S06]  /*33f0*/  STG.E.64 desc[UR4][R2.64+0x9d0], R6 ;  /* 0x0009d00602007986 */ /* 0x0011ec000c101b04 */
[----:B0-----:R-:W0:Y:S01]  /*3400*/  LDC.64 R2, c[0x0][0x380] ;  /* 0x0000e000ff027b82 */ /* 0x001e220000000a00 */
[----:B------:R-:W-:Y:S01]  /*3410*/  HFMA2 R6, -RZ, RZ, 5.36441802978515625e-07, 31.03125 ;  /* 0x00094fc2ff067431 */ /* 0x000fe200000001ff */
[----:B0-----:R0:W-:Y:S06]  /*3420*/  STG.E.64 desc[UR4][R2.64+0x9d8], R8 ;  /* 0x0009d80802007986 */ /* 0x0011ec000c101b04 */
[----:B0-----:R-:W0:Y:S01]  /*3430*/  LDC.64 R2, c[0x0][0x380] ;  /* 0x0000e000ff027b82 */ /* 0x001e220000000a00 */
[----:B------:R-:W-:Y:S01]  /*3440*/  IMAD.MOV.U32 R8, RZ, RZ, 0x95741 ;  /* 0x00095741ff087424 */ /* 0x000fe200078e00ff */
[----:B0-----:R0:W-:Y:S06]  /*3450*/  STG.E.64 desc[UR4][R2.64+0x9e0], R4 ;  /* 0x0009e00402007986 */ /* 0x0011ec000c101b04 */
[----:B0-----:R-:W0:Y:S01]  /*3460*/  LDC.64 R2, c[0x0][0x380] ;  /* 0x0000e000ff027b82 */ /* 0x001e220000000a00 */
[----:B------:R-:W-:Y:S01]  /*3470*/  HFMA2 R4, -RZ, RZ, 5.36441802978515625e-07, 432 ;  /* 0x00095ec0ff047431 */ /* 0x000fe200000001ff */
        /* <DEDUP_REMOVED lines=17> */
[----:B------:R-:W-:Y:S01]  /*3590*/  HFMA2 R6, -RZ, RZ, 5.36441802978515625e-07, -0.0002357959747314453125 ;  /* 0x00098bbaff067431 */ /* 0x000fe200000001ff */
[----:B0-----:R0:W-:Y:S06]  /*35a0*/  STG.E.64 desc[UR4][R2.64+0xa18], R8 ;  /* 0x000a180802007986 */ /* 0x0011ec000c101b04 */
[----:B0-----:R-:W0:Y:S01]  /*35b0*/  LDC.64 R2, c[0x0][0x380] ;  /* 0x0000e000ff027b82 */ /* 0x001e220000000a00 */
[----:B------:R-:W-:Y:S01]  /*35c0*/  IMAD.MOV.U32 R8, RZ, RZ, 0x99339 ;  /* 0x00099339ff087424 */ /* 0x000fe200078e00ff */
[----:B0-----:R0:W-:Y:S06]  /*35d0*/  STG.E.64 desc[UR4][R2.64+0xa20], R4 ;  /* 0x000a200402007986 */ /* 0x0011ec000c101b04 */
[----:B0-----:R-:W0:Y:S01]  /*35e0*/  LDC.64 R2, c[0x0][0x380] ;  /* 0x0000e000ff027b82 */ /* 0x001e220000000a00 */
[----:B------:R-:W-:Y:S01]  /*35f0*/  HFMA2 R4, -RZ, RZ, 5.36441802978515625e-07, -0.0032806396484375 ;  /* 0x00099ab8ff047431 */ /* 0x000fe200000001ff */
[----:B0-----:R0:W-:Y:S06]  /*3600*/  STG.E.64 desc[UR4][R2.64+0xa28], R10 ;  /* 0x000a280a02007986 */ /* 0x0011ec000c101b04 */
[----:B0-----:R-:W0:Y:S01]  /*3610*/  LDC.64 R2, c[0x0][0x380] ;  /* 0x0000e000ff027b82 */ /* 0x001e220000000a00 */
[----:B------:R-:W-:Y:S01]  /*3620*/  IMAD.MOV.U32 R10, RZ, RZ, 0x9a237 ;  /* 0x0009a237ff0a7424 */ /* 0x000fe200078e00ff */
[----:B0-----:R0:W-:Y:S06]  /*3630*/  STG.E.64 desc[UR4][R2.64+0xa30], R6 ;  /* 0x000a300602007986 */ /* 0x0011ec000c101b04 */
[----:B0-----:R-:W0:Y:S01]  /*3640*/  LDC.64 R2, c[0x0][0x380] ;  /* 0x0000e000ff027b82 */ /* 0x001e220000000a00 */
[----:B------:R-:W-:Y:S01]  /*3650*/  HFMA2 R6, -RZ, RZ, 5.36441802978515625e-07, -0.04461669921875 ;  /* 0x0009a9b6ff067431 */ /* 0x000fe200000001ff */
[----:B0-----:R0:W-:Y:S06]  /*3660*/  STG.E.64 desc[UR4][R2.64+0xa38], R8 ;  /* 0x000a380802007986 */ /* 0x0011ec000c101b04 */
[----:B0-----:R-:W0:Y:S01]  /*3670*/  LDC.64 R2, c[0x0][0x380] ;  /* 0x0000e000ff027b82 */ /* 0x001e220000000a00 */
[----:B------:R-:W-:Y:S01]  /*3680*/  IMAD.MOV.U32 R8, RZ, RZ, 0x9b135 ;  /* 0x0009b135ff087424 */ /* 0x000fe200078e00ff */
[----:B0-----:R0:W-:Y:S06]  /*3690*/  STG.E.64 desc[UR4][R2.64+0xa40], R4 ;  /* 0x000a400402007986 */ /* 0x0011ec000c101b04 */
[----:B0-----:R-:W0:Y:S01]  /*36a0*/  LDC.64 R2, c[0x0][0x380] ;  /* 0x0000e000ff027b82 */ /* 0x001e220000000a00 */
[----:B------:R-:W-:Y:S01]  /*36b0*/  HFMA2 R4, -RZ, RZ, 5.36441802978515625e-07, -0.587890625 ;  /* 0x0009b8b4ff047431 */ /* 0x000fe200000001ff */
[----:B0-----:R0:W-:Y:S06]  /*36c0*/  STG.E.64 desc[UR4][R2.64+0xa48], R10 ;  /* 0x000a480a02007986 */ /* 0x0011ec000c101b04 */
[----:B0-----:R-:W0:Y:S01]  /*36d0*/  LDC.64 R2, c[0x0][0x380] ;  /* 0x0000e000ff027b82 */ /* 0x001e220000000a00 */
[----:B------:R-:W-:Y:S01]  /*36e0*/  IMAD.MOV.U32 R10, RZ, RZ, 0x9c033 ;  /* 0x0009c033ff0a7424 */ /* 0x000fe200078e00ff */
[----:B0-----:R0:W-:Y:S06]  /*36f0*/  STG.E.64 desc[UR4][R2.64+0xa50], R6 ;  /* 0x000a500602007986 */ /* 0x0011ec000c101b04 */
[----:B0-----:R-:W0:Y:S01]  /*3700*/  LDC.64 R2, c[0x0][0x380] ;  /* 0x0000e000ff027b82 */ /* 0x001e220000000a00 */
[----:B------:R-:W-:Y:S01]  /*3710*/  HFMA2 R6, -RZ, RZ, 5.36441802978515625e-07, -7.6953125 ;  /* 0x0009c7b2ff067431 */ /* 0x000fe200000001ff */
[----:B0-----:R0:W-:Y:S06]  /*3720*/  STG.E.64 desc[UR4][R2.64+0xa58], R8 ;  /* 0x000a580802007986 */ /* 0x0011ec000c101b04 */
[----:B0-----:R-:W0:Y:S01]  /*3730*/  LDC.64 R2, c[0x0][0x380] ;  /* 0x0000e000ff027b82 */ /* 0x001e220000000a00 */
[----:B------:R-:W-:Y:S01]  /*3740*/  IMAD.MOV.U32 R8, RZ, RZ, 0x9cf31 ;  /* 0x0009cf31ff087424 */ /* 0x000fe200078e00ff */
[----:B0-----:R0:W-:Y:S06]  /*3750*/  STG.E.64 desc[UR4][R2.64+0xa60], R4 ;  /* 0x000a600402007986 */ /* 0x0011ec000c101b04 */
[----:B0-----:R-:W0:Y:S01]  /*3760*/  LDC.64 R2, c[0x0][0x380] ;  /* 0x0000e000ff027b82 */ /* 0x001e220000000a00 */
[----:B------:R-:W-:Y:S01]  /*3770*/  HFMA2 R4, -RZ, RZ, 5.36441802978515625e-07, -107 ;  /* 0x0009d6b0ff047431 */ /* 0x000fe200000001ff */
        /* <DEDUP_REMOVED lines=17> */
[----:B------:R-:W-:Y:S01]  /*3890*/  HFMA2 R6, -RZ, RZ, 5.9604644775390625e-07, 5.590915679931640625e-05 ;  /* 0x000a03aaff067431 */ /* 0x000fe200000001ff */
[----:B0-----:R0:W-:Y:S06]  /*38a0*/  STG.E.64 desc[UR4][R2.64+0xa98], R8 ;  /* 0x000a980802007986 */ /* 0x0011ec000c101b04 */
[----:B0-----:R-:W0:Y:S01]  /*38b0*/  LDC.64 R2, c[0x0][0x380] ;  /* 0x0000e000ff027b82 */ /* 0x001e220000000a00 */
[----:B------:R-:W-:Y:S01]  /*38c0*/  IMAD.MOV.U32 R8, RZ, RZ, 0xa0b29 ;  /* 0x000a0b29ff087424 */ /* 0x000fe200078e00ff */
[----:B0-----:R0:W-:Y:S06]  /*38d0*/  STG.E.64 desc[UR4][R2.64+0xaa0], R4 ;  /* 0x000aa00402007986 */ /* 0x0011ec000c101b04 */
[----:B0-----:R-:W0:Y:S01]  /*38e0*/  LDC.64 R2, c[0x0][0x380] ;  /* 0x0000e000ff027b82 */ /* 0x001e220000000a00 */
[----:B------:R-:W-:Y:S01]  /*38f0*/  HFMA2 R4, -RZ, RZ, 5.9604644775390625e-07, 0.000812530517578125 ;  /* 0x000a12a8ff047431 */ /* 0x000fe200000001ff */
[----:B0-----:R0:W-:Y:S06]  /*3900*/  STG.E.64 desc[UR4][R2.64+0xaa8], R10 ;  /* 0x000aa80a02007986 */ /* 0x0011ec000c101b04 */
[----:B0-----:R-:W0:Y:S01]  /*3910*/  LDC.64 R2, c[0x0][0x380] ;  /* 0x0000e000ff027b82 */ /* 0x001e220000000a00 */
[----:B------:R-:W-:Y:S01]  /*3920*/  IMAD.MOV.U32 R10, RZ, RZ, 0xa1a27 ;  /* 0x000a1a27ff0a7424 */ /* 0x000fe200078e00ff */
[----:B0-----:R0:W-:Y:S06]  /*3930*/  STG.E.64 desc[UR4][R2.64+0xab0], R6 ;  /* 0x000ab00602007986 */ /* 0x0011ec000c101b04 */
[----:B0-----:R-:W0:Y:S01]  /*3940*/  LDC.64 R2, c[0x0][0x380] ;  /* 0x0000e000ff027b82 */ /* 0x001e220000000a00 */
[----:B------:R-:W-:Y:S01]  /*3950*/  HFMA2 R6, -RZ, RZ, 5.9604644775390625e-07, 0.0110321044921875 ;  /* 0x000a21a6ff067431 */ /* 0x000fe200000001ff */
[----:B0-----:R0:W-:Y:S06]  /*3960*/  STG.E.64 desc[UR4][R2.64+0xab8], R8 ;  /* 0x000ab80802007986 */ /* 0x0011ec000c101b04 */
[----:B0-----:R-:W0:Y:S01]  /*3970*/  LDC.64 R2, c[0x0][0x380] ;  /* 0x0000e000ff027b82 */ /* 0x001e220000000a00 */
[----:B------:R-:W-:Y:S01]  /*3980*/  IMAD.MOV.U32 R8, RZ, RZ, 0xa2925 ;  /* 0x000a2925ff087424 */ /* 0x000fe200078e00ff */
[----:B0-----:R0:W-:Y:S06]  /*3990*/  STG.E.64 desc[UR4][R2.64+0xac0], R4 ;  /* 0x000ac00402007986 */ /* 0x0011ec000c101b04 */
[----:B0-----:R-:W0:Y:S01]  /*39a0*/  LDC.64 R2, c[0x0][0x380] ;  /* 0x0000e000ff027b82 */ /* 0x001e220000000a00 */
[----:B------:R-:W-:Y:S01]  /*39b0*/  HFMA2 R4, -RZ, RZ, 5.9604644775390625e-07, 0.14501953125 ;  /* 0x000a30a4ff047431 */ /* 0x000fe200000001ff */
[----:B0-----:R0:W-:Y:S06]  /*39c0*/  STG.E.64 desc[UR4][R2.64+0xac8], R10 ;  /* 0x000ac80a02007986 */ /* 0x0011ec000c101b04 */
[----:B0-----:R-:W0:Y:S01]  /*39d0*/  LDC.64 R2, c[0x0][0x380] ;  /* 0x0000e000ff027b82 */ /* 0x001e220000000a00 */
[----:B------:R-:W-:Y:S01]  /*39e0*/  IMAD.MOV.U32 R10, RZ, RZ, 0xa3823 ;  /* 0x000a3823ff0a7424 */ /* 0x000fe200078e00ff */
[----:B0-----:R0:W-:Y:S06]  /*39f0*/  STG.E.64 desc[UR4][R2.64+0xad0], R6 ;  /* 0x000ad00602007986 */ /* 0x0011ec000c101b04 */
[----:B0-----:R-:W0:Y:S01]  /*3a00*/  LDC.64 R2, c[0x0][0x380] ;  /* 0x0000e000ff027b82 */ /* 0x001e220000000a00 */
[----:B------:R-:W-:Y:S01]  /*3a10*/  HFMA2 R6, -RZ, RZ, 5.9604644775390625e-07, 1.908203125 ;  /* 0x000a3fa2ff067431 */ /* 0x000fe200000001ff */
[----:B0-----:R0:W-:Y:S06]  /*3a20*/  STG.E.64 desc[UR4][R2.64+0xad8], R8 ;  /* 0x000ad80802007986 */ /* 0x0011ec000c101b04 */
[----:B0-----:R-:W0:Y:S01]  /*3a30*/  LDC.64 R2, c[0x0][0x380] ;  /* 0x0000e000ff027b82 */ /* 0x001e220000000a00 */
[----:B------:R-:W-:Y:S01]  /*3a40*/  IMAD.MOV.U32 R8, RZ, RZ, 0xa4721 ;  /* 0x000a4721ff087424 */ /* 0x000fe200078e00ff */
[----:B0-----:R0:W-:Y:S06]  /*3a50*/  STG.E.64 desc[UR4][R2.64+0xae0], R4 ;  /* 0x000ae00402007986 */ /* 0x0011ec000c101b04 */
[----:B0-----:R-:W0:Y:S01]  /*3a60*/  LDC.64 R2, c[0x0][0x380] ;  /* 0x0000e000ff027b82 */ /* 0x001e220000000a00 */
[----:B------:R-:W-:Y:S01]  /*3a70*/  HFMA2 R4, -RZ, RZ, 5.9604644775390625e-07, 26.5 ;  /* 0x000a4ea0ff047431 */ /* 0x000fe200000001ff */
        /* <DEDUP_REMOVED lines=11> */
[----:B------:R-:W-:Y:S01]  /*3b30*/  HFMA2 R4, -RZ, RZ, 5.9604644775390625e-07, 4720 ;  /* 0x000a6c9cff047431 */ /* 0x000fe200000001ff */
        /* <DEDUP_REMOVED lines=11> */
[----:B------:R-:W-:Y:S01]  /*3bf0*/  HFMA2 R4, -RZ, RZ, 5.9604644775390625e-07, -0.00020122528076171875 ;  /* 0x000a8a98ff047431 */ /* 0x000fe200000001ff */
[----:B0-----:R0:W-:Y:S06]  /*3c00*/  STG.E.64 desc[UR4][R2.64+0xb28], R10 ;  /* 0x000b280a02007986 */ /* 0x0011ec000c101b04 */
[----:B0-----:R-:W0:Y:S01]  /*3c10*/  LDC.64 R2, c[0x0][0x380] ;  /* 0x0000e000ff027b82 */ /* 0x001e220000000a00 */
[----:B------:R-:W-:Y:S01]  /*3c20*/  IMAD.MOV.U32 R10, RZ, RZ, 0xa9217 ;  /* 0x000a9217ff0a7424 */ /* 0x000fe200078e00ff */
[----:B0-----:R0:W-:Y:S06]  /*3c30*/  STG.E.64 desc[UR4][R2.64+0xb30], R6 ;  /* 0x000b300602007986 */ /* 0x0011ec000c101b04 */
[----:B0-----:R-:W0:Y:S01]  /*3c40*/  LDC.64 R2, c[0x0][0x380] ;  /* 0x0000e000ff027b82 */ /* 0x001e220000000a00 */
[----:B------:R-:W-:Y:S01]  /*3c50*/  HFMA2 R6, -RZ, RZ, 5.9604644775390625e-07, -0.002727508544921875 ;  /* 0x000a9996ff067431 */ /* 0x000fe200000001ff */
[----:B0-----:R0:W-:Y:S06]  /*3c60*/  STG.E.64 desc[UR4][R2.64+0xb38], R8 ;  /* 0x000b380802007986 */ /* 0x0011ec000c101b04 */
[----:B0-----:R-:W0:Y:S01]  /*3c70*/  LDC.64 R2, c[0x0][0x380] ;  /* 0x0000e000ff027b82 */ /* 0x001e220000000a00 */
[----:B------:R-:W-:Y:S01]  /*3c80*/  IMAD.MOV.U32 R8, RZ, RZ, 0xaa115 ;  /* 0x000aa115ff087424 */ /* 0x000fe200078e00ff */
[----:B0-----:R0:W-:Y:S06]  /*3c90*/  STG.E.64 desc[UR4][R2.64+0xb40], R4 ;  /* 0x000b400402007986 */ /* 0x0011ec000c101b04 */
[----:B0-----:R-:W0:Y:S01]  /*3ca0*/  LDC.64 R2, c[0x0][0x380] ;  /* 0x0000e000ff027b82 */ /* 0x001e220000000a00 */
[----:B------:R-:W-:Y:S01]  /*3cb0*/  HFMA2 R4, -RZ, RZ, 5.9604644775390625e-07, -0.0357666015625 ;  /* 0x000aa894ff047431 */ /* 0x000fe200000001ff */
[----:B0-----:R0:W-:Y:S06]  /*3cc0*/  STG.E.64 desc[UR4][R2.64+0xb48], R10 ;  /* 0x000b480a02007986 */ /* 0x0011ec000c101b04 */
[----:B0-----:R-:W0:Y:S01]  /*3cd0*/  LDC.64 R2, c[0x0][0x380] ;  /* 0x0000e000ff027b82 */ /* 0x001e220000000a00 */
[----:B------:R-:W-:Y:S01]  /*3ce0*/  IMAD.MOV.U32 R10, RZ, RZ, 0xab013 ;  /* 0x000ab013ff0a7424 */ /* 0x000fe200078e00ff */
[----:B0-----:R0:W-:Y:S06]  /*3cf0*/  STG.E.64 desc[UR4][R2.64+0xb50], R6 ;  /* 0x000b500602007986 */ /* 0x0011ec000c101b04 */
[----:B0-----:R-:W0:Y:S01]  /*3d00*/  LDC.64 R2, c[0x0][0x380] ;  /* 0x0000e000ff027b82 */ /* 0x001e220000000a00 */
[----:B------:R-:W-:Y:S01]  /*3d10*/  HFMA2 R6, -RZ, RZ, 5.9604644775390625e-07, -0.47314453125 ;  /* 0x000ab792ff067431 */ /* 0x000fe200000001ff */
[----:B0-----:R0:W-:Y:S06]  /*3d20*/  STG.E.64 desc[UR4][R2.64+0xb58], R8 ;  /* 0x000b580802007986 */ /* 0x0011ec000c101b04 */
[----:B0-----:R-:W0:Y:S01]  /*3d30*/  LDC.64 R2, c[0x0][0x380] ;  /* 0x0000e000ff027b82 */ /* 0x001e220000000a00 */
[----:B------:R-:W-:Y:S01]  /*3d40*/  IMAD.MOV.U32 R8, RZ, RZ, 0xabf11 ;  /* 0x000abf11ff087424 */ /* 0x000fe200078e00ff */
[----:B0-----:R0:W-:Y:S06]  /*3d50*/  STG.E.64 desc[UR4][R2.64+0xb60], R4 ;  /* 0x000b600402007986 */ /* 0x0011ec000c101b04 */
[----:B0-----:R-:W0:Y:S01]  /*3d60*/  LDC.64 R2, c[0x0][0x380] ;  /* 0x0000e000ff027b82 */ /* 0x001e220000000a00 */
[----:B------:R-:W-:Y:S01]  /*3d70*/  HFMA2 R4, -RZ, RZ, 5.9604644775390625e-07, -6.5625 ;  /* 0x000ac690ff047431 */ /* 0x000fe200000001ff */
[----:B0-----:R0:W-:Y:S06]  /*3d80*/  STG.E.64 desc[UR4][R2.64+0xb68], R10 ;  /* 0x000b680a02007986 */ /* 0x0011ec000c101b04 */
[----:B0-----:R-:W0:Y:S01]  /*3d90*/  LDC.64 R2, c[0x0][0x380] ;  /* 0x0000e000ff027b82 */ /* 0x001e220000000a00 */
[----:B------:R-:W-:Y:S01]  /*3da0*/  IMAD.MOV.U32 R10, RZ, RZ, 0xace0f ;  /* 0x000ace0fff0a7424 */ /* 0x000fe200078e00ff */
[----:B0-----:R0:W-:Y:S06]  /*3db0*/  STG.E.64 desc[UR4][R2.64+0xb70], R6 ;  /* 0x000b700602007986 */ /* 0x0011ec000c101b04 */
[----:B0-----:R-:W0:Y:S01]  /*3dc0*/  LDC.64 R2, c[0x0][0x380] ;  /* 0x0000e000ff027b82 */ /* 0x001e220000000a00 */
[----:B------:R-:W-:Y:S01]  /*3dd0*/  HFMA2 R6, -RZ, RZ, 5.9604644775390625e-07, -88.875 ;  /* 0x000ad58eff067431 */ /* 0x000fe200000001ff */
[----:B0-----:R0:W-:Y:S06]  /*3de0*/  STG.E.64 desc[UR4][R2.64+0xb78], R8 ;  /* 0x000b780802007986 */ /* 0x0011ec000c101b04 */
[----:B0-----:R-:W0:Y:S01]  /*3df0*/  LDC.64 R2, c[0x0][0x380] ;  /* 0x0000e000ff027b82 */ /* 0x001e220000000a00 */
[----:B------:R-:W-:Y:S01]  /*3e00*/  IMAD.MOV.U32 R8, RZ, RZ, 0xadd0d ;  /* 0x000add0dff087424 */ /* 0x000fe200078e00ff */
[----:B0-----:R0:W-:Y:S06]  /*3e10*/  STG.E.64 desc[UR4][R2.64+0xb80], R4 ;  /* 0x000b800402007986 */ /* 0x0011ec000c101b04 */
[----:B0-----:R-:W0:Y:S01]  /*3e20*/  LDC.64 R2, c[0x0][0x380] ;  /* 0x0000e000ff027b82 */ /* 0x001e220000000a00 */
[----:B------:R-:W-:Y:S01]  /*3e30*/  HFMA2 R4, -RZ, RZ, 5.9604644775390625e-07, -1164 ;  /* 0x000ae48cff047431 */ /* 0x000fe200000001ff */
        /* <DEDUP_REMOVED lines=11> */
[----:B------:R-:W-:Y:S01]  /*3ef0*/  HFMA2 R4, -RZ, RZ, 6.55651092529296875e-07, 3.8623809814453125e-05 ;  /* 0x000b0288ff047431 */ /* 0x000fe200000001ff */
[----:B0-----:R0:W-:Y:S06]  /*3f00*/  STG.E.64 desc[UR4][R2.64+0xba8], R10 ;  /* 0x000ba80a02007986 */ /* 0x0011ec000c101b04 */
[----:B0-----:R-:W0:Y:S01]  /*3f10*/  LDC.64 R2, c[0x0][0x380] ;  /* 0x0000e000ff027b82 */ /* 0x001e220000000a00 */
[----:B------:R-:W-:Y:S01]  /*3f20*/  IMAD.MOV.U32 R10, RZ, RZ, 0xb0a07 ;  /* 0x000b0a07ff0a7424 */ /* 0x000fe200078e00ff */
[----:B0-----:R0:W-:Y:S06]  /*3f30*/  STG.E.64 desc[UR4][R2.64+0xbb0], R6 ;  /* 0x000bb00602007986 */ /* 0x0011ec000c101b04 */
[----:B0-----:R-:W0:Y:S01]  /*3f40*/  LDC.64 R2, c[0x0][0x380] ;  /* 0x0000e000ff027b82 */ /* 0x001e220000000a00 */
[----:B------:R-:W-:Y:S01]  /*3f50*/  HFMA2 R6, -RZ, RZ, 6.55651092529296875e-07, 0.00067424774169921875 ;  /* 0x000b1186ff067431 */ /* 0x000fe200000001ff */
[----:B0-----:R0:W-:Y:S06]  /*3f60*/  STG.E.64 desc[UR4][R2.64+0xbb8], R8 ;  /* 0x000bb80802007986 */ /* 0x0011ec000c101b04 */
[----:B0-----:R-:W0:Y:S01]  /*3f70*/  LDC.64 R2, c[0x0][0x380] ;  /* 0x0000e000ff027b82 */ /* 0x001e220000000a00 */
[----:B------:R-:W-:Y:S01]  /*3f80*/  IMAD.MOV.U32 R8, RZ, RZ, 0xb1905 ;  /* 0x000b1905ff087424 */ /* 0x000fe200078e00ff */
[----:B0-----:R0:W-:Y:S06]  /*3f90*/  STG.E.64 desc[UR4][R2.64+0xbc0], R4 ;  /* 0x000bc00402007986 */ /* 0x0011ec000c101b04 */
[----:B0-----:R-:W0:Y:S01]  /*3fa0*/  LDC.64 R2, c[0x0][0x380] ;  /* 0x0000e000ff027b82 */ /* 0x001e220000000a00 */
[----:B------:R-:W-:Y:S01]  /*3fb0*/  HFMA2 R4, -RZ, RZ, 6.55651092529296875e-07, 0.008819580078125 ;  /* 0x000b2084ff047431 */ /* 0x000fe200000001ff */
[----:B0-----:R0:W-:Y:S06]  /*3fc0*/  STG.E.64 desc[UR4][R2.64+0xbc8], R10 ;  /* 0x000bc80a02007986 */ /* 0x0011ec000c101b04 */
[----:B0-----:R-:W0:Y:S01]  /*3fd0*/  LDC.64 R2, c[0x0][0x380] ;  /* 0x0000e000ff027b82 */ /* 0x001e220000000a00 */
[----:B------:R-:W-:Y:S01]  /*3fe0*/  IMAD.MOV.U32 R10, RZ, RZ, 0xb2803 ;  /* 0x000b2803ff0a7424 */ /* 0x000fe200078e00ff */
[----:B0-----:R0:W-:Y:S06]  /*3ff0*/  STG.E.64 desc[UR4][R2.64+0xbd0], R6 ;  /* 0x000bd00602007986 */ /* 0x0011ec000c101b04 */
[----:B0-----:R-:W0:Y:S01]  /*4000*/  LDC.64 R2, c[0x0][0x380] ;  /* 0x0000e000ff027b82 */ /* 0x001e220000000a00 */
[----:B------:R-:W-:Y:S01]  /*4010*/  HFMA2 R6, -RZ, RZ, 6.55651092529296875e-07, 0.1173095703125 ;  /* 0x000b2f82ff067431 */ /* 0x000fe200000001ff */
[----:B0-----:R0:W-:Y:S06]  /*4020*/  STG.E.64 desc[UR4][R2.64+0xbd8], R8 ;  /* 0x000bd80802007986 */ /* 0x0011ec000c101b04 */
[----:B0-----:R-:W0:Y:S01]  /*4030*/  LDC.64 R2, c[0x0][0x380] ;  /* 0x0000e000ff027b82 */ /* 0x001e220000000a00 */
[----:B------:R-:W-:Y:S01]  /*4040*/  IMAD.MOV.U32 R8, RZ, RZ, 0xb3701 ;  /* 0x000b3701ff087424 */ /* 0x000fe200078e00ff */
[----:B0-----:R0:W-:Y:S06]  /*4050*/  STG.E.64 desc[UR4][R2.64+0xbe0], R4 ;  /* 0x000be00402007986 */ /* 0x0011ec000c101b04 */
[----:B0-----:R-:W0:Y:S01]  /*4060*/  LDC.64 R2, c[0x0][0x380] ;  /* 0x0000e000ff027b82 */ /* 0x001e220000000a00 */
[----:B------:R-:W-:Y:S01]  /*4070*/  HFMA2 R4, -RZ, RZ, 6.55651092529296875e-07, 1.625 ;  /* 0x000b3e80ff047431 */ /* 0x000fe200000001ff */
[----:B0-----:R0:W-:Y:S06]  /*4080*/  STG.E.64 desc[UR4][R2.64+0xbe8], R10 ;  /* 0x000be80a02007986 */ /* 0x0011ec000c101b04 */
[----:B0-----:R-:W0:Y:S01]  /*4090*/  LDC.64 R2, c[0x0][0x380] ;  /* 0x0000e000ff027b82 */ /* 0x001e220000000a00 */
[----:B------:R-:W-:Y:S01]  /*40a0*/  IMAD.MOV.U32 R10, RZ, RZ, 0xb45ff ;  /* 0x000b45ffff0a7424 */ /* 0x000fe200078e00ff */
[----:B0-----:R0:W-:Y:S06]  /*40b0*/  STG.E.64 desc[UR4][R2.64+0xbf0], R6 ;  /* 0x000bf00602007986 */ /* 0x0011ec000c101b04 */
[----:B0-----:R-:W0:Y:S01]  /*40c0*/  LDC.64 R2, c[0x0][0x380] ;  /* 0x0000e000ff027b82 */ /* 0x001e220000000a00 */
[----:B------:R-:W-:Y:S01]  /*40d0*/  HFMA2 R6, -RZ, RZ, 6.55651092529296875e-07, 21.96875 ;  /* 0x000b4d7eff067431 */ /* 0x000fe200000001ff */
[----:B0-----:R0:W-:Y:S06]  /*40e0*/  STG.E.64 desc[UR4][R2.64+0xbf8], R8 ;  /* 0x000bf80802007986 */ /* 0x0011ec000c101b04 */
[----:B0-----:R-:W0:Y:S01]  /*40f0*/  LDC.64 R2, c[0x0][0x380] ;  /* 0x0000e000ff027b82 */ /* 0x001e220000000a00 */
[----:B------:R-:W-:Y:S01]  /*4100*/  IMAD.MOV.U32 R8, RZ, RZ, 0xb54fd ;  /* 0x000b54fdff087424 */ /* 0x000fe200078e00ff */
[----:B0-----:R0:W-:Y:S06]  /*4110*/  STG.E.64 desc[UR4][R2.64+0xc00], R4 ;  /* 0x000c000402007986 */ /* 0x0011ec000c101b04 */
[----:B0-----:R-:W0:Y:S01]  /*4120*/  LDC.64 R2, c[0x0][0x380] ;  /* 0x0000e000ff027b82 */ /* 0x001e220000000a00 */
[----:B------:R-:W-:Y:S01]  /*4130*/  HFMA2 R4, -RZ, RZ, 6.55651092529296875e-07, 287 ;  /* 0x000b5c7cff047431 */ /* 0x000fe200000001ff */
        /* <DEDUP_REMOVED lines=17> */
[----:B------:R-:W-:Y:S01]  /*4250*/  HFMA2 R6, -RZ, RZ, 6.55651092529296875e-07, -0.0001666545867919921875 ;  /* 0x000b8976ff067431 */ /* 0x000fe200000001ff */
[----:B0-----:R0:W-:Y:S06]  /*4260*/  STG.E.64 desc[UR4][R2.64+0xc38], R8 ;  /* 0x000c380802007986 */ /* 0x0011ec000c101b04 */
[----:B0-----:R-:W0:Y:S01]  /*4270*/  LDC.64 R2, c[0x0][0x380] ;  /* 0x0000e000ff027b82 */ /* 0x001e220000000a00 */
[----:B------:R-:W-:Y:S01]  /*4280*/  IMAD.MOV.U32 R8, RZ, RZ, 0xb90f5 ;  /* 0x000b90f5ff087424 */ /* 0x000fe200078e00ff */
[----:B0-----:R0:W-:Y:S06]  /*4290*/  STG.E.64 desc[UR4][R2.64+0xc40], R4 ;  /* 0x000c400402007986 */ /* 0x0011ec000c101b04 */
[----:B0-----:R-:W0:Y:S01]  /*42a0*/  LDC.64 R2, c[0x0][0x380] ;  /* 0x0000e000ff027b82 */ /* 0x001e220000000a00 */
[----:B------:R-:W-:Y:S01]  /*42b0*/  HFMA2 R4, -RZ, RZ, 6.55651092529296875e-07, -0.00217437744140625 ;  /* 0x000b9874ff047431 */ /* 0x000fe200000001ff */
[----:B0-----:R0:W-:Y:S06]  /*42c0*/  STG.E.64 desc[UR4][R2.64+0xc48], R10 ;  /* 0x000c480a02007986 */ /* 0x0011ec000c101b04 */
[----:B0-----:R-:W0:Y:S01]  /*42d0*/  LDC.64 R2, c[0x0][0x380] ;  /* 0x0000e000ff027b82 */ /* 0x001e220000000a00 */
[----:B------:R-:W-:Y:S01]  /*42e0*/  IMAD.MOV.U32 R10, RZ, RZ, 0xb9ff3 ;  /* 0x000b9ff3ff0a7424 */ /* 0x000fe200078e00ff */
[----:B0-----:R0:W-:Y:S06]  /*42f0*/  STG.E.64 desc[UR4][R2.64+0xc50], R6 ;  /* 0x000c500602007986 */ /* 0x0011ec000c101b04 */
[----:B0-----:R-:W0:Y:S01]  /*4300*/  LDC.64 R2, c[0x0][0x380] ;  /* 0x0000e000ff027b82 */ /* 0x001e220000000a00 */
[----:B------:R-:W-:Y:S01]  /*4310*/  HFMA2 R6, -RZ, RZ, 6.55651092529296875e-07, -0.029083251953125 ;  /* 0x000ba772ff067431 */ /* 0x000fe200000001ff */
[----:B0-----:R0:W-:Y:S06]  /*4320*/  STG.E.64 desc[UR4][R2.64+0xc58], R8 ;  /* 0x000c580802007986 */ /* 0x0011ec000c101b04 */
[----:B0-----:R-:W0:Y:S01]  /*4330*/  LDC.64 R2, c[0x0][0x380] ;  /* 0x0000e000ff027b82 */ /* 0x001e220000000a00 */
[----:B------:R-:W-:Y:S01]  /*4340*/  IMAD.MOV.U32 R8, RZ, RZ, 0xbaef1 ;  /* 0x000baef1ff087424 */ /* 0x000fe200078e00ff */
[----:B0-----:R0:W-:Y:S06]  /*4350*/  STG.E.64 desc[UR4][R2.64+0xc60], R4 ;  /* 0x000c600402007986 */ /* 0x0011ec000c101b04 */
[----:B0-----:R-:W0:Y:S01]  /*4360*/  LDC.64 R2, c[0x0][0x380] ;  /* 0x0000e000ff027b82 */ /* 0x001e220000000a00 */
[----:B------:R-:W-:Y:S01]  /*4370*/  HFMA2 R4, -RZ, RZ, 6.55651092529296875e-07, -0.40234375 ;  /* 0x000bb670ff047431 */ /* 0x000fe200000001ff */
[----:B0-----:R0:W-:Y:S06]  /*4380*/  STG.E.64 desc[UR4][R2.64+0xc68], R10 ;  /* 0x000c680a02007986 */ /* 0x0011ec000c101b04 */
[----:B0-----:R-:W0:Y:S01]  /*4390*/  LDC.64 R2, c[0x0][0x380] ;  /* 0x0000e000ff027b82 */ /* 0x001e220000000a00 */
[----:B------:R-:W-:Y:S01]  /*43a0*/  IMAD.MOV.U32 R10, RZ, RZ, 0xbbdef ;  /* 0x000bbdefff0a7424 */ /* 0x000fe200078e00ff */
[----:B0-----:R0:W-:Y:S06]  /*43b0*/  STG.E.64 desc[UR4][R2.64+0xc70], R6 ;  /* 0x000c700602007986 */ /* 0x0011ec000c101b04 */
[----:B0-----:R-:W0:Y:S01]  /*43c0*/  LDC.64 R2, c[0x0][0x380] ;  /* 0x0000e000ff027b82 */ /* 0x001e220000000a00 */
[----:B------:R-:W-:Y:S01]  /*43d0*/  HFMA2 R6, -RZ, RZ, 6.55651092529296875e-07, -5.4296875 ;  /* 0x000bc56eff067431 */ /* 0x000fe200000001ff */
[----:B0-----:R0:W-:Y:S06]  /*43e0*/  STG.E.64 desc[UR4][R2.64+0xc78], R8 ;  /* 0x000c780802007986 */ /* 0x0011ec000c101b04 */
[----:B0-----:R-:W0:Y:S01]  /*43f0*/  LDC.64 R2, c[0x0][0x380] ;  /* 0x0000e000ff027b82 */ /* 0x001e220000000a00 */
[----:B------:R-:W-:Y:S01]  /*4400*/  IMAD.MOV.U32 R8, RZ, RZ, 0xbcced ;  /* 0x000bccedff087424 */ /* 0x000fe200078e00ff */
[----:B0-----:R0:W-:Y:S06]  /*4410*/  STG.E.64 desc[UR4][R2.64+0xc80], R4 ;  /* 0x000c800402007986 */ /* 0x0011ec000c101b04 */
[----:B0-----:R-:W0:Y:S01]  /*4420*/  LDC.64 R2, c[0x0][0x380] ;  /* 0x0000e000ff027b82 */ /* 0x001e220000000a00 */
[----:B------:R-:W-:Y:S01]  /*4430*/  HFMA2 R4, -RZ, RZ, 6.55651092529296875e-07, -70.75 ;  /* 0x000bd46cff047431 */ /* 0x000fe200000001ff */
[----:B0-----:R0:W-:Y:S06]  /*4440*/  STG.E.64 desc[UR4][R2.64+0xc88], R10 ;  /* 0x000c880a02007986 */ /* 0x0011ec000c101b04 */
[----:B0-----:R-:W0:Y:S01]  /*4450*/  LDC.64 R2, c[0x0][0x380] ;  /* 0x0000e000ff027b82 */ /* 0x001e220000000a00 */
[----:B------:R-:W-:Y:S01]  /*4460*/  IMAD.MOV.U32 R10, RZ, RZ, 0xbdbeb ;  /* 0x000bdbebff0a7424 */ /* 0x000fe200078e00ff */
[----:B0-----:R0:W-:Y:S06]  /*4470*/  STG.E.64 desc[UR4][R2.64+0xc90], R6 ;  /* 0x000c900602007986 */ /* 0x0011ec000c101b04 */
[----:B0-----:R-:W0:Y:S01]  /*4480*/  LDC.64 R2, c[0x0][0x380] ;  /* 0x0000e000ff027b82 */ /* 0x001e220000000a00 */
[----:B------:R-:W-:Y:S01]  /*4490*/  HFMA2 R6, -RZ, RZ, 6.55651092529296875e-07, -949 ;  /* 0x000be36aff067431 */ /* 0x000fe200000001ff */
        /* <DEDUP_REMOVED lines=11> */
[----:B------:R-:W-:Y:S01]  /*4550*/  HFMA2 R6, -RZ, RZ, 7.152557373046875e-07, 2.133846282958984375e-05 ;  /* 0x000c0166ff067431 */ /* 0x000fe200000001ff */
[----:B0-----:R0:W-:Y:S06]  /*4560*/  STG.E.64 desc[UR4][R2.64+0xcb8], R8 ;  /* 0x000cb80802007986 */ /* 0x0011ec000c101b04 */
[----:B0-----:R-:W0:Y:S01]  /*4570*/  LDC.64 R2, c[0x0][0x380] ;  /* 0x0000e000ff027b82 */ /* 0x001e220000000a00 */
[----:B------:R-:W-:Y:S01]  /*4580*/  IMAD.MOV.U32 R8, RZ, RZ, 0xc08e5 ;  /* 0x000c08e5ff087424 */ /* 0x000fe200078e00ff */
[----:B0-----:R0:W-:Y:S06]  /*4590*/  STG.E.64 desc[UR4][R2.64+0xcc0], R4 ;  /* 0x000cc00402007986 */ /* 0x0011ec000c101b04 */
[----:B0-----:R-:W0:Y:S01]  /*45a0*/  LDC.64 R2, c[0x0][0x380] ;  /* 0x0000e000ff027b82 */ /* 0x001e220000000a00 */
[----:B------:R-:W-:Y:S01]  /*45b0*/  HFMA2 R4, -RZ, RZ, 7.152557373046875e-07, 0.0005359649658203125 ;  /* 0x000c1064ff047431 */ /* 0x000fe200000001ff */
[----:B0-----:R0:W-:Y:S06]  /*45c0*/  STG.E.64 desc[UR4][R2.64+0xcc8], R10 ;  /* 0x000cc80a02007986 */ /* 0x0011ec000c101b04 */
[----:B0-----:R-:W0:Y:S01]  /*45d0*/  LDC.64 R2, c[0x0][0x380] ;  /* 0x0000e000ff027b82 */ /* 0x001e220000000a00 */
[----:B------:R-:W-:Y:S01]  /*45e0*/  IMAD.MOV.U32 R10, RZ, RZ, 0xc17e3 ;  /* 0x000c17e3ff0a7424 */ /* 0x000fe200078e00ff */
[----:B0-----:R0:W-:Y:S06]  /*45f0*/  STG.E.64 desc[UR4][R2.64+0xcd0], R6 ;  /* 0x000cd00602007986 */ /* 0x0011ec000c101b04 */
[----:B0-----:R-:W0:Y:S01]  /*4600*/  LDC.64 R2, c[0x0][0x380] ;  /* 0x0000e000ff027b82 */ /* 0x001e220000000a00 */
[----:B------:R-:W-:Y:S01]  /*4610*/  HFMA2 R6, -RZ, RZ, 7.152557373046875e-07, 0.00720977783203125 ;  /* 0x000c1f62ff067431 */ /* 0x000fe200000001ff */
[----:B0-----:R0:W-:Y:S06]  /*4620*/  STG.E.64 desc[UR4][R2.64+0xcd8], R8 ;  /* 0x000cd80802007986 */ /* 0x0011ec000c101b04 */
[----:B0-----:R-:W0:Y:S01]  /*4630*/  LDC.64 R2, c[0x0][0x380] ;  /* 0x0000e000ff027b82 */ /* 0x001e220000000a00 */
[----:B------:R-:W-:Y:S01]  /*4640*/  IMAD.MOV.U32 R8, RZ, RZ, 0xc26e1 ;  /* 0x000c26e1ff087424 */ /* 0x000fe200078e00ff */
[----:B0-----:R0:W-:Y:S06]  /*4650*/  STG.E.64 desc[UR4][R2.64+0xce0], R4 ;  /* 0x000ce00402007986 */ /* 0x0011ec000c101b04 */
[----:B0-----:R-:W0:Y:S01]  /*4660*/  LDC.64 R2, c[0x0][0x380] ;  /* 0x0000e000ff027b82 */ /* 0x001e220000000a00 */
[----:B------:R-:W-:Y:S01]  /*4670*/  HFMA2 R4, -RZ, RZ, 7.152557373046875e-07, 0.099609375 ;  /* 0x000c2e60ff047431 */ /* 0x000fe200000001ff */
[----:B0-----:R0:W-:Y:S06]  /*4680*/  STG.E.64 desc[UR4][R2.64+0xce8], R10 ;  /* 0x000ce80a02007986 */ /* 0x0011ec000c101b04 */
[----:B0-----:R-:W0:Y:S01]  /*4690*/  LDC.64 R2, c[0x0][0x380] ;  /* 0x0000e000ff027b82 */ /* 0x001e220000000a00 */
[----:B------:R-:W-:Y:S01]  /*46a0*/  IMAD.MOV.U32 R10, RZ, RZ, 0xc35df ;  /* 0x000c35dfff0a7424 */ /* 0x000fe200078e00ff */
[----:B0-----:R0:W-:Y:S06]  /*46b0*/  STG.E.64 desc[UR4][R2.64+0xcf0], R6 ;  /* 0x000cf00602007986 */ /* 0x0011ec000c101b04 */
[----:B0-----:R-:W0:Y:S01]  /*46c0*/  LDC.64 R2, c[0x0][0x380] ;  /* 0x0000e000ff027b82 */ /* 0x001e220000000a00 */
[----:B------:R-:W-:Y:S01]  /*46d0*/  HFMA2 R6, -RZ, RZ, 7.152557373046875e-07, 1.341796875 ;  /* 0x000c3d5eff067431 */ /* 0x000fe200000001ff */
[----:B0-----:R0:W-:Y:S06]  /*46e0*/  STG.E.64 desc[UR4][R2.64+0xcf8], R8 ;  /* 0x000cf80802007986 */ /* 0x0011ec000c101b04 */
[----:B0-----:R-:W0:Y:S01]  /*46f0*/  LDC.64 R2, c[0x0][0x380] ;  /* 0x0000e000ff027b82 */ /* 0x001e220000000a00 */
[----:B------:R-:W-:Y:S01]  /*4700*/  IMAD.MOV.U32 R8, RZ, RZ, 0xc44dd ;  /* 0x000c44ddff087424 */ /* 0x000fe200078e00ff */
[----:B0-----:R0:W-:Y:S06]  /*4710*/  STG.E.64 desc[UR4][R2.64+0xd00], R4 ;  /* 0x000d000402007986 */ /* 0x0011ec000c101b04 */
[----:B0-----:R-:W0:Y:S01]  /*4720*/  LDC.64 R2, c[0x0][0x380] ;  /* 0x0000e000ff027b82 */ /* 0x001e220000000a00 */
[----:B------:R-:W-:Y:S01]  /*4730*/  HFMA2 R4, -RZ, RZ, 7.152557373046875e-07, 17.4375 ;  /* 0x000c4c5cff047431 */ /* 0x000fe200000001ff */
[----:B0-----:R0:W-:Y:S06]  /*4740*/  STG.E.64 desc[UR4][R2.64+0xd08], R10 ;  /* 0x000d080a02007986 */ /* 0x0011ec000c101b04 */
[----:B0-----:R-:W0:Y:S01]  /*4750*/  LDC.64 R2, c[0x0][0x380] ;  /* 0x0000e000ff027b82 */ /* 0x001e220000000a00 */
[----:B------:R-:W-:Y:S01]  /*4760*/  IMAD.MOV.U32 R10, RZ, RZ, 0xc53db ;  /* 0x000c53dbff0a7424 */ /* 0x000fe200078e00ff */
[----:B0-----:R0:W-:Y:S06]  /*4770*/  STG.E.64 desc[UR4][R2.64+0xd10], R6 ;  /* 0x000d100602007986 */ /* 0x0011ec000c101b04 */
[----:B0-----:R-:W0:Y:S01]  /*4780*/  LDC.64 R2, c[0x0][0x380] ;  /* 0x0000e000ff027b82 */ /* 0x001e220000000a00 */
[----:B------:R-:W-:Y:S01]  /*4790*/  HFMA2 R6, -RZ, RZ, 7.152557373046875e-07, 235.25 ;  /* 0x000c5b5aff067431 */ /* 0x000fe200000001ff */
[----:B0-----:R0:W-:Y:S06]  /*47a0*/  STG.E.64 desc[UR4][R2.64+0xd18], R8 ;  /* 0x000d180802007986 */ /* 0x0011ec000c101b04 */
[----:B0-----:R-:W0:Y:S01]  /*47b0*/  LDC.64 R2, c[0x0][0x380] ;  /* 0x0000e000ff027b82 */ /* 0x001e220000000a00 */
[----:B------:R-:W-:Y:S01]  /*47c0*/  IMAD.MOV.U32 R8, RZ, RZ, 0xc62d9 ;  /* 0x000c62d9ff087424 */ /* 0x000fe200078e00ff */
[----:B0-----:R0:W-:Y:S06]  /*47d0*/  STG.E.64 desc[UR4][R2.64+0xd20], R4 ;  /* 0x000d200402007986 */ /* 0x0011ec000c101b04 */
[----:B0-----:R-:W0:Y:S01]  /*47e0*/  LDC.64 R2, c[0x0][0x380] ;  /* 0x0000e000ff027b82 */ /* 0x001e220000000a00 */
[----:B------:R-:W-:Y:S01]  /*47f0*/  HFMA2 R4, -RZ, RZ, 7.152557373046875e-07, 3248 ;  /* 0x000c6a58ff047431 */ /* 0x000fe200000001ff */
        /* <DEDUP_REMOVED lines=11> */
[----:B------:R-:W-:Y:S01]  /*48b0*/  HFMA2 R4, -RZ, RZ, 7.152557373046875e-07, -0.000132083892822265625 ;  /* 0x000c8854ff047431 */ /* 0x000fe200000001ff */
[----:B0-----:R0:W-:Y:S06]  /*48c0*/  STG.E.64 desc[UR4][R2.64+0xd48], R10 ;  /* 0x000d480a02007986 */ /* 0x0011ec000c101b04 */
[----:B0-----:R-:W0:Y:S01]  /*48d0*/  LDC.64 R2, c[0x0][0x380] ;  /* 0x0000e000ff027b82 */ /* 0x001e220000000a00 */
[----:B------:R-:W-:Y:S01]  /*48e0*/  IMAD.MOV.U32 R10, RZ, RZ, 0xc8fd3 ;  /* 0x000c8fd3ff0a7424 */ /* 0x000fe200078e00ff */
[----:B0-----:R0:W-:Y:S06]  /*48f0*/  STG.E.64 desc[UR4][R2.64+0xd50], R6 ;  /* 0x000d500602007986 */ /* 0x0011ec000c101b04 */
[----:B0-----:R-:W0:Y:S01]  /*4900*/  LDC.64 R2, c[0x0][0x380] ;  /* 0x0000e000ff027b82 */ /* 0x001e220000000a00 */
[----:B------:R-:W-:Y:S01]  /*4910*/  HFMA2 R6, -RZ, RZ, 7.152557373046875e-07, -0.0017871856689453125 ;  /* 0x000c9752ff067431 */ /* 0x000fe200000001ff */
[----:B0-----:R0:W-:Y:S06]  /*4920*/  STG.E.64 desc[UR4][R2.64+0xd58], R8 ;  /* 0x000d580802007986 */ /* 0x0011ec000c101b04 */
[----:B0-----:R-:W0:Y:S01]  /*4930*/  LDC.64 R2, c[0x0][0x380] ;  /* 0x0000e000ff027b82 */ /* 0x001e220000000a00 */
[----:B------:R-:W-:Y:S01]  /*4940*/  IMAD.MOV.U32 R8, RZ, RZ, 0xc9ed1 ;  /* 0x000c9ed1ff087424 */ /* 0x000fe200078e00ff */
[----:B0-----:R0:W-:Y:S06]  /*4950*/  STG.E.64 desc[UR4][R2.64+0xd60], R4 ;  /* 0x000d600402007986 */ /* 0x0011ec000c101b04 */
[----:B0-----:R-:W0:Y:S01]  /*4960*/  LDC.64 R2, c[0x0][0x380] ;  /* 0x0000e000ff027b82 */ /* 0x001e220000000a00 */
[----:B------:R-:W-:Y:S01]  /*4970*/  HFMA2 R4, -RZ, RZ, 7.152557373046875e-07, -0.024658203125 ;  /* 0x000ca650ff047431 */ /* 0x000fe200000001ff */
[----:B0-----:R0:W-:Y:S06]  /*4980*/  STG.E.64 desc[UR4][R2.64+0xd68], R10 ;  /* 0x000d680a02007986 */ /* 0x0011ec000c101b04 */
[----:B0-----:R-:W0:Y:S01]  /*4990*/  LDC.64 R2, c[0x0][0x380] ;  /* 0x0000e000ff027b82 */ /* 0x001e220000000a00 */
[----:B------:R-:W-:Y:S01]  /*49a0*/  IMAD.MOV.U32 R10, RZ, RZ, 0xcadcf ;  /* 0x000cadcfff0a7424 */ /* 0x000fe200078e00ff */
[----:B0-----:R0:W-:Y:S06]  /*49b0*/  STG.E.64 desc[UR4][R2.64+0xd70], R6 ;  /* 0x000d700602007986 */ /* 0x0011ec000c101b04 */
[----:B0-----:R-:W0:Y:S01]  /*49c0*/  LDC.64 R2, c[0x0][0x380] ;  /* 0x0000e000ff027b82 */ /* 0x001e220000000a00 */
[----:B------:R-:W-:Y:S01]  /*49d0*/  HFMA2 R6, -RZ, RZ, 7.152557373046875e-07, -0.33154296875 ;  /* 0x000cb54eff067431 */ /* 0x000fe200000001ff */
[----:B0-----:R0:W-:Y:S06]  /*49e0*/  STG.E.64 desc[UR4][R2.64+0xd78], R8 ;  /* 0x000d780802007986 */ /* 0x0011ec000c101b04 */
[----:B0-----:R-:W0:Y:S01]  /*49f0*/  LDC.64 R2, c[0x0][0x380] ;  /* 0x0000e000ff027b82 */ /* 0x001e220000000a00 */
[----:B------:R-:W-:Y:S01]  /*4a00*/  IMAD.MOV.U32 R8, RZ, RZ, 0xcbccd ;  /* 0x000cbccdff087424 */ /* 0x000fe200078e00ff */
[----:B0-----:R0:W-:Y:S06]  /*4a10*/  STG.E.64 desc[UR4][R2.64+0xd80], R4 ;  /* 0x000d800402007986 */ /* 0x0011ec000c101b04 */
[----:B0-----:R-:W0:Y:S01]  /*4a20*/  LDC.64 R2, c[0x0][0x380] ;  /* 0x0000e000ff027b82 */ /* 0x001e220000000a00 */
[----:B------:R-:W-:Y:S01]  /*4a30*/  HFMA2 R4, -RZ, RZ, 7.152557373046875e-07, -4.296875 ;  /* 0x000cc44cff047431 */ /* 0x000fe200000001ff */
[----:B0-----:R0:W-:Y:S06]  /*4a40*/  STG.E.64 desc[UR4][R2.64+0xd88], R10 ;  /* 0x000d880a02007986 */ /* 0x0011ec000c101b04 */
[----:B0-----:R-:W0:Y:S01]  /*4a50*/  LDC.64 R2, c[0x0][0x380] ;  /* 0x0000e000ff027b82 */ /* 0x001e220000000a00 */
[----:B------:R-:W-:Y:S01]  /*4a60*/  IMAD.MOV.U32 R10, RZ, RZ, 0xccbcb ;  /* 0x000ccbcbff0a7424 */ /* 0x000fe200078e00ff */
[----:B0-----:R0:W-:Y:S06]  /*4a70*/  STG.E.64 desc[UR4][R2.64+0xd90], R6 ;  /* 0x000d900602007986 */ /* 0x0011ec000c101b04 */
[----:B0-----:R-:W0:Y:S01]  /*4a80*/  LDC.64 R2, c[0x0][0x380] ;  /* 0x0000e000ff027b82 */ /* 0x001e220000000a00 */
[----:B------:R-:W-:Y:S01]  /*4a90*/  HFMA2 R6, -RZ, RZ, 7.152557373046875e-07, -58.3125 ;  /* 0x000cd34aff067431 */ /* 0x000fe200000001ff */
[----:B0-----:R0:W-:Y:S06]  /*4aa0*/  STG.E.64 desc[UR4][R2.64+0xd98], R8 ;  /* 0x000d980802007986 */ /* 0x0011ec000c101b04 */
[----:B0-----:R-:W0:Y:S01]  /*4ab0*/  LDC.64 R2, c[0x0][0x380] ;  /* 0x0000e000ff027b82 */ /* 0x001e220000000a00 */
[----:B------:R-:W-:Y:S01]  /*4ac0*/  IMAD.MOV.U32 R8, RZ, RZ, 0xcdac9 ;  /* 0x000cdac9ff087424 */ /* 0x000fe200078e00ff */
[----:B0-----:R0:W-:Y:S06]  /*4ad0*/  STG.E.64 desc[UR4][R2.64+0xda0], R4 ;  /* 0x000da00402007986 */ /* 0x0011ec000c101b04 */
[----:B0-----:R-:W0:Y:S01]  /*4ae0*/  LDC.64 R2, c[0x0][0x380] ;  /* 0x0000e000ff027b82 */ /* 0x001e220000000a00 */
[----:B------:R-:W-:Y:S01]  /*4af0*/  HFMA2 R4, -RZ, RZ, 7.152557373046875e-07, -804 ;  /* 0x000ce248ff047431 */ /* 0x000fe200000001ff */
        /* <DEDUP_REMOVED lines=11> */
[----:B------:R-:W-:Y:S01]  /*4bb0*/  HFMA2 R4, -RZ, RZ, 7.74860382080078125e-07, 4.0531158447265625e-06 ;  /* 0x000d0044ff047431 */ /* 0x000fe200000001ff */
[----:B0-----:R0:W-:Y:S06]  /*4bc0*/  STG.E.64 desc[UR4][R2.64+0xdc8], R10 ;  /* 0x000dc80a02007986 */ /* 0x0011ec000c101b04 */
[----:B0-----:R-:W0:Y:S01]  /*4bd0*/  LDC.64 R2, c[0x0][0x380] ;  /* 0x0000e000ff027b82 */ /* 0x001e220000000a00 */
[----:B------:R-:W-:Y:S01]  /*4be0*/  IMAD.MOV.U32 R10, RZ, RZ, 0xd07c3 ;  /* 0x000d07c3ff0a7424 */ /* 0x000fe200078e00ff */
[----:B0-----:R0:W-:Y:S06]  /*4bf0*/  STG.E.64 desc[UR4][R2.64+0xdd0], R6 ;  /* 0x000dd00602007986 */ /* 0x0011ec000c101b04 */
[----:B0-----:R-:W0:Y:S01]  /*4c00*/  LDC.64 R2, c[0x0][0x380] ;  /* 0x0000e000ff027b82 */ /* 0x001e220000000a00 */
[----:B------:R-:W-:Y:S01]  /*4c10*/  HFMA2 R6, -RZ, RZ, 7.74860382080078125e-07, 0.000442981719970703125 ;  /* 0x000d0f42ff067431 */ /* 0x000fe200000001ff */
[----:B0-----:R0:W-:Y:S06]  /*4c20*/  STG.E.64 desc[UR4][R2.64+0xdd8], R8 ;  /* 0x000dd80802007986 */ /* 0x0011ec000c101b04 */
[----:B0-----:R-:W0:Y:S01]  /*4c30*/  LDC.64 R2, c[0x0][0x380] ;  /* 0x0000e000ff027b82 */ /* 0x001e220000000a00 */
[----:B------:R-:W-:Y:S01]  /*4c40*/  IMAD.MOV.U32 R8, RZ, RZ, 0xd16c1 ;  /* 0x000d16c1ff087424 */ /* 0x000fe200078e00ff */
[----:B0-----:R0:W-:Y:S06]  /*4c50*/  STG.E.64 desc[UR4][R2.64+0xde0], R4 ;  /* 0x000de00402007986 */ /* 0x0011ec000c101b04 */
[----:B0-----:R-:W0:Y:S01]  /*4c60*/  LDC.64 R2, c[0x0][0x380] ;  /* 0x0000e000ff027b82 */ /* 0x001e220000000a00 */
[----:B------:R-:W-:Y:S01]  /*4c70*/  HFMA2 R4, -RZ, RZ, 7.74860382080078125e-07, 0.006103515625 ;  /* 0x000d1e40ff047431 */ /* 0x000fe200000001ff */
[----:B0-----:R0:W-:Y:S06]  /*4c80*/  STG.E.64 desc[UR4][R2.64+0xde8], R10 ;  /* 0x000de80a02007986 */ /* 0x0011ec000c101b04 */
[----:B0-----:R-:W0:Y:S01]  /*4c90*/  LDC.64 R2, c[0x0][0x380] ;  /* 0x0000e000ff027b82 */ /* 0x001e220000000a00 */
[----:B------:R-:W-:Y:S01]  /*4ca0*/  IMAD.MOV.U32 R10, RZ, RZ, 0xd25bf ;  /* 0x000d25bfff0a7424 */ /* 0x000fe200078e00ff */
[----:B0-----:R0:W-:Y:S06]  /*4cb0*/  STG.E.64 desc[UR4][R2.64+0xdf0], R6 ;  /* 0x000df00602007986 */ /* 0x0011ec000c101b04 */
[----:B0-----:R-:W0:Y:S01]  /*4cc0*/  LDC.64 R2, c[0x0][0x380] ;  /* 0x0000e000ff027b82 */ /* 0x001e220000000a00 */
[----:B------:R-:W-:Y:S01]  /*4cd0*/  HFMA2 R6, -RZ, RZ, 7.74860382080078125e-07, 0.0819091796875 ;  /* 0x000d2d3eff067431 */ /* 0x000fe200000001ff */
[----:B0-----:R0:W-:Y:S06]  /*4ce0*/  STG.E.64 desc[UR4][R2.64+0xdf8], R8 ;  /* 0x000df80802007986 */ /* 0x0011ec000c101b04 */
[----:B0-----:R-:W0:Y:S01]  /*4cf0*/  LDC.64 R2, c[0x0][0x380] ;  /* 0x0000e000ff027b82 */ /* 0x001e220000000a00 */
[----:B------:R-:W-:Y:S01]  /*4d00*/  IMAD.MOV.U32 R8, RZ, RZ, 0xd34bd ;  /* 0x000d34bdff087424 */ /* 0x000fe200078e00ff */
[----:B0-----:R0:W-:Y:S06]  /*4d10*/  STG.E.64 desc[UR4][R2.64+0xe00], R4 ;  /* 0x000e000402007986 */ /* 0x0011ec000c101b04 */
[----:B0-----:R-:W0:Y:S01]  /*4d20*/  LDC.64 R2, c[0x0][0x380] ;  /* 0x0000e000ff027b82 */ /* 0x001e220000000a00 */
[----:B------:R-:W-:Y:S01]  /*4d30*/  HFMA2 R4, -RZ, RZ, 7.74860382080078125e-07, 1.05859375 ;  /* 0x000d3c3cff047431 */ /* 0x000fe200000001ff */
[----:B0-----:R0:W-:Y:S06]  /*4d40*/  STG.E.64 desc[UR4][R2.64+0xe08], R10 ;  /* 0x000e080a02007986 */ /* 0x0011ec000c101b04 */
[----:B0-----:R-:W0:Y:S01]  /*4d50*/  LDC.64 R2, c[0x0][0x380] ;  /* 0x0000e000ff027b82 */ /* 0x001e220000000a00 */
[----:B------:R-:W-:Y:S01]  /*4d60*/  IMAD.MOV.U32 R10, RZ, RZ, 0xd43bb ;  /* 0x000d43bbff0a7424 */ /* 0x000fe200078e00ff */
[----:B0-----:R0:W-:Y:S06]  /*4d70*/  STG.E.64 desc[UR4][R2.64+0xe10], R6 ;  /* 0x000e100602007986 */ /* 0x0011ec000c101b04 */
[----:B0-----:R-:W0:Y:S01]  /*4d80*/  LDC.64 R2, c[0x0][0x380] ;  /* 0x0000e000ff027b82 */ /* 0x001e220000000a00 */
[----:B------:R-:W-:Y:S01]  /*4d90*/  HFMA2 R6, -RZ, RZ, 7.74860382080078125e-07, 14.453125 ;  /* 0x000d4b3aff067431 */ /* 0x000fe200000001ff */
[----:B0-----:R0:W-:Y:S06]  /*4da0*/  STG.E.64 desc[UR4][R2.64+0xe18], R8 ;  /* 0x000e180802007986 */ /* 0x0011ec000c101b04 */
[----:B0-----:R-:W0:Y:S01]  /*4db0*/  LDC.64 R2, c[0x0][0x380] ;  /* 0x0000e000ff027b82 */ /* 0x001e220000000a00 */
[----:B------:R-:W-:Y:S01]  /*4dc0*/  IMAD.MOV.U32 R8, RZ, RZ, 0xd52b9 ;  /* 0x000d52b9ff087424 */ /* 0x000fe200078e00ff */
[----:B0-----:R0:W-:Y:S06]  /*4dd0*/  STG.E.64 desc[UR4][R2.64+0xe20], R4 ;  /* 0x000e200402007986 */ /* 0x0011ec000c101b04 */
[----:B0-----:R-:W0:Y:S01]  /*4de0*/  LDC.64 R2, c[0x0][0x380] ;  /* 0x0000e000ff027b82 */ /* 0x001e220000000a00 */
[----:B------:R-:W-:Y:S01]  /*4df0*/  HFMA2 R4, -RZ, RZ, 7.74860382080078125e-07, 199 ;  /* 0x000d5a38ff047431 */ /* 0x000fe200000001ff */
        /* <DEDUP_REMOVED lines=17> */
[----:B------:R-:W-:Y:S01]  /*4f10*/  HFMA2 R6, -RZ, RZ, 7.74860382080078125e-07, -0.00010979175567626953125 ;  /* 0x000d8732ff067431 */ /* 0x000fe200000001ff */
[----:B0-----:R0:W-:Y:S06]  /*4f20*/  STG.E.64 desc[UR4][R2.64+0xe58], R8 ;  /* 0x000e580802007986 */ /* 0x0011ec000c101b04 */
[----:B0-----:R-:W0:Y:S01]  /*4f30*/  LDC.64 R2, c[0x0][0x380] ;  /* 0x0000e000ff027b82 */ /* 0x001e220000000a00 */
[----:B------:R-:W-:Y:S01]  /*4f40*/  IMAD.MOV.U32 R8, RZ, RZ, 0xd8eb1 ;  /* 0x000d8eb1ff087424 */ /* 0x000fe200078e00ff */
[----:B0-----:R0:W-:Y:S06]  /*4f50*/  STG.E.64 desc[UR4][R2.64+0xe60], R4 ;  /* 0x000e600402007986 */ /* 0x0011ec000c101b04 */
[----:B0-----:R-:W0:Y:S01]  /*4f60*/  LDC.64 R2, c[0x0][0x380] ;  /* 0x0000e000ff027b82 */ /* 0x001e220000000a00 */
[----:B------:R-:W-:Y:S01]  /*4f70*/  HFMA2 R4, -RZ, RZ, 7.74860382080078125e-07, -0.0015106201171875 ;  /* 0x000d9630ff047431 */ /* 0x000fe200000001ff */
[----:B0-----:R0:W-:Y:S06]  /*4f80*/  STG.E.64 desc[UR4][R2.64+0xe68], R10 ;  /* 0x000e680a02007986 */ /* 0x0011ec000c101b04 */
[----:B0-----:R-:W0:Y:S01]  /*4f90*/  LDC.64 R2, c[0x0][0x380] ;  /* 0x0000e000ff027b82 */ /* 0x001e220000000a00 */
[----:B------:R-:W-:Y:S01]  /*4fa0*/  IMAD.MOV.U32 R10, RZ, RZ, 0xd9daf ;  /* 0x000d9dafff0a7424 */ /* 0x000fe200078e00ff */
[----:B0-----:R0:W-:Y:S06]  /*4fb0*/  STG.E.64 desc[UR4][R2.64+0xe70], R6 ;  /* 0x000e700602007986 */ /* 0x0011ec000c101b04 */
[----:B0-----:R-:W0:Y:S01]  /*4fc0*/  LDC.64 R2, c[0x0][0x380] ;  /* 0x0000e000ff027b82 */ /* 0x001e220000000a00 */
[----:B------:R-:W-:Y:S01]  /*4fd0*/  HFMA2 R6, -RZ, RZ, 7.74860382080078125e-07, -0.020233154296875 ;  /* 0x000da52eff067431 */ /* 0x000fe200000001ff */
[----:B0-----:R0:W-:Y:S06]  /*4fe0*/  STG.E.64 desc[UR4][R2.64+0xe78], R8 ;  /* 0x000e780802007986 */ /* 0x0011ec000c101b04 */
[----:B0-----:R-:W0:Y:S01]  /*4ff0*/  LDC.64 R2, c[0x0][0x380] ;  /* 0x0000e000ff027b82 */ /* 0x001e220000000a00 */
[----:B------:R-:W-:Y:S01]  /*5000*/  IMAD.MOV.U32 R8, RZ, RZ, 0xdacad ;  /* 0x000dacadff087424 */ /* 0x000fe200078e00ff */
[----:B0-----:R0:W-:Y:S06]  /*5010*/  STG.E.64 desc[UR4][R2.64+0xe80], R4 ;  /* 0x000e800402007986 */ /* 0x0011ec000c101b04 */
[----:B0-----:R-:W0:Y:S01]  /*5020*/  LDC.64 R2, c[0x0][0x380] ;  /* 0x0000e000ff027b82 */ /* 0x001e220000000a00 */
[----:B------:R-:W-:Y:S01]  /*5030*/  HFMA2 R4, -RZ, RZ, 7.74860382080078125e-07, -0.2607421875 ;  /* 0x000db42cff047431 */ /* 0x000fe200000001ff */
[----:B0-----:R0:W-:Y:S06]  /*5040*/  STG.E.64 desc[UR4][R2.64+0xe88], R10 ;  /* 0x000e880a02007986 */ /* 0x0011ec000c101b04 */
[----:B0-----:R-:W0:Y:S01]  /*5050*/  LDC.64 R2, c[0x0][0x380] ;  /* 0x0000e000ff027b82 */ /* 0x001e220000000a00 */
[----:B------:R-:W-:Y:S01]  /*5060*/  IMAD.MOV.U32 R10, RZ, RZ, 0xdbbab ;  /* 0x000dbbabff0a7424 */ /* 0x000fe200078e00ff */
[----:B0-----:R0:W-:Y:S06]  /*5070*/  STG.E.64 desc[UR4][R2.64+0xe90], R6 ;  /* 0x000e900602007986 */ /* 0x0011ec000c101b04 */
[----:B0-----:R-:W0:Y:S01]  /*5080*/  LDC.64 R2, c[0x0][0x380] ;  /* 0x0000e000ff027b82 */ /* 0x001e220000000a00 */
[----:B------:R-:W-:Y:S01]  /*5090*/  HFMA2 R6, -RZ, RZ, 7.74860382080078125e-07, -3.58203125 ;  /* 0x000dc32aff067431 */ /* 0x000fe200000001ff */
[----:B0-----:R0:W-:Y:S06]  /*50a0*/  STG.E.64 desc[UR4][R2.64+0xe98], R8 ;  /* 0x000e980802007986 */ /* 0x0011ec000c101b04 */
[----:B0-----:R-:W0:Y:S01]  /*50b0*/  LDC.64 R2, c[0x0][0x380] ;  /* 0x0000e000ff027b82 */ /* 0x001e220000000a00 */
[----:B------:R-:W-:Y:S01]  /*50c0*/  IMAD.MOV.U32 R8, RZ, RZ, 0xdcaa9 ;  /* 0x000dcaa9ff087424 */ /* 0x000fe200078e00ff */
[----:B0-----:R0:W-:Y:S06]  /*50d0*/  STG.E.64 desc[UR4][R2.64+0xea0], R4 ;  /* 0x000ea00402007986 */ /* 0x0011ec000c101b04 */
[----:B0-----:R-:W0:Y:S01]  /*50e0*/  LDC.64 R2, c[0x0][0x380] ;  /* 0x0000e000ff027b82 */ /* 0x001e220000000a00 */
[----:B------:R-:W-:Y:S01]  /*50f0*/  HFMA2 R4, -RZ, RZ, 7.74860382080078125e-07, -49.25 ;  /* 0x000dd228ff047431 */ /* 0x000fe200000001ff */
[----:B0-----:R0:W-:Y:S06]  /*5100*/  STG.E.64 desc[UR4][R2.64+0xea8], R10 ;  /* 0x000ea80a02007986 */ /* 0x0011ec000c101b04 */
[----:B0-----:R-:W0:Y:S01]  /*5110*/  LDC.64 R2, c[0x0][0x380] ;  /* 0x0000e000ff027b82 */ /* 0x001e220000000a00 */
[----:B------:R-:W-:Y:S01]  /*5120*/  IMAD.MOV.U32 R10, RZ, RZ, 0xdd9a7 ;  /* 0x000dd9a7ff0a7424 */ /* 0x000fe200078e00ff */
[----:B0-----:R0:W-:Y:S06]  /*5130*/  STG.E.64 desc[UR4][R2.64+0xeb0], R6 ;  /* 0x000eb00602007986 */ /* 0x0011ec000c101b04 */
[----:B0-----:R-:W0:Y:S01]  /*5140*/  LDC.64 R2, c[0x0][0x380] ;  /* 0x0000e000ff027b82 */ /* 0x001e220000000a00 */
[----:B------:R-:W-:Y:S01]  /*5150*/  HFMA2 R6, -RZ, RZ, 7.74860382080078125e-07, -659 ;  /* 0x000de126ff067431 */ /* 0x000fe200000001ff */
        /* <DEDUP_REMOVED lines=17> */
[----:B------:R-:W-:Y:S01]  /*5270*/  HFMA2 R4, -RZ, RZ, 8.3446502685546875e-07, 0.00037384033203125 ;  /* 0x000e0e20ff047431 */ /* 0x000fe200000001ff */
[----:B0-----:R0:W-:Y:S06]  /*5280*/  STG.E.64 desc[UR4][R2.64+0xee8], R10 ;  /* 0x000ee80a02007986 */ /* 0x0011ec000c101b04 */
[----:B0-----:R-:W0:Y:S01]  /*5290*/  LDC.64 R2, c[0x0][0x380] ;  /* 0x0000e000ff027b82 */ /* 0x001e220000000a00 */
[----:B------:R-:W-:Y:S01]  /*52a0*/  IMAD.MOV.U32 R10, RZ, RZ, 0xe159f ;  /* 0x000e159fff0a7424 */ /* 0x000fe200078e00ff */
[----:B0-----:R0:W-:Y:S06]  /*52b0*/  STG.E.64 desc[UR4][R2.64+0xef0], R6 ;  /* 0x000ef00602007986 */ /* 0x0011ec000c101b04 */
[----:B0-----:R-:W0:Y:S01]  /*52c0*/  LDC.64 R2, c[0x0][0x380] ;  /* 0x0000e000ff027b82 */ /* 0x001e220000000a00 */
[----:B------:R-:W-:Y:S01]  /*52d0*/  HFMA2 R6, -RZ, RZ, 8.3446502685546875e-07, 0.00499725341796875 ;  /* 0x000e1d1eff067431 */ /* 0x000fe200000001ff */
[----:B0-----:R0:W-:Y:S06]  /*52e0*/  STG.E.64 desc[UR4][R2.64+0xef8], R8 ;  /* 0x000ef80802007986 */ /* 0x0011ec000c101b04 */
[----:B0-----:R-:W0:Y:S01]  /*52f0*/  LDC.64 R2, c[0x0][0x380] ;  /* 0x0000e000ff027b82 */ /* 0x001e220000000a00 */
[----:B------:R-:W-:Y:S01]  /*5300*/  IMAD.MOV.U32 R8, RZ, RZ, 0xe249d ;  /* 0x000e249dff087424 */ /* 0x000fe200078e00ff */
[----:B0-----:R0:W-:Y:S06]  /*5310*/  STG.E.64 desc[UR4][R2.64+0xf00], R4 ;  /* 0x000f000402007986 */ /* 0x0011ec000c101b04 */
[----:B0-----:R-:W0:Y:S01]  /*5320*/  LDC.64 R2, c[0x0][0x380] ;  /* 0x0000e000ff027b82 */ /* 0x001e220000000a00 */
[----:B------:R-:W-:Y:S01]  /*5330*/  HFMA2 R4, -RZ, RZ, 8.3446502685546875e-07, 0.064208984375 ;  /* 0x000e2c1cff047431 */ /* 0x000fe200000001ff */
[----:B0-----:R0:W-:Y:S06]  /*5340*/  STG.E.64 desc[UR4][R2.64+0xf08], R10 ;  /* 0x000f080a02007986 */ /* 0x0011ec000c101b04 */
[----:B0-----:R-:W0:Y:S01]  /*5350*/  LDC.64 R2, c[0x0][0x380] ;  /* 0x0000e000ff027b82 */ /* 0x001e220000000a00 */
[----:B------:R-:W-:Y:S01]  /*5360*/  IMAD.MOV.U32 R10, RZ, RZ, 0xe339b ;  /* 0x000e339bff0a7424 */ /* 0x000fe200078e00ff */
[----:B0-----:R0:W-:Y:S06]  /*5370*/  STG.E.64 desc[UR4][R2.64+0xf10], R6 ;  /* 0x000f100602007986 */ /* 0x0011ec000c101b04 */
[----:B0-----:R-:W0:Y:S01]  /*5380*/  LDC.64 R2, c[0x0][0x380] ;  /* 0x0000e000ff027b82 */ /* 0x001e220000000a00 */
[----:B------:R-:W-:Y:S01]  /*5390*/  HFMA2 R6, -RZ, RZ, 8.3446502685546875e-07, 0.8876953125 ;  /* 0x000e3b1aff067431 */ /* 0x000fe200000001ff */
[----:B0-----:R0:W-:Y:S06]  /*53a0*/  STG.E.64 desc[UR4][R2.64+0xf18], R8 ;  /* 0x000f180802007986 */ /* 0x0011ec000c101b04 */
[----:B0-----:R-:W0:Y:S01]  /*53b0*/  LDC.64 R2, c[0x0][0x380] ;  /* 0x0000e000ff027b82 */ /* 0x001e220000000a00 */
[----:B------:R-:W-:Y:S01]  /*53c0*/  IMAD.MOV.U32 R8, RZ, RZ, 0xe4299 ;  /* 0x000e4299ff087424 */ /* 0x000fe200078e00ff */
[----:B0-----:R0:W-:Y:S06]  /*53d0*/  STG.E.64 desc[UR4][R2.64+0xf20], R4 ;  /* 0x000f200402007986 */ /* 0x0011ec000c101b04 */
[----:B0-----:R-:W0:Y:S01]  /*53e0*/  LDC.64 R2, c[0x0][0x380] ;  /* 0x0000e000ff027b82 */ /* 0x001e220000000a00 */
[----:B------:R-:W-:Y:S01]  /*53f0*/  HFMA2 R4, -RZ, RZ, 8.3446502685546875e-07, 12.1875 ;  /* 0x000e4a18ff047431 */ /* 0x000fe200000001ff */
[----:B0-----:R0:W-:Y:S06]  /*5400*/  STG.E.64 desc[UR4][R2.64+0xf28], R10 ;  /* 0x000f280a02007986 */ /* 0x0011ec000c101b04 */
[----:B0-----:R-:W0:Y:S01]  /*5410*/  LDC.64 R2, c[0x0][0x380] ;  /* 0x0000e000ff027b82 */ /* 0x001e220000000a00 */
[----:B------:R-:W-:Y:S01]  /*5420*/  IMAD.MOV.U32 R10, RZ, RZ, 0xe5197 ;  /* 0x000e5197ff0a7424 */ /* 0x000fe200078e00ff */
[----:B0-----:R0:W-:Y:S06]  /*5430*/  STG.E.64 desc[UR4][R2.64+0xf30], R6 ;  /* 0x000f300602007986 */ /* 0x0011ec000c101b04 */
[----:B0-----:R-:W0:Y:S01]  /*5440*/  LDC.64 R2, c[0x0][0x380] ;  /* 0x0000e000ff027b82 */ /* 0x001e220000000a00 */
[----:B------:R-:W-:Y:S01]  /*5450*/  HFMA2 R6, -RZ, RZ, 8.3446502685546875e-07, 162.75 ;  /* 0x000e5916ff067431 */ /* 0x000fe200000001ff */
[----:B0-----:R0:W-:Y:S06]  /*5460*/  STG.E.64 desc[UR4][R2.64+0xf38], R8 ;  /* 0x000f380802007986 */ /* 0x0011ec000c101b04 */
[----:B0-----:R-:W0:Y:S01]  /*5470*/  LDC.64 R2, c[0x0][0x380] ;  /* 0x0000e000ff027b82 */ /* 0x001e220000000a00 */
[----:B------:R-:W-:Y:S01]  /*5480*/  IMAD.MOV.U32 R8, RZ, RZ, 0xe6095 ;  /* 0x000e6095ff087424 */ /* 0x000fe200078e00ff */
[----:B0-----:R0:W-:Y:S06]  /*5490*/  STG.E.64 desc[UR4][R2.64+0xf40], R4 ;  /* 0x000f400402007986 */ /* 0x0011ec000c101b04 */
[----:B0-----:R-:W0:Y:S01]  /*54a0*/  LDC.64 R2, c[0x0][0x380] ;  /* 0x0000e000ff027b82 */ /* 0x001e220000000a00 */
[----:B------:R-:W-:Y:S01]  /*54b0*/  HFMA2 R4, -RZ, RZ, 8.3446502685546875e-07, 2088 ;  /* 0x000e6814ff047431 */ /* 0x000fe200000001ff */
        /* <DEDUP_REMOVED lines=11> */
[----:B------:R-:W-:Y:S01]  /*5570*/  HFMA2 R4, -RZ, RZ, 8.3446502685546875e-07, -9.250640869140625e-05 ;  /* 0x000e8610ff047431 */ /* 0x000fe200000001ff */
[----:B0-----:R0:W-:Y:S06]  /*5580*/  STG.E.64 desc[UR4][R2.64+0xf68], R10 ;  /* 0x000f680a02007986 */ /* 0x0011ec000c101b04 */
[----:B0-----:R-:W0:Y:S01]  /*5590*/  LDC.64 R2, c[0x0][0x380] ;  /* 0x0000e000ff027b82 */ /* 0x001e220000000a00 */
[----:B------:R-:W-:Y:S01]  /*55a0*/  IMAD.MOV.U32 R10, RZ, RZ, 0xe8d8f ;  /* 0x000e8d8fff0a7424 */ /* 0x000fe200078e00ff */
[----:B0-----:R0:W-:Y:S06]  /*55b0*/  STG.E.64 desc[UR4][R2.64+0xf70], R6 ;  /* 0x000f700602007986 */ /* 0x0011ec000c101b04 */
[----:B0-----:R-:W0:Y:S01]  /*55c0*/  LDC.64 R2, c[0x0][0x380] ;  /* 0x0000e000ff027b82 */ /* 0x001e220000000a00 */
[----:B------:R-:W-:Y:S01]  /*55d0*/  HFMA2 R6, -RZ, RZ, 8.3446502685546875e-07, -0.0012340545654296875 ;  /* 0x000e950eff067431 */ /* 0x000fe200000001ff */
[----:B0-----:R0:W-:Y:S06]  /*55e0*/  STG.E.64 desc[UR4][R2.64+0xf78], R8 ;  /* 0x000f780802007986 */ /* 0x0011ec000c101b04 */
[----:B0-----:R-:W0:Y:S01]  /*55f0*/  LDC.64 R2, c[0x0][0x380] ;  /* 0x0000e000ff027b82 */ /* 0x001e220000000a00 */
[----:B------:R-:W-:Y:S01]  /*5600*/  IMAD.MOV.U32 R8, RZ, RZ, 0xe9c8d ;  /* 0x000e9c8dff087424 */ /* 0x000fe200078e00ff */
[----:B0-----:R0:W-:Y:S06]  /*5610*/  STG.E.64 desc[UR4][R2.64+0xf80], R4 ;  /* 0x000f800402007986 */ /* 0x0011ec000c101b04 */
[----:B0-----:R-:W0:Y:S01]  /*5620*/  LDC.64 R2, c[0x0][0x380] ;  /* 0x0000e000ff027b82 */ /* 0x001e220000000a00 */
[----:B------:R-:W-:Y:S01]  /*5630*/  HFMA2 R4, -RZ, RZ, 8.3446502685546875e-07, -0.01580810546875 ;  /* 0x000ea40cff047431 */ /* 0x000fe200000001ff */
[----:B0-----:R0:W-:Y:S06]  /*5640*/  STG.E.64 desc[UR4][R2.64+0xf88], R10 ;  /* 0x000f880a02007986 */ /* 0x0011ec000c101b04 */
[----:B0-----:R-:W0:Y:S01]  /*5650*/  LDC.64 R2, c[0x0][0x380] ;  /* 0x0000e000ff027b82 */ /* 0x001e220000000a00 */
[----:B------:R-:W-:Y:S01]  /*5660*/  IMAD.MOV.U32 R10, RZ, RZ, 0xeab8b ;  /* 0x000eab8bff0a7424 */ /* 0x000fe200078e00ff */
[----:B0-----:R0:W-:Y:S06]  /*5670*/  STG.E.64 desc[UR4][R2.64+0xf90], R6 ;  /* 0x000f900602007986 */ /* 0x0011ec000c101b04 */
[----:B0-----:R-:W0:Y:S01]  /*5680*/  LDC.64 R2, c[0x0][0x380] ;  /* 0x0000e000ff027b82 */ /* 0x001e220000000a00 */
[----:B------:R-:W-:Y:S01]  /*5690*/  HFMA2 R6, -RZ, RZ, 8.3446502685546875e-07, -0.219970703125 ;  /* 0x000eb30aff067431 */ /* 0x000fe200000001ff */
[----:B0-----:R0:W-:Y:S06]  /*56a0*/  STG.E.64 desc[UR4][R2.64+0xf98], R8 ;  /* 0x000f980802007986 */ /* 0x0011ec000c101b04 */
[----:B0-----:R-:W0:Y:S01]  /*56b0*/  LDC.64 R2, c[0x0][0x380] ;  /* 0x0000e000ff027b82 */ /* 0x001e220000000a00 */
[----:B------:R-:W-:Y:S01]  /*56c0*/  IMAD.MOV.U32 R8, RZ, RZ, 0xeba89 ;  /* 0x000eba89ff087424 */ /* 0x000fe200078e00ff */
[----:B0-----:R0:W-:Y:S06]  /*56d0*/  STG.E.64 desc[UR4][R2.64+0xfa0], R4 ;  /* 0x000fa00402007986 */ /* 0x0011ec000c101b04 */
[----:B0-----:R-:W0:Y:S01]  /*56e0*/  LDC.64 R2, c[0x0][0x380] ;  /* 0x0000e000ff027b82 */ /* 0x001e220000000a00 */
[----:B------:R-:W-:Y:S01]  /*56f0*/  HFMA2 R4, -RZ, RZ, 8.3446502685546875e-07, -3.015625 ;  /* 0x000ec208ff047431 */ /* 0x000fe200000001ff */
[----:B0-----:R0:W-:Y:S06]  /*5700*/  STG.E.64 desc[UR4][R2.64+0xfa8], R10 ;  /* 0x000fa80a02007986 */ /* 0x0011ec000c101b04 */
[----:B0-----:R-:W0:Y:S01]  /*5710*/  LDC.64 R2, c[0x0][0x380] ;  /* 0x0000e000ff027b82 */ /* 0x001e220000000a00 */
[----:B------:R-:W-:Y:S01]  /*5720*/  IMAD.MOV.U32 R10, RZ, RZ, 0xec987 ;  /* 0x000ec987ff0a7424 */ /* 0x000fe200078e00ff */
[----:B0-----:R0:W-:Y:S06]  /*5730*/  STG.E.64 desc[UR4][R2.64+0xfb0], R6 ;  /* 0x000fb00602007986 */ /* 0x0011ec000c101b04 */
[----:B0-----:R-:W0:Y:S01]  /*5740*/  LDC.64 R2, c[0x0][0x380] ;  /* 0x0000e000ff027b82 */ /* 0x001e220000000a00 */
[----:B------:R-:W-:Y:S01]  /*5750*/  HFMA2 R6, -RZ, RZ, 8.3446502685546875e-07, -40.1875 ;  /* 0x000ed106ff067431 */ /* 0x000fe200000001ff */
[----:B0-----:R0:W-:Y:S06]  /*5760*/  STG.E.64 desc[UR4][R2.64+0xfb8], R8 ;  /* 0x000fb80802007986 */ /* 0x0011ec000c101b04 */
[----:B0-----:R-:W0:Y:S01]  /*5770*/  LDC.64 R2, c[0x0][0x380] ;  /* 0x0000e000ff027b82 */ /* 0x001e220000000a00 */
[----:B------:R-:W-:Y:S01]  /*5780*/  IMAD.MOV.U32 R8, RZ, RZ, 0xed885 ;  /* 0x000ed885ff087424 */ /* 0x000fe200078e00ff */
[----:B0-----:R0:W-:Y:S06]  /*5790*/  STG.E.64 desc[UR4][R2.64+0xfc0], R4 ;  /* 0x000fc00402007986 */ /* 0x0011ec000c101b04 */
[----:B0-----:R-:W0:Y:S01]  /*57a0*/  LDC.64 R2, c[0x0][0x380] ;  /* 0x0000e000ff027b82 */ /* 0x001e220000000a00 */
[----:B------:R-:W-:Y:S01]  /*57b0*/  HFMA2 R4, -RZ, RZ, 8.3446502685546875e-07, -514 ;  /* 0x000ee004ff047431 */ /* 0x000fe200000001ff */
        /* <DEDUP_REMOVED lines=17> */
[----:B------:R-:W-:Y:S01]  /*58d0*/  HFMA2 R6, -RZ, RZ, 8.94069671630859375e-07, 0.000304698944091796875 ;  /* 0x000f0cfeff067431 */ /* 0x000fe200000001ff */
[----:B0-----:R0:W-:Y:S06]  /*58e0*/  STG.E.64 desc[UR4][R2.64+0xff8], R8 ;  /* 0x000ff80802007986 */ /* 0x0011ec000c101b04 */
[----:B0-----:R-:W0:Y:S01]  /*58f0*/  LDC.64 R2, c[0x0][0x380] ;  /* 0x0000e000ff027b82 */ /* 0x001e220000000a00 */
[----:B------:R-:W-:Y:S01]  /*5900*/  IMAD.MOV.U32 R8, RZ, RZ, 0xf147d ;  /* 0x000f147dff087424 */ /* 0x000fe200078e00ff */
[----:B0-----:R0:W-:Y:S06]  /*5910*/  STG.E.64 desc[UR4][R2.64+0x1000], R4 ;  /* 0x0010000402007986 */ /* 0x0011ec000c101b04 */
[----:B0-----:R-:W0:Y:S01]  /*5920*/  LDC.64 R2, c[0x0][0x380] ;  /* 0x0000e000ff027b82 */ /* 0x001e220000000a00 */
[----:B------:R-:W-:Y:S01]  /*5930*/  HFMA2 R4, -RZ, RZ, 8.94069671630859375e-07, 0.00389862060546875 ;  /* 0x000f1bfcff047431 */ /* 0x000fe200000001ff */
[----:B0-----:R0:W-:Y:S06]  /*5940*/  STG.E.64 desc[UR4][R2.64+0x1008], R10 ;  /* 0x0010080a02007986 */ /* 0x0011ec000c101b04 */
[----:B0-----:R-:W0:Y:S01]  /*5950*/  LDC.64 R2, c[0x0][0x380] ;  /* 0x0000e000ff027b82 */ /* 0x001e220000000a00 */
[----:B------:R-:W-:Y:S01]  /*5960*/  IMAD.MOV.U32 R10, RZ, RZ, 0xf237b ;  /* 0x000f237bff0a7424 */ /* 0x000fe200078e00ff */
[----:B0-----:R0:W-:Y:S06]  /*5970*/  STG.E.64 desc[UR4][R2.64+0x1010], R6 ;  /* 0x0010100602007986 */ /* 0x0011ec000c101b04 */
[----:B0-----:R-:W0:Y:S01]  /*5980*/  LDC.64 R2, c[0x0][0x380] ;  /* 0x0000e000ff027b82 */ /* 0x001e220000000a00 */
[----:B------:R-:W-:Y:S01]  /*5990*/  HFMA2 R6, -RZ, RZ, 8.94069671630859375e-07, 0.05450439453125 ;  /* 0x000f2afaff067431 */ /* 0x000fe200000001ff */
[----:B0-----:R0:W-:Y:S06]  /*59a0*/  STG.E.64 desc[UR4][R2.64+0x1018], R8 ;  /* 0x0010180802007986 */ /* 0x0011ec000c101b04 */
[----:B0-----:R-:W0:Y:S01]  /*59b0*/  LDC.64 R2, c[0x0][0x380] ;  /* 0x0000e000ff027b82 */ /* 0x001e220000000a00 */
[----:B------:R-:W-:Y:S01]  /*59c0*/  IMAD.MOV.U32 R8, RZ, RZ, 0xf3279 ;  /* 0x000f3279ff087424 */ /* 0x000fe200078e00ff */
[----:B0-----:R0:W-:Y:S06]  /*59d0*/  STG.E.64 desc[UR4][R2.64+0x1020], R4 ;  /* 0x0010200402007986 */ /* 0x0011ec000c101b04 */
[----:B0-----:R-:W0:Y:S01]  /*59e0*/  LDC.64 R2, c[0x0][0x380] ;  /* 0x0000e000ff027b82 */ /* 0x001e220000000a00 */
[----:B------:R-:W-:Y:S01]  /*59f0*/  HFMA2 R4, -RZ, RZ, 8.94069671630859375e-07, 0.74609375 ;  /* 0x000f39f8ff047431 */ /* 0x000fe200000001ff */
[----:B0-----:R0:W-:Y:S06]  /*5a00*/  STG.E.64 desc[UR4][R2.64+0x1028], R10 ;  /* 0x0010280a02007986 */ /* 0x0011ec000c101b04 */
[----:B0-----:R-:W0:Y:S01]  /*5a10*/  LDC.64 R2, c[0x0][0x380] ;  /* 0x0000e000ff027b82 */ /* 0x001e220000000a00 */
[----:B------:R-:W-:Y:S01]  /*5a20*/  IMAD.MOV.U32 R10, RZ, RZ, 0xf4177 ;  /* 0x000f4177ff0a7424 */ /* 0x000fe200078e00ff */
[----:B0-----:R0:W-:Y:S06]  /*5a30*/  STG.E.64 desc[UR4][R2.64+0x1030], R6 ;  /* 0x0010300602007986 */ /* 0x0011ec000c101b04 */
[----:B0-----:R-:W0:Y:S01]  /*5a40*/  LDC.64 R2, c[0x0][0x380] ;  /* 0x0000e000ff027b82 */ /* 0x001e220000000a00 */
[----:B------:R-:W-:Y:S01]  /*5a50*/  HFMA2 R6, -RZ, RZ, 8.94069671630859375e-07, 9.921875 ;  /* 0x000f48f6ff067431 */ /* 0x000fe200000001ff */
[----:B0-----:R0:W-:Y:S06]  /*5a60*/  STG.E.64 desc[UR4][R2.64+0x1038], R8 ;  /* 0x0010380802007986 */ /* 0x0011ec000c101b04 */
[----:B0-----:R-:W0:Y:S01]  /*5a70*/  LDC.64 R2, c[0x0][0x380] ;  /* 0x0000e000ff027b82 */ /* 0x001e220000000a00 */
[----:B------:R-:W-:Y:S01]  /*5a80*/  IMAD.MOV.U32 R8, RZ, RZ, 0xf5075 ;  /* 0x000f5075ff087424 */ /* 0x000fe200078e00ff */
[----:B0-----:R0:W-:Y:S06]  /*5a90*/  STG.E.64 desc[UR4][R2.64+0x1040], R4 ;  /* 0x0010400402007986 */ /* 0x0011ec000c101b04 */
[----:B0-----:R-:W0:Y:S01]  /*5aa0*/  LDC.64 R2, c[0x0][0x380] ;  /* 0x0000e000ff027b82 */ /* 0x001e220000000a00 */
[----:B------:R-:W-:Y:S01]  /*5ab0*/  HFMA2 R4, -RZ, RZ, 8.94069671630859375e-07, 127.25 ;  /* 0x000f57f4ff047431 */ /* 0x000fe200000001ff */
[----:B0-----:R0:W-:Y:S06]  /*5ac0*/  STG.E.64 desc[UR4][R2.64+0x1048], R10 ;  /* 0x0010480a02007986 */ /* 0x0011ec000c101b04 */
[----:B0-----:R-:W0:Y:S01]  /*5ad0*/  LDC.64 R2, c[0x0][0x380] ;  /* 0x0000e000ff027b82 */ /* 0x001e220000000a00 */
[----:B------:R-:W-:Y:S01]  /*5ae0*/  IMAD.MOV.U32 R10, RZ, RZ, 0xf5f73 ;  /* 0x000f5f73ff0a7424 */ /* 0x000fe200078e00ff */
[----:B0-----:R0:W-:Y:S06]  /*5af0*/  STG.E.64 desc[UR4][R2.64+0x1050], R6 ;  /* 0x0010500602007986 */ /* 0x0011ec000c101b04 */
[----:B0-----:R-:W0:Y:S01]  /*5b00*/  LDC.64 R2, c[0x0][0x380] ;  /* 0x0000e000ff027b82 */ /* 0x001e220000000a00 */
[----:B------:R-:W-:Y:S01]  /*5b10*/  HFMA2 R6, -RZ, RZ, 8.94069671630859375e-07, 1778 ;  /* 0x000f66f2ff067431 */ /* 0x000fe200000001ff */
        /* <DEDUP_REMOVED lines=11> */
[----:B------:R-:W-:Y:S01]  /*5bd0*/  HFMA2 R6, -RZ, RZ, 8.94069671630859375e-07, -7.522106170654296875e-05 ;  /* 0x000f84eeff067431 */ /* 0x000fe200000001ff */
[----:B0-----:R0:W-:Y:S06]  /*5be0*/  STG.E.64 desc[UR4][R2.64+0x1078], R8 ;  /* 0x0010780802007986 */ /* 0x0011ec000c101b04 */
[----:B0-----:R-:W0:Y:S01]  /*5bf0*/  LDC.64 R2, c[0x0][0x380] ;  /* 0x0000e000ff027b82 */ /* 0x001e220000000a00 */
[----:B------:R-:W-:Y:S01]  /*5c00*/  IMAD.MOV.U32 R8, RZ, RZ, 0xf8c6d ;  /* 0x000f8c6dff087424 */ /* 0x000fe200078e00ff */
[----:B0-----:R0:W-:Y:S06]  /*5c10*/  STG.E.64 desc[UR4][R2.64+0x1080], R4 ;  /* 0x0010800402007986 */ /* 0x0011ec000c101b04 */
[----:B0-----:R-:W0:Y:S01]  /*5c20*/  LDC.64 R2, c[0x0][0x380] ;  /* 0x0000e000ff027b82 */ /* 0x001e220000000a00 */
[----:B------:R-:W-:Y:S01]  /*5c30*/  HFMA2 R4, -RZ, RZ, 8.94069671630859375e-07, -0.0009670257568359375 ;  /* 0x000f93ecff047431 */ /* 0x000fe200000001ff */
[----:B0-----:R0:W-:Y:S06]  /*5c40*/  STG.E.64 desc[UR4][R2.64+0x1088], R10 ;  /* 0x0010880a02007986 */ /* 0x0011ec000c101b04 */
[----:B0-----:R-:W0:Y:S01]  /*5c50*/  LDC.64 R2, c[0x0][0x380] ;  /* 0x0000e000ff027b82 */ /* 0x001e220000000a00 */
[----:B------:R-:W-:Y:S01]  /*5c60*/  IMAD.MOV.U32 R10, RZ, RZ, 0xf9b6b ;  /* 0x000f9b6bff0a7424 */ /* 0x000fe200078e00ff */
[----:B0-----:R0:W-:Y:S06]  /*5c70*/  STG.E.64 desc[UR4][R2.64+0x1090], R6 ;  /* 0x0010900602007986 */ /* 0x0011ec000c101b04 */
[----:B0-----:R-:W0:Y:S01]  /*5c80*/  LDC.64 R2, c[0x0][0x380] ;  /* 0x0000e000ff027b82 */ /* 0x001e220000000a00 */
[----:B------:R-:W-:Y:S01]  /*5c90*/  HFMA2 R6, -RZ, RZ, 8.94069671630859375e-07, -0.0135040283203125 ;  /* 0x000fa2eaff067431 */ /* 0x000fe200000001ff */
[----:B0-----:R0:W-:Y:S06]  /*5ca0*/  STG.E.64 desc[UR4][R2.64+0x1098], R8 ;  /* 0x0010980802007986 */ /* 0x0011ec000c101b04 */
[----:B0-----:R-:W0:Y:S01]  /*5cb0*/  LDC.64 R2, c[0x0][0x380] ;  /* 0x0000e000ff027b82 */ /* 0x001e220000000a00 */
[----:B------:R-:W-:Y:S01]  /*5cc0*/  IMAD.MOV.U32 R8, RZ, RZ, 0xfaa69 ;  /* 0x000faa69ff087424 */ /* 0x000fe200078e00ff */
[----:B0-----:R0:W-:Y:S06]  /*5cd0*/  STG.E.64 desc[UR4][R2.64+0x10a0], R4 ;  /* 0x0010a00402007986 */ /* 0x0011ec000c101b04 */
[----:B0-----:R-:W0:Y:S01]  /*5ce0*/  LDC.64 R2, c[0x0][0x380] ;  /* 0x0000e000ff027b82 */ /* 0x001e220000000a00 */
[----:B------:R-:W-:Y:S01]  /*5cf0*/  HFMA2 R4, -RZ, RZ, 8.94069671630859375e-07, -0.1845703125 ;  /* 0x000fb1e8ff047431 */ /* 0x000fe200000001ff */
[----:B0-----:R0:W-:Y:S06]  /*5d00*/  STG.E.64 desc[UR4][R2.64+0x10a8], R10 ;  /* 0x0010a80a02007986 */ /* 0x0011ec000c101b04 */
[----:B0-----:R-:W0:Y:S01]  /*5d10*/  LDC.64 R2, c[0x0][0x380] ;  /* 0x0000e000ff027b82 */ /* 0x001e220000000a00 */
[----:B------:R-:W-:Y:S01]  /*5d20*/  IMAD.MOV.U32 R10, RZ, RZ, 0xfb967 ;  /* 0x000fb967ff0a7424 */ /* 0x000fe200078e00ff */
[----:B0-----:R0:W-:Y:S06]  /*5d30*/  STG.E.64 desc[UR4][R2.64+0x10b0], R6 ;  /* 0x0010b00602007986 */ /* 0x0011ec000c101b04 */
[----:B0-----:R-:W0:Y:S01]  /*5d40*/  LDC.64 R2, c[0x0][0x380] ;  /* 0x0000e000ff027b82 */ /* 0x001e220000000a00 */
[----:B------:R-:W-:Y:S01]  /*5d50*/  HFMA2 R6, -RZ, RZ, 8.94069671630859375e-07, -2.44921875 ;  /* 0x000fc0e6ff067431 */ /* 0x000fe200000001ff */
[----:B0-----:R0:W-:Y:S06]  /*5d60*/  STG.E.64 desc[UR4][R2.64+0x10b8], R8 ;  /* 0x0010b80802007986 */ /* 0x0011ec000c101b04 */
[----:B0-----:R-:W0:Y:S01]  /*5d70*/  LDC.64 R2, c[0x0][0x380] ;  /* 0x0000e000ff027b82 */ /* 0x001e220000000a00 */
[----:B------:R-:W-:Y:S01]  /*5d80*/  IMAD.MOV.U32 R8, RZ, RZ, 0xfc865 ;  /* 0x000fc865ff087424 */ /* 0x000fe200078e00ff */
[----:B0-----:R0:W-:Y:S06]  /*5d90*/  STG.E.64 desc[UR4][R2.64+0x10c0], R4 ;  /* 0x0010c00402007986 */ /* 0x0011ec000c101b04 */
[----:B0-----:R-:W0:Y:S01]  /*5da0*/  LDC.64 R2, c[0x0][0x380] ;  /* 0x0000e000ff027b82 */ /* 0x001e220000000a00 */
[----:B------:R-:W-:Y:S01]  /*5db0*/  HFMA2 R4, -RZ, RZ, 8.94069671630859375e-07, -31.5625 ;  /* 0x000fcfe4ff047431 */ /* 0x000fe200000001ff */
[----:B0-----:R0:W-:Y:S06]  /*5dc0*/  STG.E.64 desc[UR4][R2.64+0x10c8], R10 ;  /* 0x0010c80a02007986 */ /* 0x0011ec000c101b04 */
[----:B0-----:R-:W0:Y:S01]  /*5dd0*/  LDC.64 R2, c[0x0][0x380] ;  /* 0x0000e000ff027b82 */ /* 0x001e220000000a00 */
[----:B------:R-:W-:Y:S01]  /*5de0*/  IMAD.MOV.U32 R10, RZ, RZ, 0xfd763 ;  /* 0x000fd763ff0a7424 */ /* 0x000fe200078e00ff */
[----:B0-----:R0:W-:Y:S06]  /*5df0*/  STG.E.64 desc[UR4][R2.64+0x10d0], R6 ;  /* 0x0010d00602007986 */ /* 0x0011ec000c101b04 */
[----:B0-----:R-:W0:Y:S01]  /*5e00*/  LDC.64 R2, c[0x0][0x380] ;  /* 0x0000e000ff027b82 */ /* 0x001e220000000a00 */
[----:B------:R-:W-:Y:S01]  /*5e10*/  HFMA2 R6, -RZ, RZ, 8.94069671630859375e-07, -440.5 ;  /* 0x000fdee2ff067431 */ /* 0x000fe200000001ff */
[----:B0-----:R0:W-:Y:S06]  /*5e20*/  STG.E.64 desc[UR4][R2.64+0x10d8], R8 ;  /* 0x0010d80802007986 */ /* 0x0011ec000c101b04 */
[----:B0-----:R-:W0:Y:S01]  /*5e30*/  LDC.64 R2, c[0x0][0x380] ;  /* 0x0000e000ff027b82 */ /* 0x001e220000000a00 */
[----:B------:R-:W-:Y:S01]  /*5e40*/  IMAD.MOV.U32 R8, RZ, RZ, 0xfe661 ;  /* 0x000fe661ff087424 */ /* 0x000fe200078e00ff */
[----:B0-----:R0:W-:Y:S06]  /*5e50*/  STG.E.64 desc[UR4][R2.64+0x10e0], R4 ;  /* 0x0010e00402007986 */ /* 0x0011ec000c101b04 */
[----:B0-----:R-:W0:Y:S01]  /*5e60*/  LDC.64 R2, c[0x0][0x380] ;  /* 0x0000e000ff027b82 */ /* 0x001e220000000a00 */
[----:B------:R-:W-:Y:S01]  /*5e70*/  HFMA2 R4, -RZ, RZ, 8.94069671630859375e-07, -6016 ;  /* 0x000fede0ff047431 */ /* 0x000fe200000001ff */
        /* <DEDUP_REMOVED lines=11> */
[----:B------:R-:W-:Y:S01]  /*5f30*/  HFMA2 R4, -RZ, RZ, 9.5367431640625e-07, 0.000239849090576171875 ;  /* 0x00100bdcff047431 */ /* 0x000fe200000001ff */
[----:B0-----:R0:W-:Y:S06]  /*5f40*/  STG.E.64 desc[UR4][R2.64+0x1108], R10 ;  /* 0x0011080a02007986 */ /* 0x0011ec000c101b04 */
[----:B0-----:R-:W0:Y:S01]  /*5f50*/  LDC.64 R2, c[0x0][0x380] ;  /* 0x0000e000ff027b82 */ /* 0x001e220000000a00 */
[----:B------:R-:W-:Y:S01]  /*5f60*/  IMAD.MOV.U32 R10, RZ, RZ, 0x10135b ;  /* 0x0010135bff0a7424 */ /* 0x000fe200078e00ff */
[----:B0-----:R0:W-:Y:S06]  /*5f70*/  STG.E.64 desc[UR4][R2.64+0x1110], R6 ;  /* 0x0011100602007986 */ /* 0x0011ec000c101b04 */
[----:B0-----:R-:W0:Y:S01]  /*5f80*/  LDC.64 R2, c[0x0][0x380] ;  /* 0x0000e000ff027b82 */ /* 0x001e220000000a00 */
[----:B------:R-:W-:Y:S01]  /*5f90*/  HFMA2 R6, -RZ, RZ, 9.5367431640625e-07, 0.003345489501953125 ;  /* 0x00101adaff067431 */ /* 0x000fe200000001ff */
[----:B0-----:R0:W-:Y:S06]  /*5fa0*/  STG.E.64 desc[UR4][R2.64+0x1118], R8 ;  /* 0x0011180802007986 */ /* 0x0011ec000c101b04 */
[----:B0-----:R-:W0:Y:S01]  /*5fb0*/  LDC.64 R2, c[0x0][0x380] ;  /* 0x0000e000ff027b82 */ /* 0x001e220000000a00 */
[----:B------:R-:W-:Y:S01]  /*5fc0*/  IMAD.MOV.U32 R8, RZ, RZ, 0x102259 ;  /* 0x00102259ff087424 */ /* 0x000fe200078e00ff */
[----:B0-----:R0:W-:Y:S06]  /*5fd0*/  STG.E.64 desc[UR4][R2.64+0x1120], R4 ;  /* 0x0011200402007986 */ /* 0x0011ec000c101b04 */
[----:B0-----:R-:W0:Y:S01]  /*5fe0*/  LDC.64 R2, c[0x0][0x380] ;  /* 0x0000e000ff027b82 */ /* 0x001e220000000a00 */
[----:B------:R-:W-:Y:S01]  /*5ff0*/  HFMA2 R4, -RZ, RZ, 9.5367431640625e-07, 0.045654296875 ;  /* 0x001029d8ff047431 */ /* 0x000fe200000001ff */
[----:B0-----:R0:W-:Y:S06]  /*6000*/  STG.E.64 desc[UR4][R2.64+0x1128], R10 ;  /* 0x0011280a02007986 */ /* 0x0011ec000c101b04 */
[----:B0-----:R-:W0:Y:S01]  /*6010*/  LDC.64 R2, c[0x0][0x380] ;  /* 0x0000e000ff027b82 */ /* 0x001e220000000a00 */
[----:B------:R-:W-:Y:S01]  /*6020*/  IMAD.MOV.U32 R10, RZ, RZ, 0x103157 ;  /* 0x00103157ff0a7424 */ /* 0x000fe200078e00ff */
[----:B0-----:R0:W-:Y:S06]  /*6030*/  STG.E.64 desc[UR4][R2.64+0x1130], R6 ;  /* 0x0011300602007986 */ /* 0x0011ec000c101b04 */
[----:B0-----:R-:W0:Y:S01]  /*6040*/  LDC.64 R2, c[0x0][0x380] ;  /* 0x0000e000ff027b82 */ /* 0x001e220000000a00 */
[----:B------:R-:W-:Y:S01]  /*6050*/  HFMA2 R6, -RZ, RZ, 9.5367431640625e-07, 0.6044921875 ;  /* 0x001038d6ff067431 */ /* 0x000fe200000001ff */
[----:B0-----:R0:W-:Y:S06]  /*6060*/  STG.E.64 desc[UR4][R2.64+0x1138], R8 ;  /* 0x0011380802007986 */ /* 0x0011ec000c101b04 */
[----:B0-----:R-:W0:Y:S01]  /*6070*/  LDC.64 R2, c[0x0][0x380] ;  /* 0x0000e000ff027b82 */ /* 0x001e220000000a00 */
[----:B------:R-:W-:Y:S01]  /*6080*/  IMAD.MOV.U32 R8, RZ, RZ, 0x104055 ;  /* 0x00104055ff087424 */ /* 0x000fe200078e00ff */
[----:B0-----:R0:W-:Y:S06]  /*6090*/  STG.E.64 desc[UR4][R2.64+0x1140], R4 ;  /* 0x0011400402007986 */ /* 0x0011ec000c101b04 */
[----:B0-----:R-:W0:Y:S01]  /*60a0*/  LDC.64 R2, c[0x0][0x380] ;  /* 0x0000e000ff027b82 */ /* 0x001e220000000a00 */
[----:B------:R-:W-:Y:S01]  /*60b0*/  HFMA2 R4, -RZ, RZ, 9.5367431640625e-07, 7.828125 ;  /* 0x001047d4ff047431 */ /* 0x000fe200000001ff */
[----:B0-----:R0:W-:Y:S06]  /*60c0*/  STG.E.64 desc[UR4][R2.64+0x1148], R10 ;  /* 0x0011480a02007986 */ /* 0x0011ec000c101b04 */
[----:B0-----:R-:W0:Y:S01]  /*60d0*/  LDC.64 R2, c[0x0][0x380] ;  /* 0x0000e000ff027b82 */ /* 0x001e220000000a00 */
[----:B------:R-:W-:Y:S01]  /*60e0*/  IMAD.MOV.U32 R10, RZ, RZ, 0x104f53 ;  /* 0x00104f53ff0a7424 */ /* 0x000fe200078e00ff */
[----:B0-----:R0:W-:Y:S06]  /*60f0*/  STG.E.64 desc[UR4][R2.64+0x1150], R6 ;  /* 0x0011500602007986 */ /* 0x0011ec000c101b04 */
[----:B0-----:R-:W0:Y:S01]  /*6100*/  LDC.64 R2, c[0x0][0x380] ;  /* 0x0000e000ff027b82 */ /* 0x001e220000000a00 */
[----:B------:R-:W-:Y:S01]  /*6110*/  HFMA2 R6, -RZ, RZ, 9.5367431640625e-07, 109.125 ;  /* 0x001056d2ff067431 */ /* 0x000fe200000001ff */
[----:B0-----:R0:W-:Y:S06]  /*6120*/  STG.E.64 desc[UR4][R2.64+0x1158], R8 ;  /* 0x0011580802007986 */ /* 0x0011ec000c101b04 */
[----:B0-----:R-:W0:Y:S01]  /*6130*/  LDC.64 R2, c[0x0][0x380] ;  /* 0x0000e000ff027b82 */ /* 0x001e220000000a00 */
[----:B------:R-:W-:Y:S01]  /*6140*/  IMAD.MOV.U32 R8, RZ, RZ, 0x105e51 ;  /* 0x00105e51ff087424 */ /* 0x000fe200078e00ff */
[----:B0-----:R0:W-:Y:S06]  /*6150*/  STG.E.64 desc[UR4][R2.64+0x1160], R4 ;  /* 0x0011600402007986 */ /* 0x0011ec000c101b04 */
[----:B0-----:R-:W0:Y:S01]  /*6160*/  LDC.64 R2, c[0x0][0x380] ;  /* 0x0000e000ff027b82 */ /* 0x001e220000000a00 */
[----:B------:R-:W-:Y:S01]  /*6170*/  HFMA2 R4, -RZ, RZ, 9.5367431640625e-07, 1488 ;  /* 0x001065d0ff047431 */ /* 0x000fe200000001ff */
        /* <DEDUP_REMOVED lines=11> */
[----:B------:R-:W-:Y:S01]  /*6230*/  HFMA2 R4, -RZ, RZ, 9.5367431640625e-07, -5.79357147216796875e-05 ;  /* 0x001083ccff047431 */ /* 0x000fe200000001ff */
[----:B0-----:R0:W-:Y:S06]  /*6240*/  STG.E.64 desc[UR4][R2.64+0x1188], R10 ;  /* 0x0011880a02007986 */ /* 0x0011ec000c101b04 */
[----:B0-----:R-:W0:Y:S01]  /*6250*/  LDC.64 R2, c[0x0][0x380] ;  /* 0x0000e000ff027b82 */ /* 0x001e220000000a00 */
[----:B------:R-:W-:Y:S01]  /*6260*/  IMAD.MOV.U32 R10, RZ, RZ, 0x108b4b ;  /* 0x00108b4bff0a7424 */ /* 0x000fe200078e00ff */
[----:B0-----:R0:W-:Y:S06]  /*6270*/  STG.E.64 desc[UR4][R2.64+0x1190], R6 ;  /* 0x0011900602007986 */ /* 0x0011ec000c101b04 */
[----:B0-----:R-:W0:Y:S01]  /*6280*/  LDC.64 R2, c[0x0][0x380] ;  /* 0x0000e000ff027b82 */ /* 0x001e220000000a00 */
[----:B------:R-:W-:Y:S01]  /*6290*/  HFMA2 R6, -RZ, RZ, 9.5367431640625e-07, -0.00082874298095703125 ;  /* 0x001092caff067431 */ /* 0x000fe200000001ff */
[----:B0-----:R0:W-:Y:S06]  /*62a0*/  STG.E.64 desc[UR4][R2.64+0x1198], R8 ;  /* 0x0011980802007986 */ /* 0x0011ec000c101b04 */
[----:B0-----:R-:W0:Y:S01]  /*62b0*/  LDC.64 R2, c[0x0][0x380] ;  /* 0x0000e000ff027b82 */ /* 0x001e220000000a00 */
[----:B------:R-:W-:Y:S01]  /*62c0*/  IMAD.MOV.U32 R8, RZ, RZ, 0x109a49 ;  /* 0x00109a49ff087424 */ /* 0x000fe200078e00ff */
[----:B0-----:R0:W-:Y:S06]  /*62d0*/  STG.E.64 desc[UR4][R2.64+0x11a0], R4 ;  /* 0x0011a00402007986 */ /* 0x0011ec000c101b04 */
[----:B0-----:R-:W0:Y:S01]  /*62e0*/  LDC.64 R2, c[0x0][0x380] ;  /* 0x0000e000ff027b82 */ /* 0x001e220000000a00 */
[----:B------:R-:W-:Y:S01]  /*62f0*/  HFMA2 R4, -RZ, RZ, 9.5367431640625e-07, -0.01129150390625 ;  /* 0x0010a1c8ff047431 */ /* 0x000fe200000001ff */
[----:B0-----:R0:W-:Y:S06]  /*6300*/  STG.E.64 desc[UR4][R2.64+0x11a8], R10 ;  /* 0x0011a80a02007986 */ /* 0x0011ec000c101b04 */
[----:B0-----:R-:W0:Y:S01]  /*6310*/  LDC.64 R2, c[0x0][0x380] ;  /* 0x0000e000ff027b82 */ /* 0x001e220000000a00 */
[----:B------:R-:W-:Y:S01]  /*6320*/  IMAD.MOV.U32 R10, RZ, RZ, 0x10a947 ;  /* 0x0010a947ff0a7424 */ /* 0x000fe200078e00ff */
[----:B0-----:R0:W-:Y:S06]  /*6330*/  STG.E.64 desc[UR4][R2.64+0x11b0], R6 ;  /* 0x0011b00602007986 */ /* 0x0011ec000c101b04 */
[----:B0-----:R-:W0:Y:S01]  /*6340*/  LDC.64 R2, c[0x0][0x380] ;  /* 0x0000e000ff027b82 */ /* 0x001e220000000a00 */
[----:B------:R-:W-:Y:S01]  /*6350*/  HFMA2 R6, -RZ, RZ, 9.5367431640625e-07, -0.149169921875 ;  /* 0x0010b0c6ff067431 */ /* 0x000fe200000001ff */
[----:B0-----:R0:W-:Y:S06]  /*6360*/  STG.E.64 desc[UR4][R2.64+0x11b8], R8 ;  /* 0x0011b80802007986 */ /* 0x0011ec000c101b04 */
[----:B0-----:R-:W0:Y:S01]  /*6370*/  LDC.64 R2, c[0x0][0x380] ;  /* 0x0000e000ff027b82 */ /* 0x001e220000000a00 */
[----:B------:R-:W-:Y:S01]  /*6380*/  IMAD.MOV.U32 R8, RZ, RZ, 0x10b845 ;  /* 0x0010b845ff087424 */ /* 0x000fe200078e00ff */
[----:B0-----:R0:W-:Y:S06]  /*6390*/  STG.E.64 desc[UR4][R2.64+0x11c0], R4 ;  /* 0x0011c00402007986 */ /* 0x0011ec000c101b04 */
[----:B0-----:R-:W0:Y:S01]  /*63a0*/  LDC.64 R2, c[0x0][0x380] ;  /* 0x0000e000ff027b82 */ /* 0x001e220000000a00 */
[----:B------:R-:W-:Y:S01]  /*63b0*/  HFMA2 R4, -RZ, RZ, 9.5367431640625e-07, -1.94140625 ;  /* 0x0010bfc4ff047431 */ /* 0x000fe200000001ff */
[----:B0-----:R0:W-:Y:S06]  /*63c0*/  STG.E.64 desc[UR4][R2.64+0x11c8], R10 ;  /* 0x0011c80a02007986 */ /* 0x0011ec000c101b04 */
[----:B0-----:R-:W0:Y:S01]  /*63d0*/  LDC.64 R2, c[0x0][0x380] ;  /* 0x0000e000ff027b82 */ /* 0x001e220000000a00 */
[----:B------:R-:W-:Y:S01]  /*63e0*/  IMAD.MOV.U32 R10, RZ, RZ, 0x10c743 ;  /* 0x0010c743ff0a7424 */ /* 0x000fe200078e00ff */
[----:B0-----:R0:W-:Y:S06]  /*63f0*/  STG.E.64 desc[UR4][R2.64+0x11d0], R6 ;  /* 0x0011d00602007986 */ /* 0x0011ec000c101b04 */
[----:B0-----:R-:W0:Y:S01]  /*6400*/  LDC.64 R2, c[0x0][0x380] ;  /* 0x0000e000ff027b82 */ /* 0x001e220000000a00 */
[----:B------:R-:W-:Y:S01]  /*6410*/  HFMA2 R6, -RZ, RZ, 9.5367431640625e-07, -27.03125 ;  /* 0x0010cec2ff067431 */ /* 0x000fe200000001ff */
[----:B0-----:R0:W-:Y:S06]  /*6420*/  STG.E.64 desc[UR4][R2.64+0x11d8], R8 ;  /* 0x0011d80802007986 */ /* 0x0011ec000c101b04 */
[----:B0-----:R-:W0:Y:S01]  /*6430*/  LDC.64 R2, c[0x0][0x380] ;  /* 0x0000e000ff027b82 */ /* 0x001e220000000a00 */
[----:B------:R-:W-:Y:S01]  /*6440*/  IMAD.MOV.U32 R8, RZ, RZ, 0x10d641 ;  /* 0x0010d641ff087424 */ /* 0x000fe200078e00ff */
[----:B0-----:R0:W-:Y:S06]  /*6450*/  STG.E.64 desc[UR4][R2.64+0x11e0], R4 ;  /* 0x0011e00402007986 */ /* 0x0011ec000c101b04 */
[----:B0-----:R-:W0:Y:S01]  /*6460*/  LDC.64 R2, c[0x0][0x380] ;  /* 0x0000e000ff027b82 */ /* 0x001e220000000a00 */
[----:B------:R-:W-:Y:S01]  /*6470*/  HFMA2 R4, -RZ, RZ, 9.5367431640625e-07, -368 ;  /* 0x0010ddc0ff047431 */ /* 0x000fe200000001ff */
        /* <DEDUP_REMOVED lines=17> */
[----:B------:R-:W-:Y:S01]  /*6590*/  HFMA2 R6, -RZ, RZ, 1.013278961181640625e-06, 0.0002052783966064453125 ;  /* 0x00110abaff067431 */ /* 0x000fe200000001ff */
[----:B0-----:R0:W-:Y:S06]  /*65a0*/  STG.E.64 desc[UR4][R2.64+0x1218], R8 ;  /* 0x0012180802007986 */ /* 0x0011ec000c101b04 */
[----:B0-----:R-:W0:Y:S01]  /*65b0*/  LDC.64 R2, c[0x0][0x380] ;  /* 0x0000e000ff027b82 */ /* 0x001e220000000a00 */
[----:B------:R-:W-:Y:S01]  /*65c0*/  IMAD.MOV.U32 R8, RZ, RZ, 0x111239 ;  /* 0x00111239ff087424 */ /* 0x000fe200078e00ff */
[----:B0-----:R0:W-:Y:S06]  /*65d0*/  STG.E.64 desc[UR4][R2.64+0x1220], R4 ;  /* 0x0012200402007986 */ /* 0x0011ec000c101b04 */
[----:B0-----:R-:W0:Y:S01]  /*65e0*/  LDC.64 R2, c[0x0][0x380] ;  /* 0x0000e000ff027b82 */ /* 0x001e220000000a00 */
[----:B------:R-:W-:Y:S01]  /*65f0*/  HFMA2 R4, -RZ, RZ, 1.013278961181640625e-06, 0.0027923583984375 ;  /* 0x001119b8ff047431 */ /* 0x000fe200000001ff */
[----:B0-----:R0:W-:Y:S06]  /*6600*/  STG.E.64 desc[UR4][R2.64+0x1228], R10 ;  /* 0x0012280a02007986 */ /* 0x0011ec000c101b04 */
[----:B0-----:R-:W0:Y:S01]  /*6610*/  LDC.64 R2, c[0x0][0x380] ;  /* 0x0000e000ff027b82 */ /* 0x001e220000000a00 */
[----:B------:R-:W-:Y:S01]  /*6620*/  IMAD.MOV.U32 R10, RZ, RZ, 0x112137 ;  /* 0x00112137ff0a7424 */ /* 0x000fe200078e00ff */
[----:B0-----:R0:W-:Y:S06]  /*6630*/  STG.E.64 desc[UR4][R2.64+0x1230], R6 ;  /* 0x0012300602007986 */ /* 0x0011ec000c101b04 */
[----:B0-----:R-:W0:Y:S01]  /*6640*/  LDC.64 R2, c[0x0][0x380] ;  /* 0x0000e000ff027b82 */ /* 0x001e220000000a00 */
[----:B------:R-:W-:Y:S01]  /*6650*/  HFMA2 R6, -RZ, RZ, 1.013278961181640625e-06, 0.03680419921875 ;  /* 0x001128b6ff067431 */ /* 0x000fe200000001ff */
[----:B0-----:R0:W-:Y:S06]  /*6660*/  STG.E.64 desc[UR4][R2.64+0x1238], R8 ;  /* 0x0012380802007986 */ /* 0x0011ec000c101b04 */
[----:B0-----:R-:W0:Y:S01]  /*6670*/  LDC.64 R2, c[0x0][0x380] ;  /* 0x0000e000ff027b82 */ /* 0x001e220000000a00 */
[----:B------:R-:W-:Y:S01]  /*6680*/  IMAD.MOV.U32 R8, RZ, RZ, 0x113035 ;  /* 0x00113035ff087424 */ /* 0x000fe200078e00ff */
[----:B0-----:R0:W-:Y:S06]  /*6690*/  STG.E.64 desc[UR4][R2.64+0x1240], R4 ;  /* 0x0012400402007986 */ /* 0x0011ec000c101b04 */
[----:B0-----:R-:W0:Y:S01]  /*66a0*/  LDC.64 R2, c[0x0][0x380] ;  /* 0x0000e000ff027b82 */ /* 0x001e220000000a00 */
[----:B------:R-:W-:Y:S01]  /*66b0*/  HFMA2 R4, -RZ, RZ, 1.013278961181640625e-06, 0.4814453125 ;  /* 0x001137b4ff047431 */ /* 0x000fe200000001ff */
[----:B0-----:R0:W-:Y:S06]  /*66c0*/  STG.E.64 desc[UR4][R2.64+0x1248], R10 ;  /* 0x0012480a02007986 */ /* 0x0011ec000c101b04 */
[----:B0-----:R-:W0:Y:S01]  /*66d0*/  LDC.64 R2, c[0x0][0x380] ;  /* 0x0000e000ff027b82 */ /* 0x001e220000000a00 */
[----:B------:R-:W-:Y:S01]  /*66e0*/  IMAD.MOV.U32 R10, RZ, RZ, 0x113f33 ;  /* 0x00113f33ff0a7424 */ /* 0x000fe200078e00ff */
[----:B0-----:R0:W-:Y:S06]  /*66f0*/  STG.E.64 desc[UR4][R2.64+0x1250], R6 ;  /* 0x0012500602007986 */ /* 0x0011ec000c101b04 */
[----:B0-----:R-:W0:Y:S01]  /*6700*/  LDC.64 R2, c[0x0][0x380] ;  /* 0x0000e000ff027b82 */ /* 0x001e220000000a00 */
[----:B------:R-:W-:Y:S01]  /*6710*/  HFMA2 R6, -RZ, RZ, 1.013278961181640625e-06, 6.6953125 ;  /* 0x001146b2ff067431 */ /* 0x000fe200000001ff */
[----:B0-----:R0:W-:Y:S06]  /*6720*/  STG.E.64 desc[UR4][R2.64+0x1258], R8 ;  /* 0x0012580802007986 */ /* 0x0011ec000c101b04 */
[----:B0-----:R-:W0:Y:S01]  /*6730*/  LDC.64 R2, c[0x0][0x380] ;  /* 0x0000e000ff027b82 */ /* 0x001e220000000a00 */
[----:B------:R-:W-:Y:S01]  /*6740*/  IMAD.MOV.U32 R8, RZ, RZ, 0x114e31 ;  /* 0x00114e31ff087424 */ /* 0x000fe200078e00ff */
[----:B0-----:R0:W-:Y:S06]  /*6750*/  STG.E.64 desc[UR4][R2.64+0x1260], R4 ;  /* 0x0012600402007986 */ /* 0x0011ec000c101b04 */
[----:B0-----:R-:W0:Y:S01]  /*6760*/  LDC.64 R2, c[0x0][0x380] ;  /* 0x0000e000ff027b82 */ /* 0x001e220000000a00 */
[----:B------:R-:W-:Y:S01]  /*6770*/  HFMA2 R4, -RZ, RZ, 1.013278961181640625e-06, 91 ;  /* 0x001155b0ff047431 */ /* 0x000fe200000001ff */
        /* <DEDUP_REMOVED lines=17> */
[----:B------:R-:W-:Y:S01]  /*6890*/  HFMA2 R6, -RZ, RZ, 1.013278961181640625e-06, -4.065036773681640625e-05 ;  /* 0x001182aaff067431 */ /* 0x000fe200000001ff */
[----:B0-----:R0:W-:Y:S06]  /*68a0*/  STG.E.64 desc[UR4][R2.64+0x1298], R8 ;  /* 0x0012980802007986 */ /* 0x0011ec000c101b04 */
[----:B0-----:R-:W0:Y:S01]  /*68b0*/  LDC.64 R2, c[0x0][0x380] ;  /* 0x0000e000ff027b82 */ /* 0x001e220000000a00 */
[----:B------:R-:W-:Y:S01]  /*68c0*/  IMAD.MOV.U32 R8, RZ, RZ, 0x118a29 ;  /* 0x00118a29ff087424 */ /* 0x000fe200078e00ff */
[----:B0-----:R0:W-:Y:S06]  /*68d0*/  STG.E.64 desc[UR4][R2.64+0x12a0], R4 ;  /* 0x0012a00402007986 */ /* 0x0011ec000c101b04 */
[----:B0-----:R-:W0:Y:S01]  /*68e0*/  LDC.64 R2, c[0x0][0x380] ;  /* 0x0000e000ff027b82 */ /* 0x001e220000000a00 */
[----:B------:R-:W-:Y:S01]  /*68f0*/  HFMA2 R4, -RZ, RZ, 1.013278961181640625e-06, -0.000690460205078125 ;  /* 0x001191a8ff047431 */ /* 0x000fe200000001ff */
[----:B0-----:R0:W-:Y:S06]  /*6900*/  STG.E.64 desc[UR4][R2.64+0x12a8], R10 ;  /* 0x0012a80a02007986 */ /* 0x0011ec000c101b04 */
[----:B0-----:R-:W0:Y:S01]  /*6910*/  LDC.64 R2, c[0x0][0x380] ;  /* 0x0000e000ff027b82 */ /* 0x001e220000000a00 */
[----:B------:R-:W-:Y:S01]  /*6920*/  IMAD.MOV.U32 R10, RZ, RZ, 0x119927 ;  /* 0x00119927ff0a7424 */ /* 0x000fe200078e00ff */
[----:B0-----:R0:W-:Y:S06]  /*6930*/  STG.E.64 desc[UR4][R2.64+0x12b0], R6 ;  /* 0x0012b00602007986 */ /* 0x0011ec000c101b04 */
[----:B0-----:R-:W0:Y:S01]  /*6940*/  LDC.64 R2, c[0x0][0x380] ;  /* 0x0000e000ff027b82 */ /* 0x001e220000000a00 */
[----:B------:R-:W-:Y:S01]  /*6950*/  HFMA2 R6, -RZ, RZ, 1.013278961181640625e-06, -0.0090789794921875 ;  /* 0x0011a0a6ff067431 */ /* 0x000fe200000001ff */
[----:B0-----:R0:W-:Y:S06]  /*6960*/  STG.E.64 desc[UR4][R2.64+0x12b8], R8 ;  /* 0x0012b80802007986 */ /* 0x0011ec000c101b04 */
[----:B0-----:R-:W0:Y:S01]  /*6970*/  LDC.64 R2, c[0x0][0x380] ;  /* 0x0000e000ff027b82 */ /* 0x001e220000000a00 */
[----:B------:R-:W-:Y:S01]  /*6980*/  IMAD.MOV.U32 R8, RZ, RZ, 0x11a825 ;  /* 0x0011a825ff087424 */ /* 0x000fe200078e00ff */
[----:B0-----:R0:W-:Y:S06]  /*6990*/  STG.E.64 desc[UR4][R2.64+0x12c0], R4 ;  /* 0x0012c00402007986 */ /* 0x0011ec000c101b04 */
[----:B0-----:R-:W0:Y:S01]  /*69a0*/  LDC.64 R2, c[0x0][0x380] ;  /* 0x0000e000ff027b82 */ /* 0x001e220000000a00 */
[----:B------:R-:W-:Y:S01]  /*69b0*/  HFMA2 R4, -RZ, RZ, 1.013278961181640625e-06, -0.119384765625 ;  /* 0x0011afa4ff047431 */ /* 0x000fe200000001ff */
[----:B0-----:R0:W-:Y:S06]  /*69c0*/  STG.E.64 desc[UR4][R2.64+0x12c8], R10 ;  /* 0x0012c80a02007986 */ /* 0x0011ec000c101b04 */
[----:B0-----:R-:W0:Y:S01]  /*69d0*/  LDC.64 R2, c[0x0][0x380] ;  /* 0x0000e000ff027b82 */ /* 0x001e220000000a00 */
[----:B------:R-:W-:Y:S01]  /*69e0*/  IMAD.MOV.U32 R10, RZ, RZ, 0x11b723 ;  /* 0x0011b723ff0a7424 */ /* 0x000fe200078e00ff */
[----:B0-----:R0:W-:Y:S06]  /*69f0*/  STG.E.64 desc[UR4][R2.64+0x12d0], R6 ;  /* 0x0012d00602007986 */ /* 0x0011ec000c101b04 */
[----:B0-----:R-:W0:Y:S01]  /*6a00*/  LDC.64 R2, c[0x0][0x380] ;  /* 0x0000e000ff027b82 */ /* 0x001e220000000a00 */
[----:B------:R-:W-:Y:S01]  /*6a10*/  HFMA2 R6, -RZ, RZ, 1.013278961181640625e-06, -1.658203125 ;  /* 0x0011bea2ff067431 */ /* 0x000fe200000001ff */
[----:B0-----:R0:W-:Y:S06]  /*6a20*/  STG.E.64 desc[UR4][R2.64+0x12d8], R8 ;  /* 0x0012d80802007986 */ /* 0x0011ec000c101b04 */
[----:B0-----:R-:W0:Y:S01]  /*6a30*/  LDC.64 R2, c[0x0][0x380] ;  /* 0x0000e000ff027b82 */ /* 0x001e220000000a00 */
[----:B------:R-:W-:Y:S01]  /*6a40*/  IMAD.MOV.U32 R8, RZ, RZ, 0x11c621 ;  /* 0x0011c621ff087424 */ /* 0x000fe200078e00ff */
[----:B0-----:R0:W-:Y:S06]  /*6a50*/  STG.E.64 desc[UR4][R2.64+0x12e0], R4 ;  /* 0x0012e00402007986 */ /* 0x0011ec000c101b04 */
[----:B0-----:R-:W0:Y:S01]  /*6a60*/  LDC.64 R2, c[0x0][0x380] ;  /* 0x0000e000ff027b82 */ /* 0x001e220000000a00 */
[----:B------:R-:W-:Y:S01]  /*6a70*/  HFMA2 R4, -RZ, RZ, 1.013278961181640625e-06, -22.5 ;  /* 0x0011cda0ff047431 */ /* 0x000fe200000001ff */
        /* <DEDUP_REMOVED lines=11> */
[----:B------:R-:W-:Y:S01]  /*6b30*/  HFMA2 R4, -RZ, RZ, 1.013278961181640625e-06, -3896 ;  /* 0x0011eb9cff047431 */ /* 0x000fe200000001ff */
        /* <DEDUP_REMOVED lines=11> */
[----:B------:R-:W-:Y:S01]  /*6bf0*/  HFMA2 R4, -RZ, RZ, 1.07288360595703125e-06, 0.00017070770263671875 ;  /* 0x00120998ff047431 */ /* 0x000fe200000001ff */
[----:B0-----:R0:W-:Y:S06]  /*6c00*/  STG.E.64 desc[UR4][R2.64+0x1328], R10 ;  /* 0x0013280a02007986 */ /* 0x0011ec000c101b04 */
[----:B0-----:R-:W0:Y:S01]  /*6c10*/  LDC.64 R2, c[0x0][0x380] ;  /* 0x0000e000ff027b82 */ /* 0x001e220000000a00 */
[----:B------:R-:W-:Y:S01]  /*6c20*/  IMAD.MOV.U32 R10, RZ, RZ, 0x121117 ;  /* 0x00121117ff0a7424 */ /* 0x000fe200078e00ff */
[----:B0-----:R0:W-:Y:S06]  /*6c30*/  STG.E.64 desc[UR4][R2.64+0x1330], R6 ;  /* 0x0013300602007986 */ /* 0x0011ec000c101b04 */
[----:B0-----:R-:W0:Y:S01]  /*6c40*/  LDC.64 R2, c[0x0][0x380] ;  /* 0x0000e000ff027b82 */ /* 0x001e220000000a00 */
[----:B------:R-:W-:Y:S01]  /*6c50*/  HFMA2 R6, -RZ, RZ, 1.07288360595703125e-06, 0.002239227294921875 ;  /* 0x00121896ff067431 */ /* 0x000fe200000001ff */
[----:B0-----:R0:W-:Y:S06]  /*6c60*/  STG.E.64 desc[UR4][R2.64+0x1338], R8 ;  /* 0x0013380802007986 */ /* 0x0011ec000c101b04 */
[----:B0-----:R-:W0:Y:S01]  /*6c70*/  LDC.64 R2, c[0x0][0x380] ;  /* 0x0000e000ff027b82 */ /* 0x001e220000000a00 */
[----:B------:R-:W-:Y:S01]  /*6c80*/  IMAD.MOV.U32 R8, RZ, RZ, 0x122015 ;  /* 0x00122015ff087424 */ /* 0x000fe200078e00ff */
[----:B0-----:R0:W-:Y:S06]  /*6c90*/  STG.E.64 desc[UR4][R2.64+0x1340], R4 ;  /* 0x0013400402007986 */ /* 0x0011ec000c101b04 */
[----:B0-----:R-:W0:Y:S01]  /*6ca0*/  LDC.64 R2, c[0x0][0x380] ;  /* 0x0000e000ff027b82 */ /* 0x001e220000000a00 */
[----:B------:R-:W-:Y:S01]  /*6cb0*/  HFMA2 R4, -RZ, RZ, 1.07288360595703125e-06, 0.02960205078125 ;  /* 0x00122794ff047431 */ /* 0x000fe200000001ff */
[----:B0-----:R0:W-:Y:S06]  /*6cc0*/  STG.E.64 desc[UR4][R2.64+0x1348], R10 ;  /* 0x0013480a02007986 */ /* 0x0011ec000c101b04 */
[----:B0-----:R-:W0:Y:S01]  /*6cd0*/  LDC.64 R2, c[0x0][0x380] ;  /* 0x0000e000ff027b82 */ /* 0x001e220000000a00 */
[----:B------:R-:W-:Y:S01]  /*6ce0*/  IMAD.MOV.U32 R10, RZ, RZ, 0x122f13 ;  /* 0x00122f13ff0a7424 */ /* 0x000fe200078e00ff */
[----:B0-----:R0:W-:Y:S06]  /*6cf0*/  STG.E.64 desc[UR4][R2.64+0x1350], R6 ;  /* 0x0013500602007986 */ /* 0x0011ec000c101b04 */
[----:B0-----:R-:W0:Y:S01]  /*6d00*/  LDC.64 R2, c[0x0][0x380] ;  /* 0x0000e000ff027b82 */ /* 0x001e220000000a00 */
[----:B------:R-:W-:Y:S01]  /*6d10*/  HFMA2 R6, -RZ, RZ, 1.07288360595703125e-06, 0.41064453125 ;  /* 0x00123692ff067431 */ /* 0x000fe200000001ff */
[----:B0-----:R0:W-:Y:S06]  /*6d20*/  STG.E.64 desc[UR4][R2.64+0x1358], R8 ;  /* 0x0013580802007986 */ /* 0x0011ec000c101b04 */
[----:B0-----:R-:W0:Y:S01]  /*6d30*/  LDC.64 R2, c[0x0][0x380] ;  /* 0x0000e000ff027b82 */ /* 0x001e220000000a00 */
[----:B------:R-:W-:Y:S01]  /*6d40*/  IMAD.MOV.U32 R8, RZ, RZ, 0x123e11 ;  /* 0x00123e11ff087424 */ /* 0x000fe200078e00ff */
[----:B0-----:R0:W-:Y:S06]  /*6d50*/  STG.E.64 desc[UR4][R2.64+0x1360], R4 ;  /* 0x0013600402007986 */ /* 0x0011ec000c101b04 */
[----:B0-----:R-:W0:Y:S01]  /*6d60*/  LDC.64 R2, c[0x0][0x380] ;  /* 0x0000e000ff027b82 */ /* 0x001e220000000a00 */
[----:B------:R-:W-:Y:S01]  /*6d70*/  HFMA2 R4, -RZ, RZ, 1.07288360595703125e-06, 5.5625 ;  /* 0x00124590ff047431 */ /* 0x000fe200000001ff */
[----:B0-----:R0:W-:Y:S06]  /*6d80*/  STG.E.64 desc[UR4][R2.64+0x1368], R10 ;  /* 0x0013680a02007986 */ /* 0x0011ec000c101b04 */
[----:B0-----:R-:W0:Y:S01]  /*6d90*/  LDC.64 R2, c[0x0][0x380] ;  /* 0x0000e000ff027b82 */ /* 0x001e220000000a00 */
[----:B------:R-:W-:Y:S01]  /*6da0*/  IMAD.MOV.U32 R10, RZ, RZ, 0x124d0f ;  /* 0x00124d0fff0a7424 */ /* 0x000fe200078e00ff */
[----:B0-----:R0:W-:Y:S06]  /*6db0*/  STG.E.64 desc[UR4][R2.64+0x1370], R6 ;  /* 0x0013700602007986 */ /* 0x0011ec000c101b04 */
[----:B0-----:R-:W0:Y:S01]  /*6dc0*/  LDC.64 R2, c[0x0][0x380] ;  /* 0x0000e000ff027b82 */ /* 0x001e220000000a00 */
[----:B------:R-:W-:Y:S01]  /*6dd0*/  HFMA2 R6, -RZ, RZ, 1.07288360595703125e-06, 72.875 ;  /* 0x0012548eff067431 */ /* 0x000fe200000001ff */
[----:B0-----:R0:W-:Y:S06]  /*6de0*/  STG.E.64 desc[UR4][R2.64+0x1378], R8 ;  /* 0x0013780802007986 */ /* 0x0011ec000c101b04 */
[----:B0-----:R-:W0:Y:S01]  /*6df0*/  LDC.64 R2, c[0x0][0x380] ;  /* 0x0000e000ff027b82 */ /* 0x001e220000000a00 */
[----:B------:R-:W-:Y:S01]  /*6e00*/  IMAD.MOV.U32 R8, RZ, RZ, 0x125c0d ;  /* 0x00125c0dff087424 */ /* 0x000fe200078e00ff */
[----:B0-----:R0:W-:Y:S06]  /*6e10*/  STG.E.64 desc[UR4][R2.64+0x1380], R4 ;  /* 0x0013800402007986 */ /* 0x0011ec000c101b04 */
[----:B0-----:R-:W0:Y:S01]  /*6e20*/  LDC.64 R2, c[0x0][0x380] ;  /* 0x0000e000ff027b82 */ /* 0x001e220000000a00 */
[----:B------:R-:W-:Y:S01]  /*6e30*/  HFMA2 R4, -RZ, RZ, 1.07288360595703125e-06, 966 ;  /* 0x0012638cff047431 */ /* 0x000fe200000001ff */
        /* <DEDUP_REMOVED lines=11> */
[----:B------:R-:W-:Y:S01]  /*6ef0*/  HFMA2 R4, -RZ, RZ, 1.07288360595703125e-06, -2.3365020751953125e-05 ;  /* 0x00128188ff047431 */ /* 0x000fe200000001ff */
[----:B0-----:R0:W-:Y:S06]  /*6f00*/  STG.E.64 desc[UR4][R2.64+0x13a8], R10 ;  /* 0x0013a80a02007986 */ /* 0x0011ec000c101b04 */
[----:B0-----:R-:W0:Y:S01]  /*6f10*/  LDC.64 R2, c[0x0][0x380] ;  /* 0x0000e000ff027b82 */ /* 0x001e220000000a00 */
[----:B------:R-:W-:Y:S01]  /*6f20*/  IMAD.MOV.U32 R10, RZ, RZ, 0x128907 ;  /* 0x00128907ff0a7424 */ /* 0x000fe200078e00ff */
[----:B0-----:R0:W-:Y:S06]  /*6f30*/  STG.E.64 desc[UR4][R2.64+0x13b0], R6 ;  /* 0x0013b00602007986 */ /* 0x0011ec000c101b04 */
[----:B0-----:R-:W0:Y:S01]  /*6f40*/  LDC.64 R2, c[0x0][0x380] ;  /* 0x0000e000ff027b82 */ /* 0x001e220000000a00 */
[----:B------:R-:W-:Y:S01]  /*6f50*/  HFMA2 R6, -RZ, RZ, 1.07288360595703125e-06, -0.00055217742919921875 ;  /* 0x00129086ff067431 */ /* 0x000fe200000001ff */
[----:B0-----:R0:W-:Y:S06]  /*6f60*/  STG.E.64 desc[UR4][R2.64+0x13b8], R8 ;  /* 0x0013b80802007986 */ /* 0x0011ec000c101b04 */
[----:B0-----:R-:W0:Y:S01]  /*6f70*/  LDC.64 R2, c[0x0][0x380] ;  /* 0x0000e000ff027b82 */ /* 0x001e220000000a00 */
[----:B------:R-:W-:Y:S01]  /*6f80*/  IMAD.MOV.U32 R8, RZ, RZ, 0x129805 ;  /* 0x00129805ff087424 */ /* 0x000fe200078e00ff */
[----:B0-----:R0:W-:Y:S06]  /*6f90*/  STG.E.64 desc[UR4][R2.64+0x13c0], R4 ;  /* 0x0013c00402007986 */ /* 0x0011ec000c101b04 */
[----:B0-----:R-:W0:Y:S01]  /*6fa0*/  LDC.64 R2, c[0x0][0x380] ;  /* 0x0000e000ff027b82 */ /* 0x001e220000000a00 */
[----:B------:R-:W-:Y:S01]  /*6fb0*/  HFMA2 R4, -RZ, RZ, 1.07288360595703125e-06, -0.0073394775390625 ;  /* 0x00129f84ff047431 */ /* 0x000fe200000001ff */
[----:B0-----:R0:W-:Y:S06]  /*6fc0*/  STG.E.64 desc[UR4][R2.64+0x13c8], R10 ;  /* 0x0013c80a02007986 */ /* 0x0011ec000c101b04 */
[----:B0-----:R-:W0:Y:S01]  /*6fd0*/  LDC.64 R2, c[0x0][0x380] ;  /* 0x0000e000ff027b82 */ /* 0x001e220000000a00 */
[----:B------:R-:W-:Y:S01]  /*6fe0*/  IMAD.MOV.U32 R10, RZ, RZ, 0x12a703 ;  /* 0x0012a703ff0a7424 */ /* 0x000fe200078e00ff */
[----:B0-----:R0:W-:Y:S06]  /*6ff0*/  STG.E.64 desc[UR4][R2.64+0x13d0], R6 ;  /* 0x0013d00602007986 */ /* 0x0011ec000c101b04 */
[----:B0-----:R-:W0:Y:S01]  /*7000*/  LDC.64 R2, c[0x0][0x380] ;  /* 0x0000e000ff027b82 */ /* 0x001e220000000a00 */
[----:B------:R-:W-:Y:S01]  /*7010*/  HFMA2 R6, -RZ, RZ, 1.07288360595703125e-06, -0.1016845703125 ;  /* 0x0012ae82ff067431 */ /* 0x000fe200000001ff */
[----:B0-----:R0:W-:Y:S06]  /*7020*/  STG.E.64 desc[UR4][R2.64+0x13d8], R8 ;  /* 0x0013d80802007986 */ /* 0x0011ec000c101b04 */
[----:B0-----:R-:W0:Y:S01]  /*7030*/  LDC.64 R2, c[0x0][0x380] ;  /* 0x0000e000ff027b82 */ /* 0x001e220000000a00 */
[----:B------:R-:W-:Y:S01]  /*7040*/  IMAD.MOV.U32 R8, RZ, RZ, 0x12b601 ;  /* 0x0012b601ff087424 */ /* 0x000fe200078e00ff */
[----:B0-----:R0:W-:Y:S06]  /*7050*/  STG.E.64 desc[UR4][R2.64+0x13e0], R4 ;  /* 0x0013e00402007986 */ /* 0x0011ec000c101b04 */
[----:B0-----:R-:W0:Y:S01]  /*7060*/  LDC.64 R2, c[0x0][0x380] ;  /* 0x0000e000ff027b82 */ /* 0x001e220000000a00 */
[----:B------:R-:W-:Y:S01]  /*7070*/  HFMA2 R4, -RZ, RZ, 1.07288360595703125e-06, -1.375 ;  /* 0x0012bd80ff047431 */ /* 0x000fe200000001ff */
[----:B0-----:R0:W-:Y:S06]  /*7080*/  STG.E.64 desc[UR4][R2.64+0x13e8], R10 ;  /* 0x0013e80a02007986 */ /* 0x0011ec000c101b04 */
[----:B0-----:R-:W0:Y:S01]  /*7090*/  LDC.64 R2, c[0x0][0x380] ;  /* 0x0000e000ff027b82 */ /* 0x001e220000000a00 */
[----:B------:R-:W-:Y:S01]  /*70a0*/  IMAD.MOV.U32 R10, RZ, RZ, 0x12c4ff ;  /* 0x0012c4ffff0a7424 */ /* 0x000fe200078e00ff */
[----:B0-----:R0:W-:Y:S06]  /*70b0*/  STG.E.64 desc[UR4][R2.64+0x13f0], R6 ;  /* 0x0013f00602007986 */ /* 0x0011ec000c101b04 */
[----:B0-----:R-:W0:Y:S01]  /*70c0*/  LDC.64 R2, c[0x0][0x380] ;  /* 0x0000e000ff027b82 */ /* 0x001e220000000a00 */
[----:B------:R-:W-:Y:S01]  /*70d0*/  HFMA2 R6, -RZ, RZ, 1.07288360595703125e-06, -17.96875 ;  /* 0x0012cc7eff067431 */ /* 0x000fe200000001ff */
[----:B0-----:R0:W-:Y:S06]  /*70e0*/  STG.E.64 desc[UR4][R2.64+0x13f8], R8 ;  /* 0x0013f80802007986 */ /* 0x0011ec000c101b04 */
[----:B0-----:R-:W0:Y:S01]  /*70f0*/  LDC.64 R2, c[0x0][0x380] ;  /* 0x0000e000ff027b82 */ /* 0x001e220000000a00 */
[----:B------:R-:W-:Y:S01]  /*7100*/  IMAD.MOV.U32 R8, RZ, RZ, 0x12d3fd ;  /* 0x0012d3fdff087424 */ /* 0x000fe200078e00ff */
[----:B0-----:R0:W-:Y:S06]  /*7110*/  STG.E.64 desc[UR4][R2.64+0x1400], R4 ;  /* 0x0014000402007986 */ /* 0x0011ec000c101b04 */
[----:B0-----:R-:W0:Y:S01]  /*7120*/  LDC.64 R2, c[0x0][0x380] ;  /* 0x0000e000ff027b82 */ /* 0x001e220000000a00 */
[----:B------:R-:W-:Y:S01]  /*7130*/  HFMA2 R4, -RZ, RZ, 1.07288360595703125e-06, -239.5 ;  /* 0x0012db7cff047431 */ /* 0x000fe200000001ff */
[----:B0-----:R0:W-:Y:S06]  /*7140*/  STG.E.64 desc[UR4][R2.64+0x1408], R10 ;  /* 0x0014080a02007986 */ /* 0x0011ec000c101b04 */
[----:B0-----:R-:W0:Y:S01]  /*7150*/  LDC.64 R2, c[0x0][0x380] ;  /* 0x0000e000ff027b82 */ /* 0x001e220000000a00 */
[----:B------:R-:W-:Y:S01]  /*7160*/  IMAD.MOV.U32 R10, RZ, RZ, 0x12e2fb ;  /* 0x0012e2fbff0a7424 */ /* 0x000fe200078e00ff */
[----:B0-----:R0:W-:Y:S06]  /*7170*/  STG.E.64 desc[UR4][R2.64+0x1410], R6 ;  /* 0x0014100602007986 */ /* 0x0011ec000c101b04 */
[----:B0-----:R-:W0:Y:S01]  /*7180*/  LDC.64 R2, c[0x0][0x380] ;  /* 0x0000e000ff027b82 */ /* 0x001e220000000a00 */
[----:B------:R-:W-:Y:S01]  /*7190*/  HFMA2 R6, -RZ, RZ, 1.07288360595703125e-06, -3316 ;  /* 0x0012ea7aff067431 */ /* 0x000fe200000001ff */
        /* <DEDUP_REMOVED lines=11> */
[----:B------:R-:W-:Y:S01]  /*7250*/  HFMA2 R6, -RZ, RZ, 1.132488250732421875e-06, 0.0001361370086669921875 ;  /* 0x00130876ff067431 */ /* 0x000fe200000001ff */
[----:B0-----:R0:W-:Y:S06]  /*7260*/  STG.E.64 desc[UR4][R2.64+0x1438], R8 ;  /* 0x0014380802007986 */ /* 0x0011ec000c101b04 */
[----:B0-----:R-:W0:Y:S01]  /*7270*/  LDC.64 R2, c[0x0][0x380] ;  /* 0x0000e000ff027b82 */ /* 0x001e220000000a00 */
[----:B------:R-:W-:Y:S01]  /*7280*/  IMAD.MOV.U32 R8, RZ, RZ, 0x130ff5 ;  /* 0x00130ff5ff087424 */ /* 0x000fe200078e00ff */
[----:B0-----:R0:W-:Y:S06]  /*7290*/  STG.E.64 desc[UR4][R2.64+0x1440], R4 ;  /* 0x0014400402007986 */ /* 0x0011ec000c101b04 */
[----:B0-----:R-:W0:Y:S01]  /*72a0*/  LDC.64 R2, c[0x0][0x380] ;  /* 0x0000e000ff027b82 */ /* 0x001e220000000a00 */
[----:B------:R-:W-:Y:S01]  /*72b0*/  HFMA2 R4, -RZ, RZ, 1.132488250732421875e-06, 0.001819610595703125 ;  /* 0x00131774ff047431 */ /* 0x000fe200000001ff */
[----:B0-----:R0:W-:Y:S06]  /*72c0*/  STG.E.64 desc[UR4][R2.64+0x1448], R10 ;  /* 0x0014480a02007986 */ /* 0x0011ec000c101b04 */
[----:B0-----:R-:W0:Y:S01]  /*72d0*/  LDC.64 R2, c[0x0][0x380] ;  /* 0x0000e000ff027b82 */ /* 0x001e220000000a00 */
[----:B------:R-:W-:Y:S01]  /*72e0*/  IMAD.MOV.U32 R10, RZ, RZ, 0x131ef3 ;  /* 0x00131ef3ff0a7424 */ /* 0x000fe200078e00ff */
[----:B0-----:R0:W-:Y:S06]  /*72f0*/  STG.E.64 desc[UR4][R2.64+0x1450], R6 ;  /* 0x0014500602007986 */ /* 0x0011ec000c101b04 */
[----:B0-----:R-:W0:Y:S01]  /*7300*/  LDC.64 R2, c[0x0][0x380] ;  /* 0x0000e000ff027b82 */ /* 0x001e220000000a00 */
[----:B------:R-:W-:Y:S01]  /*7310*/  HFMA2 R6, -RZ, RZ, 1.132488250732421875e-06, 0.025177001953125 ;  /* 0x00132672ff067431 */ /* 0x000fe200000001ff */
[----:B0-----:R0:W-:Y:S06]  /*7320*/  STG.E.64 desc[UR4][R2.64+0x1458], R8 ;  /* 0x0014580802007986 */ /* 0x0011ec000c101b04 */
[----:B0-----:R-:W0:Y:S01]  /*7330*/  LDC.64 R2, c[0x0][0x380] ;  /* 0x0000e000ff027b82 */ /* 0x001e220000000a00 */
[----:B------:R-:W-:Y:S01]  /*7340*/  IMAD.MOV.U32 R8, RZ, RZ, 0x132df1 ;  /* 0x00132df1ff087424 */ /* 0x000fe200078e00ff */
[----:B0-----:R0:W-:Y:S06]  /*7350*/  STG.E.64 desc[UR4][R2.64+0x1460], R4 ;  /* 0x0014600402007986 */ /* 0x0011ec000c101b04 */
[----:B0-----:R-:W0:Y:S01]  /*7360*/  LDC.64 R2, c[0x0][0x380] ;  /* 0x0000e000ff027b82 */ /* 0x001e220000000a00 */
[----:B------:R-:W-:Y:S01]  /*7370*/  HFMA2 R4, -RZ, RZ, 1.132488250732421875e-06, 0.33984375 ;  /* 0x00133570ff047431 */ /* 0x000fe200000001ff */
[----:B0-----:R0:W-:Y:S06]  /*7380*/  STG.E.64 desc[UR4][R2.64+0x1468], R10 ;  /* 0x0014680a02007986 */ /* 0x0011ec000c101b04 */
[----:B0-----:R-:W0:Y:S01]  /*7390*/  LDC.64 R2, c[0x0][0x380] ;  /* 0x0000e000ff027b82 */ /* 0x001e220000000a00 */
[----:B------:R-:W-:Y:S01]  /*73a0*/  IMAD.MOV.U32 R10, RZ, RZ, 0x133cef ;  /* 0x00133cefff0a7424 */ /* 0x000fe200078e00ff */
[----:B0-----:R0:W-:Y:S06]  /*73b0*/  STG.E.64 desc[UR4][R2.64+0x1470], R6 ;  /* 0x0014700602007986 */ /* 0x0011ec000c101b04 */
[----:B0-----:R-:W0:Y:S01]  /*73c0*/  LDC.64 R2, c[0x0][0x380] ;  /* 0x0000e000ff027b82 */ /* 0x001e220000000a00 */
[----:B------:R-:W-:Y:S01]  /*73d0*/  HFMA2 R6, -RZ, RZ, 1.132488250732421875e-06, 4.4296875 ;  /* 0x0013446eff067431 */ /* 0x000fe200000001ff */
[----:B0-----:R0:W-:Y:S06]  /*73e0*/  STG.E.64 desc[UR4][R2.64+0x1478], R8 ;  /* 0x0014780802007986 */ /* 0x0011ec000c101b04 */
[----:B0-----:R-:W0:Y:S01]  /*73f0*/  LDC.64 R2, c[0x0][0x380] ;  /* 0x0000e000ff027b82 */ /* 0x001e220000000a00 */
[----:B------:R-:W-:Y:S01]  /*7400*/  IMAD.MOV.U32 R8, RZ, RZ, 0x134bed ;  /* 0x00134bedff087424 */ /* 0x000fe200078e00ff */
[----:B0-----:R0:W-:Y:S06]  /*7410*/  STG.E.64 desc[UR4][R2.64+0x1480], R4 ;  /* 0x0014800402007986 */ /* 0x0011ec000c101b04 */
[----:B0-----:R-:W0:Y:S01]  /*7420*/  LDC.64 R2, c[0x0][0x380] ;  /* 0x0000e000ff027b82 */ /* 0x001e220000000a00 */
[----:B------:R-:W-:Y:S01]  /*7430*/  HFMA2 R4, -RZ, RZ, 1.132488250732421875e-06, 59.375 ;  /* 0x0013536cff047431 */ /* 0x000fe200000001ff */
[----:B0-----:R0:W-:Y:S06]  /*7440*/  STG.E.64 desc[UR4][R2.64+0x1488], R10 ;  /* 0x0014880a02007986 */ /* 0x0011ec000c101b04 */
[----:B0-----:R-:W0:Y:S01]  /*7450*/  LDC.64 R2, c[0x0][0x380] ;  /* 0x0000e000ff027b82 */ /* 0x001e220000000a00 */
[----:B------:R-:W-:Y:S01]  /*7460*/  IMAD.MOV.U32 R10, RZ, RZ, 0x135aeb ;  /* 0x00135aebff0a7424 */ /* 0x000fe200078e00ff */
[----:B0-----:R0:W-:Y:S06]  /*7470*/  STG.E.64 desc[UR4][R2.64+0x1490], R6 ;  /* 0x0014900602007986 */ /* 0x0011ec000c101b04 */
[----:B0-----:R-:W0:Y:S01]  /*7480*/  LDC.64 R2, c[0x0][0x380] ;  /* 0x0000e000ff027b82 */ /* 0x001e220000000a00 */
[----:B------:R-:W-:Y:S01]  /*7490*/  HFMA2 R6, -RZ, RZ, 1.132488250732421875e-06, 821 ;  /* 0x0013626aff067431 */ /* 0x000fe200000001ff */
        /* <DEDUP_REMOVED lines=11> */
[----:B------:R-:W-:Y:S01]  /*7550*/  HFMA2 R6, -RZ, RZ, 1.132488250732421875e-06, -6.07967376708984375e-06 ;  /* 0x00138066ff067431 */ /* 0x000fe200000001ff */
[----:B0-----:R0:W-:Y:S06]  /*7560*/  STG.E.64 desc[UR4][R2.64+0x14b8], R8 ;  /* 0x0014b80802007986 */ /* 0x0011ec000c101b04 */
[----:B0-----:R-:W0:Y:S01]  /*7570*/  LDC.64 R2, c[0x0][0x380] ;  /* 0x0000e000ff027b82 */ /* 0x001e220000000a00 */
[----:B------:R-:W-:Y:S01]  /*7580*/  IMAD.MOV.U32 R8, RZ, RZ, 0x1387e5 ;  /* 0x001387e5ff087424 */ /* 0x000fe200078e00ff */
[----:B0-----:R0:W-:Y:S06]  /*7590*/  STG.E.64 desc[UR4][R2.64+0x14c0], R4 ;  /* 0x0014c00402007986 */ /* 0x0011ec000c101b04 */
[----:B0-----:R-:W0:Y:S01]  /*75a0*/  LDC.64 R2, c[0x0][0x380] ;  /* 0x0000e000ff027b82 */ /* 0x001e220000000a00 */
[----:B------:R-:W-:Y:S01]  /*75b0*/  HFMA2 R4, -RZ, RZ, 1.132488250732421875e-06, -0.00045108795166015625 ;  /* 0x00138f64ff047431 */ /* 0x000fe200000001ff */
[----:B0-----:R0:W-:Y:S06]  /*75c0*/  STG.E.64 desc[UR4][R2.64+0x14c8], R10 ;  /* 0x0014c80a02007986 */ /* 0x0011ec000c101b04 */
[----:B0-----:R-:W0:Y:S01]  /*75d0*/  LDC.64 R2, c[0x0][0x380] ;  /* 0x0000e000ff027b82 */ /* 0x001e220000000a00 */
[----:B------:R-:W-:Y:S01]  /*75e0*/  IMAD.MOV.U32 R10, RZ, RZ, 0x1396e3 ;  /* 0x001396e3ff0a7424 */ /* 0x000fe200078e00ff */
[----:B0-----:R0:W-:Y:S06]  /*75f0*/  STG.E.64 desc[UR4][R2.64+0x14d0], R6 ;  /* 0x0014d00602007986 */ /* 0x0011ec000c101b04 */
[----:B0-----:R-:W0:Y:S01]  /*7600*/  LDC.64 R2, c[0x0][0x380] ;  /* 0x0000e000ff027b82 */ /* 0x001e220000000a00 */
[----:B------:R-:W-:Y:S01]  /*7610*/  HFMA2 R6, -RZ, RZ, 1.132488250732421875e-06, -0.00623321533203125 ;  /* 0x00139e62ff067431 */ /* 0x000fe200000001ff */
[----:B0-----:R0:W-:Y:S06]  /*7620*/  STG.E.64 desc[UR4][R2.64+0x14d8], R8 ;  /* 0x0014d80802007986 */ /* 0x0011ec000c101b04 */
[----:B0-----:R-:W0:Y:S01]  /*7630*/  LDC.64 R2, c[0x0][0x380] ;  /* 0x0000e000ff027b82 */ /* 0x001e220000000a00 */
[----:B------:R-:W-:Y:S01]  /*7640*/  IMAD.MOV.U32 R8, RZ, RZ, 0x13a5e1 ;  /* 0x0013a5e1ff087424 */ /* 0x000fe200078e00ff */
[----:B0-----:R0:W-:Y:S06]  /*7650*/  STG.E.64 desc[UR4][R2.64+0x14e0], R4 ;  /* 0x0014e00402007986 */ /* 0x0011ec000c101b04 */
[----:B0-----:R-:W0:Y:S01]  /*7660*/  LDC.64 R2, c[0x0][0x380] ;  /* 0x0000e000ff027b82 */ /* 0x001e220000000a00 */
[----:B------:R-:W-:Y:S01]  /*7670*/  HFMA2 R4, -RZ, RZ, 1.132488250732421875e-06, -0.083984375 ;  /* 0x0013ad60ff047431 */ /* 0x000fe200000001ff */
[----:B0-----:R0:W-:Y:S06]  /*7680*/  STG.E.64 desc[UR4][R2.64+0x14e8], R10 ;  /* 0x0014e80a02007986 */ /* 0x0011ec000c101b04 */
[----:B0-----:R-:W0:Y:S01]  /*7690*/  LDC.64 R2, c[0x0][0x380] ;  /* 0x0000e000ff027b82 */ /* 0x001e220000000a00 */
[----:B------:R-:W-:Y:S01]  /*76a0*/  IMAD.MOV.U32 R10, RZ, RZ, 0x13b4df ;  /* 0x0013b4dfff0a7424 */ /* 0x000fe200078e00ff */
[----:B0-----:R0:W-:Y:S06]  /*76b0*/  STG.E.64 desc[UR4][R2.64+0x14f0], R6 ;  /* 0x0014f00602007986 */ /* 0x0011ec000c101b04 */
[----:B0-----:R-:W0:Y:S01]  /*76c0*/  LDC.64 R2, c[0x0][0x380] ;  /* 0x0000e000ff027b82 */ /* 0x001e220000000a00 */
[----:B------:R-:W-:Y:S01]  /*76d0*/  HFMA2 R6, -RZ, RZ, 1.132488250732421875e-06, -1.091796875 ;  /* 0x0013bc5eff067431 */ /* 0x000fe200000001ff */
[----:B0-----:R0:W-:Y:S06]  /*76e0*/  STG.E.64 desc[UR4][R2.64+0x14f8], R8 ;  /* 0x0014f80802007986 */ /* 0x0011ec000c101b04 */
[----:B0-----:R-:W0:Y:S01]  /*76f0*/  LDC.64 R2, c[0x0][0x380] ;  /* 0x0000e000ff027b82 */ /* 0x001e220000000a00 */
[----:B------:R-:W-:Y:S01]  /*7700*/  IMAD.MOV.U32 R8, RZ, RZ, 0x13c3dd ;  /* 0x0013c3ddff087424 */ /* 0x000fe200078e00ff */
[----:B0-----:R0:W-:Y:S06]  /*7710*/  STG.E.64 desc[UR4][R2.64+0x1500], R4 ;  /* 0x0015000402007986 */ /* 0x0011ec000c101b04 */
[----:B0-----:R-:W0:Y:S01]  /*7720*/  LDC.64 R2, c[0x0][0x380] ;  /* 0x0000e000ff027b82 */ /* 0x001e220000000a00 */
[----:B------:R-:W-:Y:S01]  /*7730*/  HFMA2 R4, -RZ, RZ, 1.132488250732421875e-06, -14.71875 ;  /* 0x0013cb5cff047431 */ /* 0x000fe200000001ff */
[----:B0-----:R0:W-:Y:S06]  /*7740*/  STG.E.64 desc[UR4][R2.64+0x1508], R10 ;  /* 0x0015080a02007986 */ /* 0x0011ec000c101b04 */
[----:B0-----:R-:W0:Y:S01]  /*7750*/  LDC.64 R2, c[0x0][0x380] ;  /* 0x0000e000ff027b82 */ /* 0x001e220000000a00 */
[----:B------:R-:W-:Y:S01]  /*7760*/  IMAD.MOV.U32 R10, RZ, RZ, 0x13d2db ;  /* 0x0013d2dbff0a7424 */ /* 0x000fe200078e00ff */
[----:B0-----:R0:W-:Y:S06]  /*7770*/  STG.E.64 desc[UR4][R2.64+0x1510], R6 ;  /* 0x0015100602007986 */ /* 0x0011ec000c101b04 */
[----:B0-----:R-:W0:Y:S01]  /*7780*/  LDC.64 R2, c[0x0][0x380] ;  /* 0x0000e000ff027b82 */ /* 0x001e220000000a00 */
[----:B------:R-:W-:Y:S01]  /*7790*/  HFMA2 R6, -RZ, RZ, 1.132488250732421875e-06, -203.25 ;  /* 0x0013da5aff067431 */ /* 0x000fe200000001ff */
[----:B0-----:R0:W-:Y:S06]  /*77a0*/  STG.E.64 desc[UR4][R2.64+0x1518], R8 ;  /* 0x0015180802007986 */ /* 0x0011ec000c101b04 */
[----:B0-----:R-:W0:Y:S01]  /*77b0*/  LDC.64 R2, c[0x0][0x380] ;  /* 0x0000e000ff027b82 */ /* 0x001e220000000a00 */
[----:B------:R-:W-:Y:S01]  /*77c0*/  IMAD.MOV.U32 R8, RZ, RZ, 0x13e1d9 ;  /* 0x0013e1d9ff087424 */ /* 0x000fe200078e00ff */
[----:B0-----:R0:W-:Y:S06]  /*77d0*/  STG.E.64 desc[UR4][R2.64+0x1520], R4 ;  /* 0x0015200402007986 */ /* 0x0011ec000c101b04 */
[----:B0-----:R-:W0:Y:S01]  /*77e0*/  LDC.64 R2, c[0x0][0x380] ;  /* 0x0000e000ff027b82 */ /* 0x001e220000000a00 */
[----:B------:R-:W-:Y:S01]  /*77f0*/  HFMA2 R4, -RZ, RZ, 1.132488250732421875e-06, -2736 ;  /* 0x0013e958ff047431 */ /* 0x000fe200000001ff */
        /* <DEDUP_REMOVED lines=11> */
[----:B------:R-:W-:Y:S01]  /*78b0*/  HFMA2 R4, -RZ, RZ, 1.1920928955078125e-06, 0.0001118183135986328125 ;  /* 0x00140754ff047431 */ /* 0x000fe200000001ff */
[----:B0-----:R0:W-:Y:S06]  /*78c0*/  STG.E.64 desc[UR4][R2.64+0x1548], R10 ;  /* 0x0015480a02007986 */ /* 0x0011ec000c101b04 */
[----:B0-----:R-:W0:Y:S01]  /*78d0*/  LDC.64 R2, c[0x0][0x380] ;  /* 0x0000e000ff027b82 */ /* 0x001e220000000a00 */
[----:B------:R-:W-:Y:S01]  /*78e0*/  IMAD.MOV.U32 R10, RZ, RZ, 0x140ed3 ;  /* 0x00140ed3ff0a7424 */ /* 0x000fe200078e00ff */
[----:B0-----:R0:W-:Y:S06]  /*78f0*/  STG.E.64 desc[UR4][R2.64+0x1550], R6 ;  /* 0x0015500602007986 */ /* 0x0011ec000c101b04 */
[----:B0-----:R-:W0:Y:S01]  /*7900*/  LDC.64 R2, c[0x0][0x380] ;  /* 0x0000e000ff027b82 */ /* 0x001e220000000a00 */
[----:B------:R-:W-:Y:S01]  /*7910*/  HFMA2 R6, -RZ, RZ, 1.1920928955078125e-06, 0.0015430450439453125 ;  /* 0x00141652ff067431 */ /* 0x000fe200000001ff */
[----:B0-----:R0:W-:Y:S06]  /*7920*/  STG.E.64 desc[UR4][R2.64+0x1558], R8 ;  /* 0x0015580802007986 */ /* 0x0011ec000c101b04 */
[----:B0-----:R-:W0:Y:S01]  /*7930*/  LDC.64 R2, c[0x0][0x380] ;  /* 0x0000e000ff027b82 */ /* 0x001e220000000a00 */
[----:B------:R-:W-:Y:S01]  /*7940*/  IMAD.MOV.U32 R8, RZ, RZ, 0x141dd1 ;  /* 0x00141dd1ff087424 */ /* 0x000fe200078e00ff */
[----:B0-----:R0:W-:Y:S06]  /*7950*/  STG.E.64 desc[UR4][R2.64+0x1560], R4 ;  /* 0x0015600402007986 */ /* 0x0011ec000c101b04 */
[----:B0-----:R-:W0:Y:S01]  /*7960*/  LDC.64 R2, c[0x0][0x380] ;  /* 0x0000e000ff027b82 */ /* 0x001e220000000a00 */
[----:B------:R-:W-:Y:S01]  /*7970*/  HFMA2 R4, -RZ, RZ, 1.1920928955078125e-06, 0.020751953125 ;  /* 0x00142550ff047431 */ /* 0x000fe200000001ff */
[----:B0-----:R0:W-:Y:S06]  /*7980*/  STG.E.64 desc[UR4][R2.64+0x1568], R10 ;  /* 0x0015680a02007986 */ /* 0x0011ec000c101b04 */
[----:B0-----:R-:W0:Y:S01]  /*7990*/  LDC.64 R2, c[0x0][0x380] ;  /* 0x0000e000ff027b82 */ /* 0x001e220000000a00 */
[----:B------:R-:W-:Y:S01]  /*79a0*/  IMAD.MOV.U32 R10, RZ, RZ, 0x142ccf ;  /* 0x00142ccfff0a7424 */ /* 0x000fe200078e00ff */
[----:B0-----:R0:W-:Y:S06]  /*79b0*/  STG.E.64 desc[UR4][R2.64+0x1570], R6 ;  /* 0x0015700602007986 */ /* 0x0011ec000c101b04 */
[----:B0-----:R-:W0:Y:S01]  /*79c0*/  LDC.64 R2, c[0x0][0x380] ;  /* 0x0000e000ff027b82 */ /* 0x001e220000000a00 */
[----:B------:R-:W-:Y:S01]  /*79d0*/  HFMA2 R6, -RZ, RZ, 1.1920928955078125e-06, 0.26904296875 ;  /* 0x0014344eff067431 */ /* 0x000fe200000001ff */
[----:B0-----:R0:W-:Y:S06]  /*79e0*/  STG.E.64 desc[UR4][R2.64+0x1578], R8 ;  /* 0x0015780802007986 */ /* 0x0011ec000c101b04 */
[----:B0-----:R-:W0:Y:S01]  /*79f0*/  LDC.64 R2, c[0x0][0x380] ;  /* 0x0000e000ff027b82 */ /* 0x001e220000000a00 */
[----:B------:R-:W-:Y:S01]  /*7a00*/  IMAD.MOV.U32 R8, RZ, RZ, 0x143bcd ;  /* 0x00143bcdff087424 */ /* 0x000fe200078e00ff */
[----:B0-----:R0:W-:Y:S06]  /*7a10*/  STG.E.64 desc[UR4][R2.64+0x1580], R4 ;  /* 0x0015800402007986 */ /* 0x0011ec000c101b04 */
[----:B0-----:R-:W0:Y:S01]  /*7a20*/  LDC.64 R2, c[0x0][0x380] ;  /* 0x0000e000ff027b82 */ /* 0x001e220000000a00 */
[----:B------:R-:W-:Y:S01]  /*7a30*/  HFMA2 R4, -RZ, RZ, 1.1920928955078125e-06, 3.6484375 ;  /* 0x0014434cff047431 */ /* 0x000fe200000001ff */
[----:B0-----:R0:W-:Y:S06]  /*7a40*/  STG.E.64 desc[UR4][R2.64+0x1588], R10 ;  /* 0x0015880a02007986 */ /* 0x0011ec000c101b04 */
[----:B0-----:R-:W0:Y:S01]  /*7a50*/  LDC.64 R2, c[0x0][0x380] ;  /* 0x0000e000ff027b82 */ /* 0x001e220000000a00 */
[----:B------:R-:W-:Y:S01]  /*7a60*/  IMAD.MOV.U32 R10, RZ, RZ, 0x144acb ;  /* 0x00144acbff0a7424 */ /* 0x000fe200078e00ff */
[----:B0-----:R0:W-:Y:S06]  /*7a70*/  STG.E.64 desc[UR4][R2.64+0x1590], R6 ;  /* 0x0015900602007986 */ /* 0x0011ec000c101b04 */
[----:B0-----:R-:W0:Y:S01]  /*7a80*/  LDC.64 R2, c[0x0][0x380] ;  /* 0x0000e000ff027b82 */ /* 0x001e220000000a00 */
[----:B------:R-:W-:Y:S01]  /*7a90*/  HFMA2 R6, -RZ, RZ, 1.1920928955078125e-06, 50.3125 ;  /* 0x0014524aff067431 */ /* 0x000fe200000001ff */
[----:B0-----:R0:W-:Y:S06]  /*7aa0*/  STG.E.64 desc[UR4][R2.64+0x1598], R8 ;  /* 0x0015980802007986 */ /* 0x0011ec000c101b04 */
[----:B0-----:R-:W0:Y:S01]  /*7ab0*/  LDC.64 R2, c[0x0][0x380] ;  /* 0x0000e000ff027b82 */ /* 0x001e220000000a00 */
[----:B------:R-:W-:Y:S01]  /*7ac0*/  IMAD.MOV.U32 R8, RZ, RZ, 0x1459c9 ;  /* 0x001459c9ff087424 */ /* 0x000fe200078e00ff */
[----:B0-----:R0:W-:Y:S06]  /*7ad0*/  STG.E.64 desc[UR4][R2.64+0x15a0], R4 ;  /* 0x0015a00402007986 */ /* 0x0011ec000c101b04 */
[----:B0-----:R-:W0:Y:S01]  /*7ae0*/  LDC.64 R2, c[0x0][0x380] ;  /* 0x0000e000ff027b82 */ /* 0x001e220000000a00 */
[----:B------:R-:W-:Y:S01]  /*7af0*/  HFMA2 R4, -RZ, RZ, 1.1920928955078125e-06, 676 ;  /* 0x00146148ff047431 */ /* 0x000fe200000001ff */
        /* <DEDUP_REMOVED lines=17> */
[----:B------:R-:W-:Y:S01]  /*7c10*/  HFMA2 R6, -RZ, RZ, 1.1920928955078125e-06, -0.000381946563720703125 ;  /* 0x00148e42ff067431 */ /* 0x000fe200000001ff */
[----:B0-----:R0:W-:Y:S06]  /*7c20*/  STG.E.64 desc[UR4][R2.64+0x15d8], R8 ;  /* 0x0015d80802007986 */ /* 0x0011ec000c101b04 */
[----:B0-----:R-:W0:Y:S01]  /*7c30*/  LDC.64 R2, c[0x0][0x380] ;  /* 0x0000e000ff027b82 */ /* 0x001e220000000a00 */
[----:B------:R-:W-:Y:S01]  /*7c40*/  IMAD.MOV.U32 R8, RZ, RZ, 0x1495c1 ;  /* 0x001495c1ff087424 */ /* 0x000fe200078e00ff */
[----:B0-----:R0:W-:Y:S06]  /*7c50*/  STG.E.64 desc[UR4][R2.64+0x15e0], R4 ;  /* 0x0015e00402007986 */ /* 0x0011ec000c101b04 */
[----:B0-----:R-:W0:Y:S01]  /*7c60*/  LDC.64 R2, c[0x0][0x380] ;  /* 0x0000e000ff027b82 */ /* 0x001e220000000a00 */
[----:B------:R-:W-:Y:S01]  /*7c70*/  HFMA2 R4, -RZ, RZ, 1.1920928955078125e-06, -0.005126953125 ;  /* 0x00149d40ff047431 */ /* 0x000fe200000001ff */
[----:B0-----:R0:W-:Y:S06]  /*7c80*/  STG.E.64 desc[UR4][R2.64+0x15e8], R10 ;  /* 0x0015e80a02007986 */ /* 0x0011ec000c101b04 */
[----:B0-----:R-:W0:Y:S01]  /*7c90*/  LDC.64 R2, c[0x0][0x380] ;  /* 0x0000e000ff027b82 */ /* 0x001e220000000a00 */
[----:B------:R-:W-:Y:S01]  /*7ca0*/  IMAD.MOV.U32 R10, RZ, RZ, 0x14a4bf ;  /* 0x0014a4bfff0a7424 */ /* 0x000fe200078e00ff */
[----:B0-----:R0:W-:Y:S06]  /*7cb0*/  STG.E.64 desc[UR4][R2.64+0x15f0], R6 ;  /* 0x0015f00602007986 */ /* 0x0011ec000c101b04 */
[----:B0-----:R-:W0:Y:S01]  /*7cc0*/  LDC.64 R2, c[0x0][0x380] ;  /* 0x0000e000ff027b82 */ /* 0x001e220000000a00 */
[----:B------:R-:W-:Y:S01]  /*7cd0*/  HFMA2 R6, -RZ, RZ, 1.1920928955078125e-06, -0.0662841796875 ;  /* 0x0014ac3eff067431 */ /* 0x000fe200000001ff */
[----:B0-----:R0:W-:Y:S06]  /*7ce0*/  STG.E.64 desc[UR4][R2.64+0x15f8], R8 ;  /* 0x0015f80802007986 */ /* 0x0011ec000c101b04 */
[----:B0-----:R-:W0:Y:S01]  /*7cf0*/  LDC.64 R2, c[0x0][0x380] ;  /* 0x0000e000ff027b82 */ /* 0x001e220000000a00 */
[----:B------:R-:W-:Y:S01]  /*7d00*/  IMAD.MOV.U32 R8, RZ, RZ, 0x14b3bd ;  /* 0x0014b3bdff087424 */ /* 0x000fe200078e00ff */
[----:B0-----:R0:W-:Y:S06]  /*7d10*/  STG.E.64 desc[UR4][R2.64+0x1600], R4 ;  /* 0x0016000402007986 */ /* 0x0011ec000c101b04 */
[----:B0-----:R-:W0:Y:S01]  /*7d20*/  LDC.64 R2, c[0x0][0x380] ;  /* 0x0000e000ff027b82 */ /* 0x001e220000000a00 */
[----:B------:R-:W-:Y:S01]  /*7d30*/  HFMA2 R4, -RZ, RZ, 1.1920928955078125e-06, -0.904296875 ;  /* 0x0014bb3cff047431 */ /* 0x000fe200000001ff */
[----:B0-----:R0:W-:Y:S06]  /*7d40*/  STG.E.64 desc[UR4][R2.64+0x1608], R10 ;  /* 0x0016080a02007986 */ /* 0x0011ec000c101b04 */
[----:B0-----:R-:W0:Y:S01]  /*7d50*/  LDC.64 R2, c[0x0][0x380] ;  /* 0x0000e000ff027b82 */ /* 0x001e220000000a00 */
[----:B------:R-:W-:Y:S01]  /*7d60*/  IMAD.MOV.U32 R10, RZ, RZ, 0x14c2bb ;  /* 0x0014c2bbff0a7424 */ /* 0x000fe200078e00ff */
[----:B0-----:R0:W-:Y:S06]  /*7d70*/  STG.E.64 desc[UR4][R2.64+0x1610], R6 ;  /* 0x0016100602007986 */ /* 0x0011ec000c101b04 */
[----:B0-----:R-:W0:Y:S01]  /*7d80*/  LDC.64 R2, c[0x0][0x380] ;  /* 0x0000e000ff027b82 */ /* 0x001e220000000a00 */
[----:B------:R-:W-:Y:S01]  /*7d90*/  HFMA2 R6, -RZ, RZ, 1.1920928955078125e-06, -12.453125 ;  /* 0x0014ca3aff067431 */ /* 0x000fe200000001ff */
[----:B0-----:R0:W-:Y:S06]  /*7da0*/  STG.E.64 desc[UR4][R2.64+0x1618], R8 ;  /* 0x0016180802007986 */ /* 0x0011ec000c101b04 */
[----:B0-----:R-:W0:Y:S01]  /*7db0*/  LDC.64 R2, c[0x0][0x380] ;  /* 0x0000e000ff027b82 */ /* 0x001e220000000a00 */
[----:B------:R-:W-:Y:S01]  /*7dc0*/  IMAD.MOV.U32 R8, RZ, RZ, 0x14d1b9 ;  /* 0x0014d1b9ff087424 */ /* 0x000fe200078e00ff */
[----:B0-----:R0:W-:Y:S06]  /*7dd0*/  STG.E.64 desc[UR4][R2.64+0x1620], R4 ;  /* 0x0016200402007986 */ /* 0x0011ec000c101b04 */
[----:B0-----:R-:W0:Y:S01]  /*7de0*/  LDC.64 R2, c[0x0][0x380] ;  /* 0x0000e000ff027b82 */ /* 0x001e220000000a00 */
[----:B------:R-:W-:Y:S01]  /*7df0*/  HFMA2 R4, -RZ, RZ, 1.1920928955078125e-06, -167 ;  /* 0x0014d938ff047431 */ /* 0x000fe200000001ff */
        /* <DEDUP_REMOVED lines=17> */
[----:B------:R-:W-:Y:S01]  /*7f10*/  HFMA2 R6, -RZ, RZ, 1.251697540283203125e-06, 9.453296661376953125e-05 ;  /* 0x00150632ff067431 */ /* 0x000fe200000001ff */
[----:B0-----:R0:W-:Y:S06]  /*7f20*/  STG.E.64 desc[UR4][R2.64+0x1658], R8 ;  /* 0x0016580802007986 */ /* 0x0011ec000c101b04 */
[----:B0-----:R-:W0:Y:S01]  /*7f30*/  LDC.64 R2, c[0x0][0x380] ;  /* 0x0000e000ff027b82 */ /* 0x001e220000000a00 */
[----:B------:R-:W-:Y:S01]  /*7f40*/  IMAD.MOV.U32 R8, RZ, RZ, 0x150db1 ;  /* 0x00150db1ff087424 */ /* 0x000fe200078e00ff */
[----:B0-----:R0:W-:Y:S06]  /*7f50*/  STG.E.64 desc[UR4][R2.64+0x1660], R4 ;  /* 0x0016600402007986 */ /* 0x0011ec000c101b04 */
[----:B0-----:R-:W0:Y:S01]  /*7f60*/  LDC.64 R2, c[0x0][0x380] ;  /* 0x0000e000ff027b82 */ /* 0x001e220000000a00 */
[----:B------:R-:W-:Y:S01]  /*7f70*/  HFMA2 R4, -RZ, RZ, 1.251697540283203125e-06, 0.0012664794921875 ;  /* 0x00151530ff047431 */ /* 0x000fe200000001ff */
[----:B0-----:R0:W-:Y:S06]  /*7f80*/  STG.E.64 desc[UR4][R2.64+0x1668], R10 ;  /* 0x0016680a02007986 */ /* 0x0011ec000c101b04 */
[----:B0-----:R-:W0:Y:S01]  /*7f90*/  LDC.64 R2, c[0x0][0x380] ;  /* 0x0000e000ff027b82 */ /* 0x001e220000000a00 */
[----:B------:R-:W-:Y:S01]  /*7fa0*/  IMAD.MOV.U32 R10, RZ, RZ, 0x151caf ;  /* 0x00151cafff0a7424 */ /* 0x000fe200078e00ff */
[----:B0-----:R0:W-:Y:S06]  /*7fb0*/  STG.E.64 desc[UR4][R2.64+0x1670], R6 ;  /* 0x0016700602007986 */ /* 0x0011ec000c101b04 */
[----:B0-----:R-:W0:Y:S01]  /*7fc0*/  LDC.64 R2, c[0x0][0x380] ;  /* 0x0000e000ff027b82 */ /* 0x001e220000000a00 */
[----:B------:R-:W-:Y:S01]  /*7fd0*/  HFMA2 R6, -RZ, RZ, 1.251697540283203125e-06, 0.016326904296875 ;  /* 0x0015242eff067431 */ /* 0x000fe200000001ff */
[----:B0-----:R0:W-:Y:S06]  /*7fe0*/  STG.E.64 desc[UR4][R2.64+0x1678], R8 ;  /* 0x0016780802007986 */ /* 0x0011ec000c101b04 */
[----:B0-----:R-:W0:Y:S01]  /*7ff0*/  LDC.64 R2, c[0x0][0x380] ;  /* 0x0000e000ff027b82 */ /* 0x001e220000000a00 */
[----:B------:R-:W-:Y:S01]  /*8000*/  IMAD.MOV.U32 R8, RZ, RZ, 0x152bad ;  /* 0x00152badff087424 */ /* 0x000fe200078e00ff */
[----:B0-----:R0:W-:Y:S06]  /*8010*/  STG.E.64 desc[UR4][R2.64+0x1680], R4 ;  /* 0x0016800402007986 */ /* 0x0011ec000c101b04 */
[----:B0-----:R-:W0:Y:S01]  /*8020*/  LDC.64 R2, c[0x0][0x380] ;  /* 0x0000e000ff027b82 */ /* 0x001e220000000a00 */
[----:B------:R-:W-:Y:S01]  /*8030*/  HFMA2 R4, -RZ, RZ, 1.251697540283203125e-06, 0.22412109375 ;  /* 0x0015332cff047431 */ /* 0x000fe200000001ff */
[----:B0-----:R0:W-:Y:S06]  /*8040*/  STG.E.64 desc[UR4][R2.64+0x1688], R10 ;  /* 0x0016880a02007986 */ /* 0x0011ec000c101b04 */
[----:B0-----:R-:W0:Y:S01]  /*8050*/  LDC.64 R2, c[0x0][0x380] ;  /* 0x0000e000ff027b82 */ /* 0x001e220000000a00 */
[----:B------:R-:W-:Y:S01]  /*8060*/  IMAD.MOV.U32 R10, RZ, RZ, 0x153aab ;  /* 0x00153aabff0a7424 */ /* 0x000fe200078e00ff */
[----:B0-----:R0:W-:Y:S06]  /*8070*/  STG.E.64 desc[UR4][R2.64+0x1690], R6 ;  /* 0x0016900602007986 */ /* 0x0011ec000c101b04 */
[----:B0-----:R-:W0:Y:S01]  /*8080*/  LDC.64 R2, c[0x0][0x380] ;  /* 0x0000e000ff027b82 */ /* 0x001e220000000a00 */
[----:B------:R-:W-:Y:S01]  /*8090*/  HFMA2 R6, -RZ, RZ, 1.251697540283203125e-06, 3.08203125 ;  /* 0x0015422aff067431 */ /* 0x000fe200000001ff */
[----:B0-----:R0:W-:Y:S06]  /*80a0*/  STG.E.64 desc[UR4][R2.64+0x1698], R8 ;  /* 0x0016980802007986 */ /* 0x0011ec000c101b04 */
[----:B0-----:R-:W0:Y:S01]  /*80b0*/  LDC.64 R2, c[0x0][0x380] ;  /* 0x0000e000ff027b82 */ /* 0x001e220000000a00 */
[----:B------:R-:W-:Y:S01]  /*80c0*/  IMAD.MOV.U32 R8, RZ, RZ, 0x1549a9 ;  /* 0x001549a9ff087424 */ /* 0x000fe200078e00ff */
[----:B0-----:R0:W-:Y:S06]  /*80d0*/  STG.E.64 desc[UR4][R2.64+0x16a0], R4 ;  /* 0x0016a00402007986 */ /* 0x0011ec000c101b04 */
[----:B0-----:R-:W0:Y:S01]  /*80e0*/  LDC.64 R2, c[0x0][0x380] ;  /* 0x0000e000ff027b82 */ /* 0x001e220000000a00 */
[----:B------:R-:W-:Y:S01]  /*80f0*/  HFMA2 R4, -RZ, RZ, 1.251697540283203125e-06, 41.25 ;  /* 0x00155128ff047431 */ /* 0x000fe200000001ff */
[----:B0-----:R0:W-:Y:S06]  /*8100*/  STG.E.64 desc[UR4][R2.64+0x16a8], R10 ;  /* 0x0016a80a02007986 */ /* 0x0011ec000c101b04 */
[----:B0-----:R-:W0:Y:S01]  /*8110*/  LDC.64 R2, c[0x0][0x380] ;  /* 0x0000e000ff027b82 */ /* 0x001e220000000a00 */
[----:B------:R-:W-:Y:S01]  /*8120*/  IMAD.MOV.U32 R10, RZ, RZ, 0x1558a7 ;  /* 0x001558a7ff0a7424 */ /* 0x000fe200078e00ff */
[----:B0-----:R0:W-:Y:S06]  /*8130*/  STG.E.64 desc[UR4][R2.64+0x16b0], R6 ;  /* 0x0016b00602007986 */ /* 0x0011ec000c101b04 */
[----:B0-----:R-:W0:Y:S01]  /*8140*/  LDC.64 R2, c[0x0][0x380] ;  /* 0x0000e000ff027b82 */ /* 0x001e220000000a00 */
[----:B------:R-:W-:Y:S01]  /*8150*/  HFMA2 R6, -RZ, RZ, 1.251697540283203125e-06, 531 ;  /* 0x00156026ff067431 */ /* 0x000fe200000001ff */
        /* <DEDUP_REMOVED lines=17> */
[----:B------:R-:W-:Y:S01]  /*8270*/  HFMA2 R4, -RZ, RZ, 1.251697540283203125e-06, -0.00031280517578125 ;  /* 0x00158d20ff047431 */ /* 0x000fe200000001ff */
[----:B0-----:R0:W-:Y:S06]  /*8280*/  STG.E.64 desc[UR4][R2.64+0x16e8], R10 ;  /* 0x0016e80a02007986 */ /* 0x0011ec000c101b04 */
[----:B0-----:R-:W0:Y:S01]  /*8290*/  LDC.64 R2, c[0x0][0x380] ;  /* 0x0000e000ff027b82 */ /* 0x001e220000000a00 */
[----:B------:R-:W-:Y:S01]  /*82a0*/  IMAD.MOV.U32 R10, RZ, RZ, 0x15949f ;  /* 0x0015949fff0a7424 */ /* 0x000fe200078e00ff */
[----:B0-----:R0:W-:Y:S06]  /*82b0*/  STG.E.64 desc[UR4][R2.64+0x16f0], R6 ;  /* 0x0016f00602007986 */ /* 0x0011ec000c101b04 */
[----:B0-----:R-:W0:Y:S01]  /*82c0*/  LDC.64 R2, c[0x0][0x380] ;  /* 0x0000e000ff027b82 */ /* 0x001e220000000a00 */
[----:B------:R-:W-:Y:S01]  /*82d0*/  HFMA2 R6, -RZ, RZ, 1.251697540283203125e-06, -0.00402069091796875 ;  /* 0x00159c1eff067431 */ /* 0x000fe200000001ff */
[----:B0-----:R0:W-:Y:S06]  /*82e0*/  STG.E.64 desc[UR4][R2.64+0x16f8], R8 ;  /* 0x0016f80802007986 */ /* 0x0011ec000c101b04 */
[----:B0-----:R-:W0:Y:S01]  /*82f0*/  LDC.64 R2, c[0x0][0x380] ;  /* 0x0000e000ff027b82 */ /* 0x001e220000000a00 */
[----:B------:R-:W-:Y:S01]  /*8300*/  IMAD.MOV.U32 R8, RZ, RZ, 0x15a39d ;  /* 0x0015a39dff087424 */ /* 0x000fe200078e00ff */
[----:B0-----:R0:W-:Y:S06]  /*8310*/  STG.E.64 desc[UR4][R2.64+0x1700], R4 ;  /* 0x0017000402007986 */ /* 0x0011ec000c101b04 */
[----:B0-----:R-:W0:Y:S01]  /*8320*/  LDC.64 R2, c[0x0][0x380] ;  /* 0x0000e000ff027b82 */ /* 0x001e220000000a00 */
[----:B------:R-:W-:Y:S01]  /*8330*/  HFMA2 R4, -RZ, RZ, 1.251697540283203125e-06, -0.0555419921875 ;  /* 0x0015ab1cff047431 */ /* 0x000fe200000001ff */
[----:B0-----:R0:W-:Y:S06]  /*8340*/  STG.E.64 desc[UR4][R2.64+0x1708], R10 ;  /* 0x0017080a02007986 */ /* 0x0011ec000c101b04 */
[----:B0-----:R-:W0:Y:S01]  /*8350*/  LDC.64 R2, c[0x0][0x380] ;  /* 0x0000e000ff027b82 */ /* 0x001e220000000a00 */
[----:B------:R-:W-:Y:S01]  /*8360*/  IMAD.MOV.U32 R10, RZ, RZ, 0x15b29b ;  /* 0x0015b29bff0a7424 */ /* 0x000fe200078e00ff */
[----:B0-----:R0:W-:Y:S06]  /*8370*/  STG.E.64 desc[UR4][R2.64+0x1710], R6 ;  /* 0x0017100602007986 */ /* 0x0011ec000c101b04 */
[----:B0-----:R-:W0:Y:S01]  /*8380*/  LDC.64 R2, c[0x0][0x380] ;  /* 0x0000e000ff027b82 */ /* 0x001e220000000a00 */
[----:B------:R-:W-:Y:S01]  /*8390*/  HFMA2 R6, -RZ, RZ, 1.251697540283203125e-06, -0.7626953125 ;  /* 0x0015ba1aff067431 */ /* 0x000fe200000001ff */
[----:B0-----:R0:W-:Y:S06]  /*83a0*/  STG.E.64 desc[UR4][R2.64+0x1718], R8 ;  /* 0x0017180802007986 */ /* 0x0011ec000c101b04 */
[----:B0-----:R-:W0:Y:S01]  /*83b0*/  LDC.64 R2, c[0x0][0x380] ;  /* 0x0000e000ff027b82 */ /* 0x001e220000000a00 */
[----:B------:R-:W-:Y:S01]  /*83c0*/  IMAD.MOV.U32 R8, RZ, RZ, 0x15c199 ;  /* 0x0015c199ff087424 */ /* 0x000fe200078e00ff */
[----:B0-----:R0:W-:Y:S06]  /*83d0*/  STG.E.64 desc[UR4][R2.64+0x1720], R4 ;  /* 0x0017200402007986 */ /* 0x0011ec000c101b04 */
[----:B0-----:R-:W0:Y:S01]  /*83e0*/  LDC.64 R2, c[0x0][0x380] ;  /* 0x0000e000ff027b82 */ /* 0x001e220000000a00 */
[----:B------:R-:W-:Y:S01]  /*83f0*/  HFMA2 R4, -RZ, RZ, 1.251697540283203125e-06, -10.1875 ;  /* 0x0015c918ff047431 */ /* 0x000fe200000001ff */
[----:B0-----:R0:W-:Y:S06]  /*8400*/  STG.E.64 desc[UR4][R2.64+0x1728], R10 ;  /* 0x0017280a02007986 */ /* 0x0011ec000c101b04 */
[----:B0-----:R-:W0:Y:S01]  /*8410*/  LDC.64 R2, c[0x0][0x380] ;  /* 0x0000e000ff027b82 */ /* 0x001e220000000a00 */
[----:B------:R-:W-:Y:S01]  /*8420*/  IMAD.MOV.U32 R10, RZ, RZ, 0x15d097 ;  /* 0x0015d097ff0a7424 */ /* 0x000fe200078e00ff */
[----:B0-----:R0:W-:Y:S06]  /*8430*/  STG.E.64 desc[UR4][R2.64+0x1730], R6 ;  /* 0x0017300602007986 */ /* 0x0011ec000c101b04 */
[----:B0-----:R-:W0:Y:S01]  /*8440*/  LDC.64 R2, c[0x0][0x380] ;  /* 0x0000e000ff027b82 */ /* 0x001e220000000a00 */
[----:B------:R-:W-:Y:S01]  /*8450*/  HFMA2 R6, -RZ, RZ, 1.251697540283203125e-06, -130.75 ;  /* 0x0015d816ff067431 */ /* 0x000fe200000001ff */
[----:B0-----:R0:W-:Y:S06]  /*8460*/  STG.E.64 desc[UR4][R2.64+0x1738], R8 ;  /* 0x0017380802007986 */ /* 0x0011ec000c101b04 */
[----:B0-----:R-:W0:Y:S01]  /*8470*/  LDC.64 R2, c[0x0][0x380] ;  /* 0x0000e000ff027b82 */ /* 0x001e220000000a00 */
[----:B------:R-:W-:Y:S01]  /*8480*/  IMAD.MOV.U32 R8, RZ, RZ, 0x15df95 ;  /* 0x0015df95ff087424 */ /* 0x000fe200078e00ff */
[----:B0-----:R0:W-:Y:S06]  /*8490*/  STG.E.64 desc[UR4][R2.64+0x1740], R4 ;  /* 0x0017400402007986 */ /* 0x0011ec000c101b04 */
[----:B0-----:R-:W0:Y:S01]  /*84a0*/  LDC.64 R2, c[0x0][0x380] ;  /* 0x0000e000ff027b82 */ /* 0x001e220000000a00 */
[----:B------:R-:W-:Y:S01]  /*84b0*/  HFMA2 R4, -RZ, RZ, 1.251697540283203125e-06, -1812 ;  /* 0x0015e714ff047431 */ /* 0x000fe200000001ff */
        /* <DEDUP_REMOVED lines=11> */
[----:B------:R-:W-:Y:S01]  /*8570*/  HFMA2 R4, -RZ, RZ, 1.31130218505859375e-06, 7.724761962890625e-05 ;  /* 0x00160510ff047431 */ /* 0x000fe200000001ff */
[----:B0-----:R0:W-:Y:S06]  /*8580*/  STG.E.64 desc[UR4][R2.64+0x1768], R10 ;  /* 0x0017680a02007986 */ /* 0x0011ec000c101b04 */
[----:B0-----:R-:W0:Y:S01]  /*8590*/  LDC.64 R2, c[0x0][0x380] ;  /* 0x0000e000ff027b82 */ /* 0x001e220000000a00 */
[----:B------:R-:W-:Y:S01]  /*85a0*/  IMAD.MOV.U32 R10, RZ, RZ, 0x160c8f ;  /* 0x00160c8fff0a7424 */ /* 0x000fe200078e00ff */
[----:B0-----:R0:W-:Y:S06]  /*85b0*/  STG.E.64 desc[UR4][R2.64+0x1770], R6 ;  /* 0x0017700602007986 */ /* 0x0011ec000c101b04 */
[----:B0-----:R-:W0:Y:S01]  /*85c0*/  LDC.64 R2, c[0x0][0x380] ;  /* 0x0000e000ff027b82 */ /* 0x001e220000000a00 */
[----:B------:R-:W-:Y:S01]  /*85d0*/  HFMA2 R6, -RZ, RZ, 1.31130218505859375e-06, 0.0009899139404296875 ;  /* 0x0016140eff067431 */ /* 0x000fe200000001ff */
[----:B0-----:R0:W-:Y:S06]  /*85e0*/  STG.E.64 desc[UR4][R2.64+0x1778], R8 ;  /* 0x0017780802007986 */ /* 0x0011ec000c101b04 */
[----:B0-----:R-:W0:Y:S01]  /*85f0*/  LDC.64 R2, c[0x0][0x380] ;  /* 0x0000e000ff027b82 */ /* 0x001e220000000a00 */
[----:B------:R-:W-:Y:S01]  /*8600*/  IMAD.MOV.U32 R8, RZ, RZ, 0x161b8d ;  /* 0x00161b8dff087424 */ /* 0x000fe200078e00ff */
[----:B0-----:R0:W-:Y:S06]  /*8610*/  STG.E.64 desc[UR4][R2.64+0x1780], R4 ;  /* 0x0017800402007986 */ /* 0x0011ec000c101b04 */
[----:B0-----:R-:W0:Y:S01]  /*8620*/  LDC.64 R2, c[0x0][0x380] ;  /* 0x0000e000ff027b82 */ /* 0x001e220000000a00 */
[----:B------:R-:W-:Y:S01]  /*8630*/  HFMA2 R4, -RZ, RZ, 1.31130218505859375e-06, 0.013763427734375 ;  /* 0x0016230cff047431 */ /* 0x000fe200000001ff */
[----:B0-----:R0:W-:Y:S06]  /*8640*/  STG.E.64 desc[UR4][R2.64+0x1788], R10 ;  /* 0x0017880a02007986 */ /* 0x0011ec000c101b04 */
[----:B0-----:R-:W0:Y:S01]  /*8650*/  LDC.64 R2, c[0x0][0x380] ;  /* 0x0000e000ff027b82 */ /* 0x001e220000000a00 */
[----:B------:R-:W-:Y:S01]  /*8660*/  IMAD.MOV.U32 R10, RZ, RZ, 0x162a8b ;  /* 0x00162a8bff0a7424 */ /* 0x000fe200078e00ff */
[----:B0-----:R0:W-:Y:S06]  /*8670*/  STG.E.64 desc[UR4][R2.64+0x1790], R6 ;  /* 0x0017900602007986 */ /* 0x0011ec000c101b04 */
[----:B0-----:R-:W0:Y:S01]  /*8680*/  LDC.64 R2, c[0x0][0x380] ;  /* 0x0000e000ff027b82 */ /* 0x001e220000000a00 */
[----:B------:R-:W-:Y:S01]  /*8690*/  HFMA2 R6, -RZ, RZ, 1.31130218505859375e-06, 0.188720703125 ;  /* 0x0016320aff067431 */ /* 0x000fe200000001ff */
[----:B0-----:R0:W-:Y:S06]  /*86a0*/  STG.E.64 desc[UR4][R2.64+0x1798], R8 ;  /* 0x0017980802007986 */ /* 0x0011ec000c101b04 */
[----:B0-----:R-:W0:Y:S01]  /*86b0*/  LDC.64 R2, c[0x0][0x380] ;  /* 0x0000e000ff027b82 */ /* 0x001e220000000a00 */
[----:B------:R-:W-:Y:S01]  /*86c0*/  IMAD.MOV.U32 R8, RZ, RZ, 0x163989 ;  /* 0x00163989ff087424 */ /* 0x000fe200078e00ff */
[----:B0-----:R0:W-:Y:S06]  /*86d0*/  STG.E.64 desc[UR4][R2.64+0x17a0], R4 ;  /* 0x0017a00402007986 */ /* 0x0011ec000c101b04 */
[----:B0-----:R-:W0:Y:S01]  /*86e0*/  LDC.64 R2, c[0x0][0x380] ;  /* 0x0000e000ff027b82 */ /* 0x001e220000000a00 */
[----:B------:R-:W-:Y:S01]  /*86f0*/  HFMA2 R4, -RZ, RZ, 1.31130218505859375e-06, 2.515625 ;  /* 0x00164108ff047431 */ /* 0x000fe200000001ff */
[----:B0-----:R0:W-:Y:S06]  /*8700*/  STG.E.64 desc[UR4][R2.64+0x17a8], R10 ;  /* 0x0017a80a02007986 */ /* 0x0011ec000c101b04 */
[----:B0-----:R-:W0:Y:S01]  /*8710*/  LDC.64 R2, c[0x0][0x380] ;  /* 0x0000e000ff027b82 */ /* 0x001e220000000a00 */
[----:B------:R-:W-:Y:S01]  /*8720*/  IMAD.MOV.U32 R10, RZ, RZ, 0x164887 ;  /* 0x00164887ff0a7424 */ /* 0x000fe200078e00ff */
[----:B0-----:R0:W-:Y:S06]  /*8730*/  STG.E.64 desc[UR4][R2.64+0x17b0], R6 ;  /* 0x0017b00602007986 */ /* 0x0011ec000c101b04 */
[----:B0-----:R-:W0:Y:S01]  /*8740*/  LDC.64 R2, c[0x0][0x380] ;  /* 0x0000e000ff027b82 */ /* 0x001e220000000a00 */
[----:B------:R-:W-:Y:S01]  /*8750*/  HFMA2 R6, -RZ, RZ, 1.31130218505859375e-06, 32.1875 ;  /* 0x00165006ff067431 */ /* 0x000fe200000001ff */
[----:B0-----:R0:W-:Y:S06]  /*8760*/  STG.E.64 desc[UR4][R2.64+0x17b8], R8 ;  /* 0x0017b80802007986 */ /* 0x0011ec000c101b04 */
[----:B0-----:R-:W0:Y:S01]  /*8770*/  LDC.64 R2, c[0x0][0x380] ;  /* 0x0000e000ff027b82 */ /* 0x001e220000000a00 */
[----:B------:R-:W-:Y:S01]  /*8780*/  IMAD.MOV.U32 R8, RZ, RZ, 0x165785 ;  /* 0x00165785ff087424 */ /* 0x000fe200078e00ff */
[----:B0-----:R0:W-:Y:S06]  /*8790*/  STG.E.64 desc[UR4][R2.64+0x17c0], R4 ;  /* 0x0017c00402007986 */ /* 0x0011ec000c101b04 */
[----:B0-----:R-:W0:Y:S01]  /*87a0*/  LDC.64 R2, c[0x0][0x380] ;  /* 0x0000e000ff027b82 */ /* 0x001e220000000a00 */
[----:B------:R-:W-:Y:S01]  /*87b0*/  HFMA2 R4, -RZ, RZ, 1.31130218505859375e-06, 449 ;  /* 0x00165f04ff047431 */ /* 0x000fe200000001ff */
        /* <DEDUP_REMOVED lines=17> */
[----:B------:R-:W-:Y:S01]  /*88d0*/  HFMA2 R6, -RZ, RZ, 1.31130218505859375e-06, -0.0002439022064208984375 ;  /* 0x00168bfeff067431 */ /* 0x000fe200000001ff */
[----:B0-----:R0:W-:Y:S06]  /*88e0*/  STG.E.64 desc[UR4][R2.64+0x17f8], R8 ;  /* 0x0017f80802007986 */ /* 0x0011ec000c101b04 */
[----:B0-----:R-:W0:Y:S01]  /*88f0*/  LDC.64 R2, c[0x0][0x380] ;  /* 0x0000e000ff027b82 */ /* 0x001e220000000a00 */
[----:B------:R-:W-:Y:S01]  /*8900*/  IMAD.MOV.U32 R8, RZ, RZ, 0x16937d ;  /* 0x0016937dff087424 */ /* 0x000fe200078e00ff */
[----:B0-----:R0:W-:Y:S06]  /*8910*/  STG.E.64 desc[UR4][R2.64+0x1800], R4 ;  /* 0x0018000402007986 */ /* 0x0011ec000c101b04 */
[----:B0-----:R-:W0:Y:S01]  /*8920*/  LDC.64 R2, c[0x0][0x380] ;  /* 0x0000e000ff027b82 */ /* 0x001e220000000a00 */
[----:B------:R-:W-:Y:S01]  /*8930*/  HFMA2 R4, -RZ, RZ, 1.31130218505859375e-06, -0.00341033935546875 ;  /* 0x00169afcff047431 */ /* 0x000fe200000001ff */
[----:B0-----:R0:W-:Y:S06]  /*8940*/  STG.E.64 desc[UR4][R2.64+0x1808], R10 ;  /* 0x0018080a02007986 */ /* 0x0011ec000c101b04 */
[----:B0-----:R-:W0:Y:S01]  /*8950*/  LDC.64 R2, c[0x0][0x380] ;  /* 0x0000e000ff027b82 */ /* 0x001e220000000a00 */
[----:B------:R-:W-:Y:S01]  /*8960*/  IMAD.MOV.U32 R10, RZ, RZ, 0x16a27b ;  /* 0x0016a27bff0a7424 */ /* 0x000fe200078e00ff */
[----:B0-----:R0:W-:Y:S06]  /*8970*/  STG.E.64 desc[UR4][R2.64+0x1810], R6 ;  /* 0x0018100602007986 */ /* 0x0011ec000c101b04 */
[----:B0-----:R-:W0:Y:S01]  /*8980*/  LDC.64 R2, c[0x0][0x380] ;  /* 0x0000e000ff027b82 */ /* 0x001e220000000a00 */
[----:B------:R-:W-:Y:S01]  /*8990*/  HFMA2 R6, -RZ, RZ, 1.31130218505859375e-06, -0.04669189453125 ;  /* 0x0016a9faff067431 */ /* 0x000fe200000001ff */
[----:B0-----:R0:W-:Y:S06]  /*89a0*/  STG.E.64 desc[UR4][R2.64+0x1818], R8 ;  /* 0x0018180802007986 */ /* 0x0011ec000c101b04 */
[----:B0-----:R-:W0:Y:S01]  /*89b0*/  LDC.64 R2, c[0x0][0x380] ;  /* 0x0000e000ff027b82 */ /* 0x001e220000000a00 */
[----:B------:R-:W-:Y:S01]  /*89c0*/  IMAD.MOV.U32 R8, RZ, RZ, 0x16b179 ;  /* 0x0016b179ff087424 */ /* 0x000fe200078e00ff */
[----:B0-----:R0:W-:Y:S06]  /*89d0*/  STG.E.64 desc[UR4][R2.64+0x1820], R4 ;  /* 0x0018200402007986 */ /* 0x0011ec000c101b04 */
[----:B0-----:R-:W0:Y:S01]  /*89e0*/  LDC.64 R2, c[0x0][0x380] ;  /* 0x0000e000ff027b82 */ /* 0x001e220000000a00 */
[----:B------:R-:W-:Y:S01]  /*89f0*/  HFMA2 R4, -RZ, RZ, 1.31130218505859375e-06, -0.62109375 ;  /* 0x0016b8f8ff047431 */ /* 0x000fe200000001ff */
[----:B0-----:R0:W-:Y:S06]  /*8a00*/  STG.E.64 desc[UR4][R2.64+0x1828], R10 ;  /* 0x0018280a02007986 */ /* 0x0011ec000c101b04 */
[----:B0-----:R-:W0:Y:S01]  /*8a10*/  LDC.64 R2, c[0x0][0x380] ;  /* 0x0000e000ff027b82 */ /* 0x001e220000000a00 */
[----:B------:R-:W-:Y:S01]  /*8a20*/  IMAD.MOV.U32 R10, RZ, RZ, 0x16c077 ;  /* 0x0016c077ff0a7424 */ /* 0x000fe200078e00ff */
[----:B0-----:R0:W-:Y:S06]  /*8a30*/  STG.E.64 desc[UR4][R2.64+0x1830], R6 ;  /* 0x0018300602007986 */ /* 0x0011ec000c101b04 */
[----:B0-----:R-:W0:Y:S01]  /*8a40*/  LDC.64 R2, c[0x0][0x380] ;  /* 0x0000e000ff027b82 */ /* 0x001e220000000a00 */
[----:B------:R-:W-:Y:S01]  /*8a50*/  HFMA2 R6, -RZ, RZ, 1.31130218505859375e-06, -7.9609375 ;  /* 0x0016c7f6ff067431 */ /* 0x000fe200000001ff */
[----:B0-----:R0:W-:Y:S06]  /*8a60*/  STG.E.64 desc[UR4][R2.64+0x1838], R8 ;  /* 0x0018380802007986 */ /* 0x0011ec000c101b04 */
[----:B0-----:R-:W0:Y:S01]  /*8a70*/  LDC.64 R2, c[0x0][0x380] ;  /* 0x0000e000ff027b82 */ /* 0x001e220000000a00 */
[----:B------:R-:W-:Y:S01]  /*8a80*/  IMAD.MOV.U32 R8, RZ, RZ, 0x16cf75 ;  /* 0x0016cf75ff087424 */ /* 0x000fe200078e00ff */
[----:B0-----:R0:W-:Y:S06]  /*8a90*/  STG.E.64 desc[UR4][R2.64+0x1840], R4 ;  /* 0x0018400402007986 */ /* 0x0011ec000c101b04 */
[----:B0-----:R-:W0:Y:S01]  /*8aa0*/  LDC.64 R2, c[0x0][0x380] ;  /* 0x0000e000ff027b82 */ /* 0x001e220000000a00 */
[----:B------:R-:W-:Y:S01]  /*8ab0*/  HFMA2 R4, -RZ, RZ, 1.31130218505859375e-06, -111.25 ;  /* 0x0016d6f4ff047431 */ /* 0x000fe200000001ff */
[----:B0-----:R0:W-:Y:S06]  /*8ac0*/  STG.E.64 desc[UR4][R2.64+0x1848], R10 ;  /* 0x0018480a02007986 */ /* 0x0011ec000c101b04 */
[----:B0-----:R-:W0:Y:S01]  /*8ad0*/  LDC.64 R2, c[0x0][0x380] ;  /* 0x0000e000ff027b82 */ /* 0x001e220000000a00 */
[----:B------:R-:W-:Y:S01]  /*8ae0*/  IMAD.MOV.U32 R10, RZ, RZ, 0x16de73 ;  /* 0x0016de73ff0a7424 */ /* 0x000fe200078e00ff */
[----:B0-----:R0:W-:Y:S06]  /*8af0*/  STG.E.64 desc[UR4][R2.64+0x1850], R6 ;  /* 0x0018500602007986 */ /* 0x0011ec000c101b04 */
[----:B0-----:R-:W0:Y:S01]  /*8b00*/  LDC.64 R2, c[0x0][0x380] ;  /* 0x0000e000ff027b82 */ /* 0x001e220000000a00 */
[----:B------:R-:W-:Y:S01]  /*8b10*/  HFMA2 R6, -RZ, RZ, 1.31130218505859375e-06, -1522 ;  /* 0x0016e5f2ff067431 */ /* 0x000fe200000001ff */
        /* <DEDUP_REMOVED lines=11> */
[----:B------:R-:W-:Y:S01]  /*8bd0*/  HFMA2 R6, -RZ, RZ, 1.370906829833984375e-06, 5.996227264404296875e-05 ;  /* 0x001703eeff067431 */ /* 0x000fe200000001ff */
[----:B0-----:R0:W-:Y:S06]  /*8be0*/  STG.E.64 desc[UR4][R2.64+0x1878], R8 ;  /* 0x0018780802007986 */ /* 0x0011ec000c101b04 */
[----:B0-----:R-:W0:Y:S01]  /*8bf0*/  LDC.64 R2, c[0x0][0x380] ;  /* 0x0000e000ff027b82 */ /* 0x001e220000000a00 */
[----:B------:R-:W-:Y:S01]  /*8c00*/  IMAD.MOV.U32 R8, RZ, RZ, 0x170b6d ;  /* 0x00170b6dff087424 */ /* 0x000fe200078e00ff */
[----:B0-----:R0:W-:Y:S06]  /*8c10*/  STG.E.64 desc[UR4][R2.64+0x1880], R4 ;  /* 0x0018800402007986 */ /* 0x0011ec000c101b04 */
[----:B0-----:R-:W0:Y:S01]  /*8c20*/  LDC.64 R2, c[0x0][0x380] ;  /* 0x0000e000ff027b82 */ /* 0x001e220000000a00 */
[----:B------:R-:W-:Y:S01]  /*8c30*/  HFMA2 R4, -RZ, RZ, 1.370906829833984375e-06, 0.0008449554443359375 ;  /* 0x001712ecff047431 */ /* 0x000fe200000001ff */
[----:B0-----:R0:W-:Y:S06]  /*8c40*/  STG.E.64 desc[UR4][R2.64+0x1888], R10 ;  /* 0x0018880a02007986 */ /* 0x0011ec000c101b04 */
[----:B0-----:R-:W0:Y:S01]  /*8c50*/  LDC.64 R2, c[0x0][0x380] ;  /* 0x0000e000ff027b82 */ /* 0x001e220000000a00 */
[----:B------:R-:W-:Y:S01]  /*8c60*/  IMAD.MOV.U32 R10, RZ, RZ, 0x171a6b ;  /* 0x00171a6bff0a7424 */ /* 0x000fe200078e00ff */
[----:B0-----:R0:W-:Y:S06]  /*8c70*/  STG.E.64 desc[UR4][R2.64+0x1890], R6 ;  /* 0x0018900602007986 */ /* 0x0011ec000c101b04 */
[----:B0-----:R-:W0:Y:S01]  /*8c80*/  LDC.64 R2, c[0x0][0x380] ;  /* 0x0000e000ff027b82 */ /* 0x001e220000000a00 */
[----:B------:R-:W-:Y:S01]  /*8c90*/  HFMA2 R6, -RZ, RZ, 1.370906829833984375e-06, 0.0115509033203125 ;  /* 0x001721eaff067431 */ /* 0x000fe200000001ff */
[----:B0-----:R0:W-:Y:S06]  /*8ca0*/  STG.E.64 desc[UR4][R2.64+0x1898], R8 ;  /* 0x0018980802007986 */ /* 0x0011ec000c101b04 */
[----:B0-----:R-:W0:Y:S01]  /*8cb0*/  LDC.64 R2, c[0x0][0x380] ;  /* 0x0000e000ff027b82 */ /* 0x001e220000000a00 */
[----:B------:R-:W-:Y:S01]  /*8cc0*/  IMAD.MOV.U32 R8, RZ, RZ, 0x172969 ;  /* 0x00172969ff087424 */ /* 0x000fe200078e00ff */
[----:B0-----:R0:W-:Y:S06]  /*8cd0*/  STG.E.64 desc[UR4][R2.64+0x18a0], R4 ;  /* 0x0018a00402007986 */ /* 0x0011ec000c101b04 */
[----:B0-----:R-:W0:Y:S01]  /*8ce0*/  LDC.64 R2, c[0x0][0x380] ;  /* 0x0000e000ff027b82 */ /* 0x001e220000000a00 */
[----:B------:R-:W-:Y:S01]  /*8cf0*/  HFMA2 R4, -RZ, RZ, 1.370906829833984375e-06, 0.1533203125 ;  /* 0x001730e8ff047431 */ /* 0x000fe200000001ff */
[----:B0-----:R0:W-:Y:S06]  /*8d00*/  STG.E.64 desc[UR4][R2.64+0x18a8], R10 ;  /* 0x0018a80a02007986 */ /* 0x0011ec000c101b04 */
[----:B0-----:R-:W0:Y:S01]  /*8d10*/  LDC.64 R2, c[0x0][0x380] ;  /* 0x0000e000ff027b82 */ /* 0x001e220000000a00 */
[----:B------:R-:W-:Y:S01]  /*8d20*/  IMAD.MOV.U32 R10, RZ, RZ, 0x173867 ;  /* 0x00173867ff0a7424 */ /* 0x000fe200078e00ff */
[----:B0-----:R0:W-:Y:S06]  /*8d30*/  STG.E.64 desc[UR4][R2.64+0x18b0], R6 ;  /* 0x0018b00602007986 */ /* 0x0011ec000c101b04 */
[----:B0-----:R-:W0:Y:S01]  /*8d40*/  LDC.64 R2, c[0x0][0x380] ;  /* 0x0000e000ff027b82 */ /* 0x001e220000000a00 */
[----:B------:R-:W-:Y:S01]  /*8d50*/  HFMA2 R6, -RZ, RZ, 1.370906829833984375e-06, 1.974609375 ;  /* 0x00173fe6ff067431 */ /* 0x000fe200000001ff */
[----:B0-----:R0:W-:Y:S06]  /*8d60*/  STG.E.64 desc[UR4][R2.64+0x18b8], R8 ;  /* 0x0018b80802007986 */ /* 0x0011ec000c101b04 */
[----:B0-----:R-:W0:Y:S01]  /*8d70*/  LDC.64 R2, c[0x0][0x380] ;  /* 0x0000e000ff027b82 */ /* 0x001e220000000a00 */
[----:B------:R-:W-:Y:S01]  /*8d80*/  IMAD.MOV.U32 R8, RZ, RZ, 0x174765 ;  /* 0x00174765ff087424 */ /* 0x000fe200078e00ff */
[----:B0-----:R0:W-:Y:S06]  /*8d90*/  STG.E.64 desc[UR4][R2.64+0x18c0], R4 ;  /* 0x0018c00402007986 */ /* 0x0011ec000c101b04 */
[----:B0-----:R-:W0:Y:S01]  /*8da0*/  LDC.64 R2, c[0x0][0x380] ;  /* 0x0000e000ff027b82 */ /* 0x001e220000000a00 */
[----:B------:R-:W-:Y:S01]  /*8db0*/  HFMA2 R4, -RZ, RZ, 1.370906829833984375e-06, 27.5625 ;  /* 0x00174ee4ff047431 */ /* 0x000fe200000001ff */
[----:B0-----:R0:W-:Y:S06]  /*8dc0*/  STG.E.64 desc[UR4][R2.64+0x18c8], R10 ;  /* 0x0018c80a02007986 */ /* 0x0011ec000c101b04 */
[----:B0-----:R-:W0:Y:S01]  /*8dd0*/  LDC.64 R2, c[0x0][0x380] ;  /* 0x0000e000ff027b82 */ /* 0x001e220000000a00 */
[----:B------:R-:W-:Y:S01]  /*8de0*/  IMAD.MOV.U32 R10, RZ, RZ, 0x175663 ;  /* 0x00175663ff0a7424 */ /* 0x000fe200078e00ff */
[----:B0-----:R0:W-:Y:S06]  /*8df0*/  STG.E.64 desc[UR4][R2.64+0x18d0], R6 ;  /* 0x0018d00602007986 */ /* 0x0011ec000c101b04 */
[----:B0-----:R-:W0:Y:S01]  /*8e00*/  LDC.64 R2, c[0x0][0x380] ;  /* 0x0000e000ff027b82 */ /* 0x001e220000000a00 */
[----:B------:R-:W-:Y:S01]  /*8e10*/  HFMA2 R6, -RZ, RZ, 1.370906829833984375e-06, 376.5 ;  /* 0x00175de2ff067431 */ /* 0x000fe200000001ff */
[----:B0-----:R0:W-:Y:S06]  /*8e20*/  STG.E.64 desc[UR4][R2.64+0x18d8], R8 ;  /* 0x0018d80802007986 */ /* 0x0011ec000c101b04 */
[----:B0-----:R-:W0:Y:S01]  /*8e30*/  LDC.64 R2, c[0x0][0x380] ;  /* 0x0000e000ff027b82 */ /* 0x001e220000000a00 */
[----:B------:R-:W-:Y:S01]  /*8e40*/  IMAD.MOV.U32 R8, RZ, RZ, 0x176561 ;  /* 0x00176561ff087424 */ /* 0x000fe200078e00ff */
[----:B0-----:R0:W-:Y:S06]  /*8e50*/  STG.E.64 desc[UR4][R2.64+0x18e0], R4 ;  /* 0x0018e00402007986 */ /* 0x0011ec000c101b04 */
[----:B0-----:R-:W0:Y:S01]  /*8e60*/  LDC.64 R2, c[0x0][0x380] ;  /* 0x0000e000ff027b82 */ /* 0x001e220000000a00 */
[----:B------:R-:W-:Y:S01]  /*8e70*/  HFMA2 R4, -RZ, RZ, 1.370906829833984375e-06, 4992 ;  /* 0x00176ce0ff047431 */ /* 0x000fe200000001ff */
        /* <DEDUP_REMOVED lines=11> */
[----:B------:R-:W-:Y:S01]  /*8f30*/  HFMA2 R4, -RZ, RZ, 1.370906829833984375e-06, -0.000209331512451171875 ;  /* 0x00178adcff047431 */ /* 0x000fe200000001ff */
[----:B0-----:R0:W-:Y:S06]  /*8f40*/  STG.E.64 desc[UR4][R2.64+0x1908], R10 ;  /* 0x0019080a02007986 */ /* 0x0011ec000c101b04 */
[----:B0-----:R-:W0:Y:S01]  /*8f50*/  LDC.64 R2, c[0x0][0x380] ;  /* 0x0000e000ff027b82 */ /* 0x001e220000000a00 */
[----:B------:R-:W-:Y:S01]  /*8f60*/  IMAD.MOV.U32 R10, RZ, RZ, 0x17925b ;  /* 0x0017925bff0a7424 */ /* 0x000fe200078e00ff */
[----:B0-----:R0:W-:Y:S06]  /*8f70*/  STG.E.64 desc[UR4][R2.64+0x1910], R6 ;  /* 0x0019100602007986 */ /* 0x0011ec000c101b04 */
[----:B0-----:R-:W0:Y:S01]  /*8f80*/  LDC.64 R2, c[0x0][0x380] ;  /* 0x0000e000ff027b82 */ /* 0x001e220000000a00 */
[----:B------:R-:W-:Y:S01]  /*8f90*/  HFMA2 R6, -RZ, RZ, 1.370906829833984375e-06, -0.002857208251953125 ;  /* 0x001799daff067431 */ /* 0x000fe200000001ff */
[----:B0-----:R0:W-:Y:S06]  /*8fa0*/  STG.E.64 desc[UR4][R2.64+0x1918], R8 ;  /* 0x0019180802007986 */ /* 0x0011ec000c101b04 */
[----:B0-----:R-:W0:Y:S01]  /*8fb0*/  LDC.64 R2, c[0x0][0x380] ;  /* 0x0000e000ff027b82 */ /* 0x001e220000000a00 */
[----:B------:R-:W-:Y:S01]  /*8fc0*/  IMAD.MOV.U32 R8, RZ, RZ, 0x17a159 ;  /* 0x0017a159ff087424 */ /* 0x000fe200078e00ff */
[----:B0-----:R0:W-:Y:S06]  /*8fd0*/  STG.E.64 desc[UR4][R2.64+0x1920], R4 ;  /* 0x0019200402007986 */ /* 0x0011ec000c101b04 */
[----:B0-----:R-:W0:Y:S01]  /*8fe0*/  LDC.64 R2, c[0x0][0x380] ;  /* 0x0000e000ff027b82 */ /* 0x001e220000000a00 */
[----:B------:R-:W-:Y:S01]  /*8ff0*/  HFMA2 R4, -RZ, RZ, 1.370906829833984375e-06, -0.037841796875 ;  /* 0x0017a8d8ff047431 */ /* 0x000fe200000001ff */
[----:B0-----:R0:W-:Y:S06]  /*9000*/  STG.E.64 desc[UR4][R2.64+0x1928], R10 ;  /* 0x0019280a02007986 */ /* 0x0011ec000c101b04 */
[----:B0-----:R-:W0:Y:S01]  /*9010*/  LDC.64 R2, c[0x0][0x380] ;  /* 0x0000e000ff027b82 */ /* 0x001e220000000a00 */
[----:B------:R-:W-:Y:S01]  /*9020*/  IMAD.MOV.U32 R10, RZ, RZ, 0x17b057 ;  /* 0x0017b057ff0a7424 */ /* 0x000fe200078e00ff */
[----:B0-----:R0:W-:Y:S06]  /*9030*/  STG.E.64 desc[UR4][R2.64+0x1930], R6 ;  /* 0x0019300602007986 */ /* 0x0011ec000c101b04 */
[----:B0-----:R-:W0:Y:S01]  /*9040*/  LDC.64 R2, c[0x0][0x380] ;  /* 0x0000e000ff027b82 */ /* 0x001e220000000a00 */
[----:B------:R-:W-:Y:S01]  /*9050*/  HFMA2 R6, -RZ, RZ, 1.370906829833984375e-06, -0.48974609375 ;  /* 0x0017b7d6ff067431 */ /* 0x000fe200000001ff */
[----:B0-----:R0:W-:Y:S06]  /*9060*/  STG.E.64 desc[UR4][R2.64+0x1938], R8 ;  /* 0x0019380802007986 */ /* 0x0011ec000c101b04 */
[----:B0-----:R-:W0:Y:S01]  /*9070*/  LDC.64 R2, c[0x0][0x380] ;  /* 0x0000e000ff027b82 */ /* 0x001e220000000a00 */
[----:B------:R-:W-:Y:S01]  /*9080*/  IMAD.MOV.U32 R8, RZ, RZ, 0x17bf55 ;  /* 0x0017bf55ff087424 */ /* 0x000fe200078e00ff */
[----:B0-----:R0:W-:Y:S06]  /*9090*/  STG.E.64 desc[UR4][R2.64+0x1940], R4 ;  /* 0x0019400402007986 */ /* 0x0011ec000c101b04 */
[----:B0-----:R-:W0:Y:S01]  /*90a0*/  LDC.64 R2, c[0x0][0x380] ;  /* 0x0000e000ff027b82 */ /* 0x001e220000000a00 */
[----:B------:R-:W-:Y:S01]  /*90b0*/  HFMA2 R4, -RZ, RZ, 1.370906829833984375e-06, -6.828125 ;  /* 0x0017c6d4ff047431 */ /* 0x000fe200000001ff */
[----:B0-----:R0:W-:Y:S06]  /*90c0*/  STG.E.64 desc[UR4][R2.64+0x1948], R10 ;  /* 0x0019480a02007986 */ /* 0x0011ec000c101b04 */
[----:B0-----:R-:W0:Y:S01]  /*90d0*/  LDC.64 R2, c[0x0][0x380] ;  /* 0x0000e000ff027b82 */ /* 0x001e220000000a00 */
[----:B------:R-:W-:Y:S01]  /*90e0*/  IMAD.MOV.U32 R10, RZ, RZ, 0x17ce53 ;  /* 0x0017ce53ff0a7424 */ /* 0x000fe200078e00ff */
[----:B0-----:R0:W-:Y:S06]  /*90f0*/  STG.E.64 desc[UR4][R2.64+0x1950], R6 ;  /* 0x0019500602007986 */ /* 0x0011ec000c101b04 */
[----:B0-----:R-:W0:Y:S01]  /*9100*/  LDC.64 R2, c[0x0][0x380] ;  /* 0x0000e000ff027b82 */ /* 0x001e220000000a00 */
[----:B------:R-:W-:Y:S01]  /*9110*/  HFMA2 R6, -RZ, RZ, 1.370906829833984375e-06, -93.125 ;  /* 0x0017d5d2ff067431 */ /* 0x000fe200000001ff */
[----:B0-----:R0:W-:Y:S06]  /*9120*/  STG.E.64 desc[UR4][R2.64+0x1958], R8 ;  /* 0x0019580802007986 */ /* 0x0011ec000c101b04 */
[----:B0-----:R-:W0:Y:S01]  /*9130*/  LDC.64 R2, c[0x0][0x380] ;  /* 0x0000e000ff027b82 */ /* 0x001e220000000a00 */
[----:B------:R-:W-:Y:S01]  /*9140*/  IMAD.MOV.U32 R8, RZ, RZ, 0x17dd51 ;  /* 0x0017dd51ff087424 */ /* 0x000fe200078e00ff */
[----:B0-----:R0:W-:Y:S06]  /*9150*/  STG.E.64 desc[UR4][R2.64+0x1960], R4 ;  /* 0x0019600402007986 */ /* 0x0011ec000c101b04 */
[----:B0-----:R-:W0:Y:S01]  /*9160*/  LDC.64 R2, c[0x0][0x380] ;  /* 0x0000e000ff027b82 */ /* 0x001e220000000a00 */
[----:B------:R-:W-:Y:S01]  /*9170*/  HFMA2 R4, -RZ, RZ, 1.370906829833984375e-06, -1232 ;  /* 0x0017e4d0ff047431 */ /* 0x000fe200000001ff */
        /* <DEDUP_REMOVED lines=11> */
[----:B------:R-:W-:Y:S01]  /*9230*/  HFMA2 R4, -RZ, RZ, 1.430511474609375e-06, 4.26769256591796875e-05 ;  /* 0x001802ccff047431 */ /* 0x000fe200000001ff */
[----:B0-----:R0:W-:Y:S06]  /*9240*/  STG.E.64 desc[UR4][R2.64+0x1988], R10 ;  /* 0x0019880a02007986 */ /* 0x0011ec000c101b04 */
[----:B0-----:R-:W0:Y:S01]  /*9250*/  LDC.64 R2, c[0x0][0x380] ;  /* 0x0000e000ff027b82 */ /* 0x001e220000000a00 */
[----:B------:R-:W-:Y:S01]  /*9260*/  IMAD.MOV.U32 R10, RZ, RZ, 0x180a4b ;  /* 0x00180a4bff0a7424 */ /* 0x000fe200078e00ff */
[----:B0-----:R0:W-:Y:S06]  /*9270*/  STG.E.64 desc[UR4][R2.64+0x1990], R6 ;  /* 0x0019900602007986 */ /* 0x0011ec000c101b04 */
[----:B0-----:R-:W0:Y:S01]  /*9280*/  LDC.64 R2, c[0x0][0x380] ;  /* 0x0000e000ff027b82 */ /* 0x001e220000000a00 */
[----:B------:R-:W-:Y:S01]  /*9290*/  HFMA2 R6, -RZ, RZ, 1.430511474609375e-06, 0.00070667266845703125 ;  /* 0x001811caff067431 */ /* 0x000fe200000001ff */
[----:B0-----:R0:W-:Y:S06]  /*92a0*/  STG.E.64 desc[UR4][R2.64+0x1998], R8 ;  /* 0x0019980802007986 */ /* 0x0011ec000c101b04 */
[----:B0-----:R-:W0:Y:S01]  /*92b0*/  LDC.64 R2, c[0x0][0x380] ;  /* 0x0000e000ff027b82 */ /* 0x001e220000000a00 */
[----:B------:R-:W-:Y:S01]  /*92c0*/  IMAD.MOV.U32 R8, RZ, RZ, 0x181949 ;  /* 0x00181949ff087424 */ /* 0x000fe200078e00ff */
[----:B0-----:R0:W-:Y:S06]  /*92d0*/  STG.E.64 desc[UR4][R2.64+0x19a0], R4 ;  /* 0x0019a00402007986 */ /* 0x0011ec000c101b04 */
[----:B0-----:R-:W0:Y:S01]  /*92e0*/  LDC.64 R2, c[0x0][0x380] ;  /* 0x0000e000ff027b82 */ /* 0x001e220000000a00 */
[----:B------:R-:W-:Y:S01]  /*92f0*/  HFMA2 R4, -RZ, RZ, 1.430511474609375e-06, 0.00933837890625 ;  /* 0x001820c8ff047431 */ /* 0x000fe200000001ff */
[----:B0-----:R0:W-:Y:S06]  /*9300*/  STG.E.64 desc[UR4][R2.64+0x19a8], R10 ;  /* 0x0019a80a02007986 */ /* 0x0011ec000c101b04 */
[----:B0-----:R-:W0:Y:S01]  /*9310*/  LDC.64 R2, c[0x0][0x380] ;  /* 0x0000e000ff027b82 */ /* 0x001e220000000a00 */
[----:B------:R-:W-:Y:S01]  /*9320*/  IMAD.MOV.U32 R10, RZ, RZ, 0x182847 ;  /* 0x00182847ff0a7424 */ /* 0x000fe200078e00ff */
[----:B0-----:R0:W-:Y:S06]  /*9330*/  STG.E.64 desc[UR4][R2.64+0x19b0], R6 ;  /* 0x0019b00602007986 */ /* 0x0011ec000c101b04 */
[----:B0-----:R-:W0:Y:S01]  /*9340*/  LDC.64 R2, c[0x0][0x380] ;  /* 0x0000e000ff027b82 */ /* 0x001e220000000a00 */
[----:B------:R-:W-:Y:S01]  /*9350*/  HFMA2 R6, -RZ, RZ, 1.430511474609375e-06, 0.1214599609375 ;  /* 0x00182fc6ff067431 */ /* 0x000fe200000001ff */
[----:B0-----:R0:W-:Y:S06]  /*9360*/  STG.E.64 desc[UR4][R2.64+0x19b8], R8 ;  /* 0x0019b80802007986 */ /* 0x0011ec000c101b04 */
[----:B0-----:R-:W0:Y:S01]  /*9370*/  LDC.64 R2, c[0x0][0x380] ;  /* 0x0000e000ff027b82 */ /* 0x001e220000000a00 */
[----:B------:R-:W-:Y:S01]  /*9380*/  IMAD.MOV.U32 R8, RZ, RZ, 0x183745 ;  /* 0x00183745ff087424 */ /* 0x000fe200078e00ff */
[----:B0-----:R0:W-:Y:S06]  /*9390*/  STG.E.64 desc[UR4][R2.64+0x19c0], R4 ;  /* 0x0019c00402007986 */ /* 0x0011ec000c101b04 */
[----:B0-----:R-:W0:Y:S01]  /*93a0*/  LDC.64 R2, c[0x0][0x380] ;  /* 0x0000e000ff027b82 */ /* 0x001e220000000a00 */
[----:B------:R-:W-:Y:S01]  /*93b0*/  HFMA2 R4, -RZ, RZ, 1.430511474609375e-06, 1.69140625 ;  /* 0x00183ec4ff047431 */ /* 0x000fe200000001ff */
[----:B0-----:R0:W-:Y:S06]  /*93c0*/  STG.E.64 desc[UR4][R2.64+0x19c8], R10 ;  /* 0x0019c80a02007986 */ /* 0x0011ec000c101b04 */
[----:B0-----:R-:W0:Y:S01]  /*93d0*/  LDC.64 R2, c[0x0][0x380] ;  /* 0x0000e000ff027b82 */ /* 0x001e220000000a00 */
[----:B------:R-:W-:Y:S01]  /*93e0*/  IMAD.MOV.U32 R10, RZ, RZ, 0x184643 ;  /* 0x00184643ff0a7424 */ /* 0x000fe200078e00ff */
[----:B0-----:R0:W-:Y:S06]  /*93f0*/  STG.E.64 desc[UR4][R2.64+0x19d0], R6 ;  /* 0x0019d00602007986 */ /* 0x0011ec000c101b04 */
[----:B0-----:R-:W0:Y:S01]  /*9400*/  LDC.64 R2, c[0x0][0x380] ;  /* 0x0000e000ff027b82 */ /* 0x001e220000000a00 */
[----:B------:R-:W-:Y:S01]  /*9410*/  HFMA2 R6, -RZ, RZ, 1.430511474609375e-06, 23.03125 ;  /* 0x00184dc2ff067431 */ /* 0x000fe200000001ff */
[----:B0-----:R0:W-:Y:S06]  /*9420*/  STG.E.64 desc[UR4][R2.64+0x19d8], R8 ;  /* 0x0019d80802007986 */ /* 0x0011ec000c101b04 */
[----:B0-----:R-:W0:Y:S01]  /*9430*/  LDC.64 R2, c[0x0][0x380] ;  /* 0x0000e000ff027b82 */ /* 0x001e220000000a00 */
[----:B------:R-:W-:Y:S01]  /*9440*/  IMAD.MOV.U32 R8, RZ, RZ, 0x185541 ;  /* 0x00185541ff087424 */ /* 0x000fe200078e00ff */
[----:B0-----:R0:W-:Y:S06]  /*9450*/  STG.E.64 desc[UR4][R2.64+0x19e0], R4 ;  /* 0x0019e00402007986 */ /* 0x0011ec000c101b04 */
[----:B0-----:R-:W0:Y:S01]  /*9460*/  LDC.64 R2, c[0x0][0x380] ;  /* 0x0000e000ff027b82 */ /* 0x001e220000000a00 */
[----:B------:R-:W-:Y:S01]  /*9470*/  HFMA2 R4, -RZ, RZ, 1.430511474609375e-06, 304 ;  /* 0x00185cc0ff047431 */ /* 0x000fe200000001ff */
        /* <DEDUP_REMOVED lines=17> */
[----:B------:R-:W-:Y:S01]  /*9590*/  HFMA2 R6, -RZ, RZ, 1.430511474609375e-06, -0.0001747608184814453125 ;  /* 0x001889baff067431 */ /* 0x000fe200000001ff */
[----:B0-----:R0:W-:Y:S06]  /*95a0*/  STG.E.64 desc[UR4][R2.64+0x1a18], R8 ;  /* 0x001a180802007986 */ /* 0x0011ec000c101b04 */
[----:B0-----:R-:W0:Y:S01]  /*95b0*/  LDC.64 R2, c[0x0][0x380] ;  /* 0x0000e000ff027b82 */ /* 0x001e220000000a00 */
[----:B------:R-:W-:Y:S01]  /*95c0*/  IMAD.MOV.U32 R8, RZ, RZ, 0x189139 ;  /* 0x00189139ff087424 */ /* 0x000fe200078e00ff */
[----:B0-----:R0:W-:Y:S06]  /*95d0*/  STG.E.64 desc[UR4][R2.64+0x1a20], R4 ;  /* 0x001a200402007986 */ /* 0x0011ec000c101b04 */
[----:B0-----:R-:W0:Y:S01]  /*95e0*/  LDC.64 R2, c[0x0][0x380] ;  /* 0x0000e000ff027b82 */ /* 0x001e220000000a00 */
[----:B------:R-:W-:Y:S01]  /*95f0*/  HFMA2 R4, -RZ, RZ, 1.430511474609375e-06, -0.0023040771484375 ;  /* 0x001898b8ff047431 */ /* 0x000fe200000001ff */
[----:B0-----:R0:W-:Y:S06]  /*9600*/  STG.E.64 desc[UR4][R2.64+0x1a28], R10 ;  /* 0x001a280a02007986 */ /* 0x0011ec000c101b04 */
[----:B0-----:R-:W0:Y:S01]  /*9610*/  LDC.64 R2, c[0x0][0x380] ;  /* 0x0000e000ff027b82 */ /* 0x001e220000000a00 */
[----:B------:R-:W-:Y:S01]  /*9620*/  IMAD.MOV.U32 R10, RZ, RZ, 0x18a037 ;  /* 0x0018a037ff0a7424 */ /* 0x000fe200078e00ff */
[----:B0-----:R0:W-:Y:S06]  /*9630*/  STG.E.64 desc[UR4][R2.64+0x1a30], R6 ;  /* 0x001a300602007986 */ /* 0x0011ec000c101b04 */
[----:B0-----:R-:W0:Y:S01]  /*9640*/  LDC.64 R2, c[0x0][0x380] ;  /* 0x0000e000ff027b82 */ /* 0x001e220000000a00 */
[----:B------:R-:W-:Y:S01]  /*9650*/  HFMA2 R6, -RZ, RZ, 1.430511474609375e-06, -0.030120849609375 ;  /* 0x0018a7b6ff067431 */ /* 0x000fe200000001ff */
[----:B0-----:R0:W-:Y:S06]  /*9660*/  STG.E.64 desc[UR4][R2.64+0x1a38], R8 ;  /* 0x001a380802007986 */ /* 0x0011ec000c101b04 */
[----:B0-----:R-:W0:Y:S01]  /*9670*/  LDC.64 R2, c[0x0][0x380] ;  /* 0x0000e000ff027b82 */ /* 0x001e220000000a00 */
[----:B------:R-:W-:Y:S01]  /*9680*/  IMAD.MOV.U32 R8, RZ, RZ, 0x18af35 ;  /* 0x0018af35ff087424 */ /* 0x000fe200078e00ff */
[----:B0-----:R0:W-:Y:S06]  /*9690*/  STG.E.64 desc[UR4][R2.64+0x1a40], R4 ;  /* 0x001a400402007986 */ /* 0x0011ec000c101b04 */
[----:B0-----:R-:W0:Y:S01]  /*96a0*/  LDC.64 R2, c[0x0][0x380] ;  /* 0x0000e000ff027b82 */ /* 0x001e220000000a00 */
[----:B------:R-:W-:Y:S01]  /*96b0*/  HFMA2 R4, -RZ, RZ, 1.430511474609375e-06, -0.4189453125 ;  /* 0x0018b6b4ff047431 */ /* 0x000fe200000001ff */
[----:B0-----:R0:W-:Y:S06]  /*96c0*/  STG.E.64 desc[UR4][R2.64+0x1a48], R10 ;  /* 0x001a480a02007986 */ /* 0x0011ec000c101b04 */
[----:B0-----:R-:W0:Y:S01]  /*96d0*/  LDC.64 R2, c[0x0][0x380] ;  /* 0x0000e000ff027b82 */ /* 0x001e220000000a00 */
[----:B------:R-:W-:Y:S01]  /*96e0*/  IMAD.MOV.U32 R10, RZ, RZ, 0x18be33 ;  /* 0x0018be33ff0a7424 */ /* 0x000fe200078e00ff */
[----:B0-----:R0:W-:Y:S06]  /*96f0*/  STG.E.64 desc[UR4][R2.64+0x1a50], R6 ;  /* 0x001a500602007986 */ /* 0x0011ec000c101b04 */
[----:B0-----:R-:W0:Y:S01]  /*9700*/  LDC.64 R2, c[0x0][0x380] ;  /* 0x0000e000ff027b82 */ /* 0x001e220000000a00 */
[----:B------:R-:W-:Y:S01]  /*9710*/  HFMA2 R6, -RZ, RZ, 1.430511474609375e-06, -5.6953125 ;  /* 0x0018c5b2ff067431 */ /* 0x000fe200000001ff */
[----:B0-----:R0:W-:Y:S06]  /*9720*/  STG.E.64 desc[UR4][R2.64+0x1a58], R8 ;  /* 0x001a580802007986 */ /* 0x0011ec000c101b04 */
[----:B0-----:R-:W0:Y:S01]  /*9730*/  LDC.64 R2, c[0x0][0x380] ;  /* 0x0000e000ff027b82 */ /* 0x001e220000000a00 */
[----:B------:R-:W-:Y:S01]  /*9740*/  IMAD.MOV.U32 R8, RZ, RZ, 0x18cd31 ;  /* 0x0018cd31ff087424 */ /* 0x000fe200078e00ff */
[----:B0-----:R0:W-:Y:S06]  /*9750*/  STG.E.64 desc[UR4][R2.64+0x1a60], R4 ;  /* 0x001a600402007986 */ /* 0x0011ec000c101b04 */
[----:B0-----:R-:W0:Y:S01]  /*9760*/  LDC.64 R2, c[0x0][0x380] ;  /* 0x0000e000ff027b82 */ /* 0x001e220000000a00 */
[----:B------:R-:W-:Y:S01]  /*9770*/  HFMA2 R4, -RZ, RZ, 1.430511474609375e-06, -75 ;  /* 0x0018d4b0ff047431 */ /* 0x000fe200000001ff */
        /* <DEDUP_REMOVED lines=17> */
[----:B------:R-:W-:Y:S01]  /*9890*/  HFMA2 R6, -RZ, RZ, 1.490116119384765625e-06, 2.539157867431640625e-05 ;  /* 0x001901aaff067431 */ /* 0x000fe200000001ff */
[----:B0-----:R0:W-:Y:S06]  /*98a0*/  STG.E.64 desc[UR4][R2.64+0x1a98], R8 ;  /* 0x001a980802007986 */ /* 0x0011ec000c101b04 */
[----:B0-----:R-:W0:Y:S01]  /*98b0*/  LDC.64 R2, c[0x0][0x380] ;  /* 0x0000e000ff027b82 */ /* 0x001e220000000a00 */
[----:B------:R-:W-:Y:S01]  /*98c0*/  IMAD.MOV.U32 R8, RZ, RZ, 0x190929 ;  /* 0x00190929ff087424 */ /* 0x000fe200078e00ff */
[----:B0-----:R0:W-:Y:S06]  /*98d0*/  STG.E.64 desc[UR4][R2.64+0x1aa0], R4 ;  /* 0x001aa00402007986 */ /* 0x0011ec000c101b04 */
[----:B0-----:R-:W0:Y:S01]  /*98e0*/  LDC.64 R2, c[0x0][0x380] ;  /* 0x0000e000ff027b82 */ /* 0x001e220000000a00 */
[----:B------:R-:W-:Y:S01]  /*98f0*/  HFMA2 R4, -RZ, RZ, 1.490116119384765625e-06, 0.000568389892578125 ;  /* 0x001910a8ff047431 */ /* 0x000fe200000001ff */
[----:B0-----:R0:W-:Y:S06]  /*9900*/  STG.E.64 desc[UR4][R2.64+0x1aa8], R10 ;  /* 0x001aa80a02007986 */ /* 0x0011ec000c101b04 */
[----:B0-----:R-:W0:Y:S01]  /*9910*/  LDC.64 R2, c[0x0][0x380] ;  /* 0x0000e000ff027b82 */ /* 0x001e220000000a00 */
[----:B------:R-:W-:Y:S01]  /*9920*/  IMAD.MOV.U32 R10, RZ, RZ, 0x191827 ;  /* 0x00191827ff0a7424 */ /* 0x000fe200078e00ff */
[----:B0-----:R0:W-:Y:S06]  /*9930*/  STG.E.64 desc[UR4][R2.64+0x1ab0], R6 ;  /* 0x001ab00602007986 */ /* 0x0011ec000c101b04 */
[----:B0-----:R-:W0:Y:S01]  /*9940*/  LDC.64 R2, c[0x0][0x380] ;  /* 0x0000e000ff027b82 */ /* 0x001e220000000a00 */
[----:B------:R-:W-:Y:S01]  /*9950*/  HFMA2 R6, -RZ, RZ, 1.490116119384765625e-06, 0.00746917724609375 ;  /* 0x00191fa6ff067431 */ /* 0x000fe200000001ff */
[----:B0-----:R0:W-:Y:S06]  /*9960*/  STG.E.64 desc[UR4][R2.64+0x1ab8], R8 ;  /* 0x001ab80802007986 */ /* 0x0011ec000c101b04 */
[----:B0-----:R-:W0:Y:S01]  /*9970*/  LDC.64 R2, c[0x0][0x380] ;  /* 0x0000e000ff027b82 */ /* 0x001e220000000a00 */
[----:B------:R-:W-:Y:S01]  /*9980*/  IMAD.MOV.U32 R8, RZ, RZ, 0x192725 ;  /* 0x00192725ff087424 */ /* 0x000fe200078e00ff */
[----:B0-----:R0:W-:Y:S06]  /*9990*/  STG.E.64 desc[UR4][R2.64+0x1ac0], R4 ;  /* 0x001ac00402007986 */ /* 0x0011ec000c101b04 */
[----:B0-----:R-:W0:Y:S01]  /*99a0*/  LDC.64 R2, c[0x0][0x380] ;  /* 0x0000e000ff027b82 */ /* 0x001e220000000a00 */
[----:B------:R-:W-:Y:S01]  /*99b0*/  HFMA2 R4, -RZ, RZ, 1.490116119384765625e-06, 0.103759765625 ;  /* 0x00192ea4ff047431 */ /* 0x000fe200000001ff */
[----:B0-----:R0:W-:Y:S06]  /*99c0*/  STG.E.64 desc[UR4][R2.64+0x1ac8], R10 ;  /* 0x001ac80a02007986 */ /* 0x0011ec000c101b04 */
[----:B0-----:R-:W0:Y:S01]  /*99d0*/  LDC.64 R2, c[0x0][0x380] ;  /* 0x0000e000ff027b82 */ /* 0x001e220000000a00 */
[----:B------:R-:W-:Y:S01]  /*99e0*/  IMAD.MOV.U32 R10, RZ, RZ, 0x193623 ;  /* 0x00193623ff0a7424 */ /* 0x000fe200078e00ff */
[----:B0-----:R0:W-:Y:S06]  /*99f0*/  STG.E.64 desc[UR4][R2.64+0x1ad0], R6 ;  /* 0x001ad00602007986 */ /* 0x0011ec000c101b04 */
[----:B0-----:R-:W0:Y:S01]  /*9a00*/  LDC.64 R2, c[0x0][0x380] ;  /* 0x0000e000ff027b82 */ /* 0x001e220000000a00 */
[----:B------:R-:W-:Y:S01]  /*9a10*/  HFMA2 R6, -RZ, RZ, 1.490116119384765625e-06, 1.408203125 ;  /* 0x00193da2ff067431 */ /* 0x000fe200000001ff */
[----:B0-----:R0:W-:Y:S06]  /*9a20*/  STG.E.64 desc[UR4][R2.64+0x1ad8], R8 ;  /* 0x001ad80802007986 */ /* 0x0011ec000c101b04 */
[----:B0-----:R-:W0:Y:S01]  /*9a30*/  LDC.64 R2, c[0x0][0x380] ;  /* 0x0000e000ff027b82 */ /* 0x001e220000000a00 */
[----:B------:R-:W-:Y:S01]  /*9a40*/  IMAD.MOV.U32 R8, RZ, RZ, 0x194521 ;  /* 0x00194521ff087424 */ /* 0x000fe200078e00ff */
[----:B0-----:R0:W-:Y:S06]  /*9a50*/  STG.E.64 desc[UR4][R2.64+0x1ae0], R4 ;  /* 0x001ae00402007986 */ /* 0x0011ec000c101b04 */
[----:B0-----:R-:W0:Y:S01]  /*9a60*/  LDC.64 R2, c[0x0][0x380] ;  /* 0x0000e000ff027b82 */ /* 0x001e220000000a00 */
[----:B------:R-:W-:Y:S01]  /*9a70*/  HFMA2 R4, -RZ, RZ, 1.490116119384765625e-06, 18.5 ;  /* 0x00194ca0ff047431 */ /* 0x000fe200000001ff */
[----:B0-----:R0:W-:Y:S06]  /*9a80*/  STG.E.64 desc[UR4][R2.64+0x1ae8], R10 ;  /* 0x001ae80a02007986 */ /* 0x0011ec000c101b04 */
[----:B0-----:R-:W0:Y:S01]  /*9a90*/  LDC.64 R2, c[0x0][0x380] ;  /* 0x0000e000ff027b82 */ /* 0x001e220000000a00 */
[----:B------:R-:W-:Y:S01]  /*9aa0*/  IMAD.MOV.U32 R10, RZ, RZ, 0x19541f ;  /* 0x0019541fff0a7424 */ /* 0x000fe200078e00ff */
[----:B0-----:R0:W-:Y:S06]  /*9ab0*/  STG.E.64 desc[UR4][R2.64+0x1af0], R6 ;  /* 0x001af00602007986 */ /* 0x0011ec000c101b04 */
[----:B0-----:R-:W0:Y:S01]  /*9ac0*/  LDC.64 R2, c[0x0][0x380] ;  /* 0x0000e000ff027b82 */ /* 0x001e220000000a00 */
[----:B------:R-:W-:Y:S01]  /*9ad0*/  HFMA2 R6, -RZ, RZ, 1.490116119384765625e-06, 243.75 ;  /* 0x00195b9eff067431 */ /* 0x000fe200000001ff */
[----:B0-----:R0:W-:Y:S06]  /*9ae0*/  STG.E.64 desc[UR4][R2.64+0x1af8], R8 ;  /* 0x001af80802007986 */ /* 0x0011ec000c101b04 */
[----:B0-----:R-:W0:Y:S01]  /*9af0*/  LDC.64 R2, c[0x0][0x380] ;  /* 0x0000e000ff027b82 */ /* 0x001e220000000a00 */
[----:B------:R-:W-:Y:S01]  /*9b00*/  IMAD.MOV.U32 R8, RZ, RZ, 0x19631d ;  /* 0x0019631dff087424 */ /* 0x000fe200078e00ff */
[----:B0-----:R0:W-:Y:S06]  /*9b10*/  STG.E.64 desc[UR4][R2.64+0x1b00], R4 ;  /* 0x001b000402007986 */ /* 0x0011ec000c101b04 */
[----:B0-----:R-:W0:Y:S01]  /*9b20*/  LDC.64 R2, c[0x0][0x380] ;  /* 0x0000e000ff027b82 */ /* 0x001e220000000a00 */
[----:B------:R-:W-:Y:S01]  /*9b30*/  HFMA2 R4, -RZ, RZ, 1.490116119384765625e-06, 3384 ;  /* 0x00196a9cff047431 */ /* 0x000fe200000001ff */
        /* <DEDUP_REMOVED lines=11> */
[----:B------:R-:W-:Y:S01]  /*9bf0*/  HFMA2 R4, -RZ, RZ, 1.490116119384765625e-06, -0.00014019012451171875 ;  /* 0x00198898ff047431 */ /* 0x000fe200000001ff */
[----:B0-----:R0:W-:Y:S06]  /*9c00*/  STG.E.64 desc[UR4][R2.64+0x1b28], R10 ;  /* 0x001b280a02007986 */ /* 0x0011ec000c101b04 */
[----:B0-----:R-:W0:Y:S01]  /*9c10*/  LDC.64 R2, c[0x0][0x380] ;  /* 0x0000e000ff027b82 */ /* 0x001e220000000a00 */
[----:B------:R-:W-:Y:S01]  /*9c20*/  IMAD.MOV.U32 R10, RZ, RZ, 0x199017 ;  /* 0x00199017ff0a7424 */ /* 0x000fe200078e00ff */
[----:B0-----:R0:W-:Y:S06]  /*9c30*/  STG.E.64 desc[UR4][R2.64+0x1b30], R6 ;  /* 0x001b300602007986 */ /* 0x0011ec000c101b04 */
[----:B0-----:R-:W0:Y:S01]  /*9c40*/  LDC.64 R2, c[0x0][0x380] ;  /* 0x0000e000ff027b82 */ /* 0x001e220000000a00 */
[----:B------:R-:W-:Y:S01]  /*9c50*/  HFMA2 R6, -RZ, RZ, 1.490116119384765625e-06, -0.0018520355224609375 ;  /* 0x00199796ff067431 */ /* 0x000fe200000001ff */
[----:B0-----:R0:W-:Y:S06]  /*9c60*/  STG.E.64 desc[UR4][R2.64+0x1b38], R8 ;  /* 0x001b380802007986 */ /* 0x0011ec000c101b04 */
[----:B0-----:R-:W0:Y:S01]  /*9c70*/  LDC.64 R2, c[0x0][0x380] ;  /* 0x0000e000ff027b82 */ /* 0x001e220000000a00 */
[----:B------:R-:W-:Y:S01]  /*9c80*/  IMAD.MOV.U32 R8, RZ, RZ, 0x199f15 ;  /* 0x00199f15ff087424 */ /* 0x000fe200078e00ff */
[----:B0-----:R0:W-:Y:S06]  /*9c90*/  STG.E.64 desc[UR4][R2.64+0x1b40], R4 ;  /* 0x001b400402007986 */ /* 0x0011ec000c101b04 */
[----:B0-----:R-:W0:Y:S01]  /*9ca0*/  LDC.64 R2, c[0x0][0x380] ;  /* 0x0000e000ff027b82 */ /* 0x001e220000000a00 */
[----:B------:R-:W-:Y:S01]  /*9cb0*/  HFMA2 R4, -RZ, RZ, 1.490116119384765625e-06, -0.02569580078125 ;  /* 0x0019a694ff047431 */ /* 0x000fe200000001ff */
[----:B0-----:R0:W-:Y:S06]  /*9cc0*/  STG.E.64 desc[UR4][R2.64+0x1b48], R10 ;  /* 0x001b480a02007986 */ /* 0x0011ec000c101b04 */
[----:B0-----:R-:W0:Y:S01]  /*9cd0*/  LDC.64 R2, c[0x0][0x380] ;  /* 0x0000e000ff027b82 */ /* 0x001e220000000a00 */
[----:B------:R-:W-:Y:S01]  /*9ce0*/  IMAD.MOV.U32 R10, RZ, RZ, 0x19ae13 ;  /* 0x0019ae13ff0a7424 */ /* 0x000fe200078e00ff */
[----:B0-----:R0:W-:Y:S06]  /*9cf0*/  STG.E.64 desc[UR4][R2.64+0x1b50], R6 ;  /* 0x001b500602007986 */ /* 0x0011ec000c101b04 */
[----:B0-----:R-:W0:Y:S01]  /*9d00*/  LDC.64 R2, c[0x0][0x380] ;  /* 0x0000e000ff027b82 */ /* 0x001e220000000a00 */
[----:B------:R-:W-:Y:S01]  /*9d10*/  HFMA2 R6, -RZ, RZ, 1.490116119384765625e-06, -0.34814453125 ;  /* 0x0019b592ff067431 */ /* 0x000fe200000001ff */
[----:B0-----:R0:W-:Y:S06]  /*9d20*/  STG.E.64 desc[UR4][R2.64+0x1b58], R8 ;  /* 0x001b580802007986 */ /* 0x0011ec000c101b04 */
[----:B0-----:R-:W0:Y:S01]  /*9d30*/  LDC.64 R2, c[0x0][0x380] ;  /* 0x0000e000ff027b82 */ /* 0x001e220000000a00 */
[----:B------:R-:W-:Y:S01]  /*9d40*/  IMAD.MOV.U32 R8, RZ, RZ, 0x19bd11 ;  /* 0x0019bd11ff087424 */ /* 0x000fe200078e00ff */
[----:B0-----:R0:W-:Y:S06]  /*9d50*/  STG.E.64 desc[UR4][R2.64+0x1b60], R4 ;  /* 0x001b600402007986 */ /* 0x0011ec000c101b04 */
[----:B0-----:R-:W0:Y:S01]  /*9d60*/  LDC.64 R2, c[0x0][0x380] ;  /* 0x0000e000ff027b82 */ /* 0x001e220000000a00 */
[----:B------:R-:W-:Y:S01]  /*9d70*/  HFMA2 R4, -RZ, RZ, 1.490116119384765625e-06, -4.5625 ;  /* 0x0019c490ff047431 */ /* 0x000fe200000001ff */
[----:B0-----:R0:W-:Y:S06]  /*9d80*/  STG.E.64 desc[UR4][R2.64+0x1b68], R10 ;  /* 0x001b680a02007986 */ /* 0x0011ec000c101b04 */
[----:B0-----:R-:W0:Y:S01]  /*9d90*/  LDC.64 R2, c[0x0][0x380] ;  /* 0x0000e000ff027b82 */ /* 0x001e220000000a00 */
[----:B------:R-:W-:Y:S01]  /*9da0*/  IMAD.MOV.U32 R10, RZ, RZ, 0x19cc0f ;  /* 0x0019cc0fff0a7424 */ /* 0x000fe200078e00ff */
[----:B0-----:R0:W-:Y:S06]  /*9db0*/  STG.E.64 desc[UR4][R2.64+0x1b70], R6 ;  /* 0x001b700602007986 */ /* 0x0011ec000c101b04 */
[----:B0-----:R-:W0:Y:S01]  /*9dc0*/  LDC.64 R2, c[0x0][0x380] ;  /* 0x0000e000ff027b82 */ /* 0x001e220000000a00 */
[----:B------:R-:W-:Y:S01]  /*9dd0*/  HFMA2 R6, -RZ, RZ, 1.490116119384765625e-06, -60.4375 ;  /* 0x0019d38eff067431 */ /* 0x000fe200000001ff */
[----:B0-----:R0:W-:Y:S06]  /*9de0*/  STG.E.64 desc[UR4][R2.64+0x1b78], R8 ;  /* 0x001b780802007986 */ /* 0x0011ec000c101b04 */
[----:B0-----:R-:W0:Y:S01]  /*9df0*/  LDC.64 R2, c[0x0][0x380] ;  /* 0x0000e000ff027b82 */ /* 0x001e220000000a00 */
[----:B------:R-:W-:Y:S01]  /*9e00*/  IMAD.MOV.U32 R8, RZ, RZ, 0x19db0d ;  /* 0x0019db0dff087424 */ /* 0x000fe200078e00ff */
[----:B0-----:R0:W-:Y:S06]  /*9e10*/  STG.E.64 desc[UR4][R2.64+0x1b80], R4 ;  /* 0x001b800402007986 */ /* 0x0011ec000c101b04 */
[----:B0-----:R-:W0:Y:S01]  /*9e20*/  LDC.64 R2, c[0x0][0x380] ;  /* 0x0000e000ff027b82 */ /* 0x001e220000000a00 */
[----:B------:R-:W-:Y:S01]  /*9e30*/  HFMA2 R4, -RZ, RZ, 1.490116119384765625e-06, -838 ;  /* 0x0019e28cff047431 */ /* 0x000fe200000001ff */
        /* <DEDUP_REMOVED lines=11> */
[----:B------:R-:W-:Y:S01]  /*9ef0*/  HFMA2 R4, -RZ, RZ, 1.54972076416015625e-06, 8.106231689453125e-06 ;  /* 0x001a0088ff047431 */ /* 0x000fe200000001ff */
[----:B0-----:R0:W-:Y:S06]  /*9f00*/  STG.E.64 desc[UR4][R2.64+0x1ba8], R10 ;  /* 0x001ba80a02007986 */ /* 0x0011ec000c101b04 */
[----:B0-----:R-:W0:Y:S01]  /*9f10*/  LDC.64 R2, c[0x0][0x380] ;  /* 0x0000e000ff027b82 */ /* 0x001e220000000a00 */
[----:B------:R-:W-:Y:S01]  /*9f20*/  IMAD.MOV.U32 R10, RZ, RZ, 0x1a0807 ;  /* 0x001a0807ff0a7424 */ /* 0x000fe200078e00ff */
[----:B0-----:R0:W-:Y:S06]  /*9f30*/  STG.E.64 desc[UR4][R2.64+0x1bb0], R6 ;  /* 0x001bb00602007986 */ /* 0x0011ec000c101b04 */
[----:B0-----:R-:W0:Y:S01]  /*9f40*/  LDC.64 R2, c[0x0][0x380] ;  /* 0x0000e000ff027b82 */ /* 0x001e220000000a00 */
[----:B------:R-:W-:Y:S01]  /*9f50*/  HFMA2 R6, -RZ, RZ, 1.54972076416015625e-06, 0.000459194183349609375 ;  /* 0x001a0f86ff067431 */ /* 0x000fe200000001ff */
[----:B0-----:R0:W-:Y:S06]  /*9f60*/  STG.E.64 desc[UR4][R2.64+0x1bb8], R8 ;  /* 0x001bb80802007986 */ /* 0x0011ec000c101b04 */
[----:B0-----:R-:W0:Y:S01]  /*9f70*/  LDC.64 R2, c[0x0][0x380] ;  /* 0x0000e000ff027b82 */ /* 0x001e220000000a00 */
[----:B------:R-:W-:Y:S01]  /*9f80*/  IMAD.MOV.U32 R8, RZ, RZ, 0x1a1705 ;  /* 0x001a1705ff087424 */ /* 0x000fe200078e00ff */
[----:B0-----:R0:W-:Y:S06]  /*9f90*/  STG.E.64 desc[UR4][R2.64+0x1bc0], R4 ;  /* 0x001bc00402007986 */ /* 0x0011ec000c101b04 */
[----:B0-----:R-:W0:Y:S01]  /*9fa0*/  LDC.64 R2, c[0x0][0x380] ;  /* 0x0000e000ff027b82 */ /* 0x001e220000000a00 */
[----:B------:R-:W-:Y:S01]  /*9fb0*/  HFMA2 R4, -RZ, RZ, 1.54972076416015625e-06, 0.0063629150390625 ;  /* 0x001a1e84ff047431 */ /* 0x000fe200000001ff */
[----:B0-----:R0:W-:Y:S06]  /*9fc0*/  STG.E.64 desc[UR4][R2.64+0x1bc8], R10 ;  /* 0x001bc80a02007986 */ /* 0x0011ec000c101b04 */
[----:B0-----:R-:W0:Y:S01]  /*9fd0*/  LDC.64 R2, c[0x0][0x380] ;  /* 0x0000e000ff027b82 */ /* 0x001e220000000a00 */
[----:B------:R-:W-:Y:S01]  /*9fe0*/  IMAD.MOV.U32 R10, RZ, RZ, 0x1a2603 ;  /* 0x001a2603ff0a7424 */ /* 0x000fe200078e00ff */
[----:B0-----:R0:W-:Y:S06]  /*9ff0*/  STG.E.64 desc[UR4][R2.64+0x1bd0], R6 ;  /* 0x001bd00602007986 */ /* 0x0011ec000c101b04 */
[----:B0-----:R-:W0:Y:S01]  /*a000*/  LDC.64 R2, c[0x0][0x380] ;  /* 0x0000e000ff027b82 */ /* 0x001e220000000a00 */
[----:B------:R-:W-:Y:S01]  /*a010*/  HFMA2 R6, -RZ, RZ, 1.54972076416015625e-06, 0.0860595703125 ;  /* 0x001a2d82ff067431 */ /* 0x000fe200000001ff */
[----:B0-----:R0:W-:Y:S06]  /*a020*/  STG.E.64 desc[UR4][R2.64+0x1bd8], R8 ;  /* 0x001bd80802007986 */ /* 0x0011ec000c101b04 */
[----:B0-----:R-:W0:Y:S01]  /*a030*/  LDC.64 R2, c[0x0][0x380] ;  /* 0x0000e000ff027b82 */ /* 0x001e220000000a00 */
[----:B------:R-:W-:Y:S01]  /*a040*/  IMAD.MOV.U32 R8, RZ, RZ, 0x1a3501 ;  /* 0x001a3501ff087424 */ /* 0x000fe200078e00ff */
[----:B0-----:R0:W-:Y:S06]  /*a050*/  STG.E.64 desc[UR4][R2.64+0x1be0], R4 ;  /* 0x001be00402007986 */ /* 0x0011ec000c101b04 */
[----:B0-----:R-:W0:Y:S01]  /*a060*/  LDC.64 R2, c[0x0][0x380] ;  /* 0x0000e000ff027b82 */ /* 0x001e220000000a00 */
[----:B------:R-:W-:Y:S01]  /*a070*/  HFMA2 R4, -RZ, RZ, 1.54972076416015625e-06, 1.125 ;  /* 0x001a3c80ff047431 */ /* 0x000fe200000001ff */
[----:B0-----:R0:W-:Y:S06]  /*a080*/  STG.E.64 desc[UR4][R2.64+0x1be8], R10 ;  /* 0x001be80a02007986 */ /* 0x0011ec000c101b04 */
[----:B0-----:R-:W0:Y:S01]  /*a090*/  LDC.64 R2, c[0x0][0x380] ;  /* 0x0000e000ff027b82 */ /* 0x001e220000000a00 */
[----:B------:R-:W-:Y:S01]  /*a0a0*/  IMAD.MOV.U32 R10, RZ, RZ, 0x1a43ff ;  /* 0x001a43ffff0a7424 */ /* 0x000fe200078e00ff */
[----:B0-----:R0:W-:Y:S06]  /*a0b0*/  STG.E.64 desc[UR4][R2.64+0x1bf0], R6 ;  /* 0x001bf00602007986 */ /* 0x0011ec000c101b04 */
[----:B0-----:R-:W0:Y:S01]  /*a0c0*/  LDC.64 R2, c[0x0][0x380] ;  /* 0x0000e000ff027b82 */ /* 0x001e220000000a00 */
[----:B------:R-:W-:Y:S01]  /*a0d0*/  HFMA2 R6, -RZ, RZ, 1.54972076416015625e-06, 14.984375 ;  /* 0x001a4b7eff067431 */ /* 0x000fe200000001ff */
[----:B0-----:R0:W-:Y:S06]  /*a0e0*/  STG.E.64 desc[UR4][R2.64+0x1bf8], R8 ;  /* 0x001bf80802007986 */ /* 0x0011ec000c101b04 */
[----:B0-----:R-:W0:Y:S01]  /*a0f0*/  LDC.64 R2, c[0x0][0x380] ;  /* 0x0000e000ff027b82 */ /* 0x001e220000000a00 */
[----:B------:R-:W-:Y:S01]  /*a100*/  IMAD.MOV.U32 R8, RZ, RZ, 0x1a52fd ;  /* 0x001a52fdff087424 */ /* 0x000fe200078e00ff */
[----:B0-----:R0:W-:Y:S06]  /*a110*/  STG.E.64 desc[UR4][R2.64+0x1c00], R4 ;  /* 0x001c000402007986 */ /* 0x0011ec000c101b04 */
[----:B0-----:R-:W0:Y:S01]  /*a120*/  LDC.64 R2, c[0x0][0x380] ;  /* 0x0000e000ff027b82 */ /* 0x001e220000000a00 */
[----:B------:R-:W-:Y:S01]  /*a130*/  HFMA2 R4, -RZ, RZ, 1.54972076416015625e-06, 207.5 ;  /* 0x001a5a7cff047431 */ /* 0x000fe200000001ff */
[----:B0-----:R0:W-:Y:S06]  /*a140*/  STG.E.64 desc[UR4][R2.64+0x1c08], R10 ;  /* 0x001c080a02007986 */ /* 0x0011ec000c101b04 */
[----:B0-----:R-:W0:Y:S01]  /*a150*/  LDC.64 R2, c[0x0][0x380] ;  /* 0x0000e000ff027b82 */ /* 0x001e220000000a00 */
[----:B------:R-:W-:Y:S01]  /*a160*/  IMAD.MOV.U32 R10, RZ, RZ, 0x1a61fb ;  /* 0x001a61fbff0a7424 */ /* 0x000fe200078e00ff */
[----:B0-----:R0:W-:Y:S06]  /*a170*/  STG.E.64 desc[UR4][R2.64+0x1c10], R6 ;  /* 0x001c100602007986 */ /* 0x0011ec000c101b04 */
[----:B0-----:R-:W0:Y:S01]  /*a180*/  LDC.64 R2, c[0x0][0x380] ;  /* 0x0000e000ff027b82 */ /* 0x001e220000000a00 */
[----:B------:R-:W-:Y:S01]  /*a190*/  HFMA2 R6, -RZ, RZ, 1.54972076416015625e-06, 2804 ;  /* 0x001a697aff067431 */ /* 0x000fe200000001ff */
        /* <DEDUP_REMOVED lines=11> */
[----:B------:R-:W-:Y:S01]  /*a250*/  HFMA2 R6, -RZ, RZ, 1.54972076416015625e-06, -0.00011384487152099609375 ;  /* 0x001a8776ff067431 */ /* 0x000fe200000001ff */
[----:B0-----:R0:W-:Y:S06]  /*a260*/  STG.E.64 desc[UR4][R2.64+0x1c38], R8 ;  /* 0x001c380802007986 */ /* 0x0011ec000c101b04 */
[----:B0-----:R-:W0:Y:S01]  /*a270*/  LDC.64 R2, c[0x0][0x380] ;  /* 0x0000e000ff027b82 */ /* 0x001e220000000a00 */
[----:B------:R-:W-:Y:S01]  /*a280*/  IMAD.MOV.U32 R8, RZ, RZ, 0x1a8ef5 ;  /* 0x001a8ef5ff087424 */ /* 0x000fe200078e00ff */
[----:B0-----:R0:W-:Y:S06]  /*a290*/  STG.E.64 desc[UR4][R2.64+0x1c40], R4 ;  /* 0x001c400402007986 */ /* 0x0011ec000c101b04 */
[----:B0-----:R-:W0:Y:S01]  /*a2a0*/  LDC.64 R2, c[0x0][0x380] ;  /* 0x0000e000ff027b82 */ /* 0x001e220000000a00 */
[----:B------:R-:W-:Y:S01]  /*a2b0*/  HFMA2 R4, -RZ, RZ, 1.54972076416015625e-06, -0.001575469970703125 ;  /* 0x001a9674ff047431 */ /* 0x000fe200000001ff */
[----:B0-----:R0:W-:Y:S06]  /*a2c0*/  STG.E.64 desc[UR4][R2.64+0x1c48], R10 ;  /* 0x001c480a02007986 */ /* 0x0011ec000c101b04 */
[----:B0-----:R-:W0:Y:S01]  /*a2d0*/  LDC.64 R2, c[0x0][0x380] ;  /* 0x0000e000ff027b82 */ /* 0x001e220000000a00 */
[----:B------:R-:W-:Y:S01]  /*a2e0*/  IMAD.MOV.U32 R10, RZ, RZ, 0x1a9df3 ;  /* 0x001a9df3ff0a7424 */ /* 0x000fe200078e00ff */
[----:B0-----:R0:W-:Y:S06]  /*a2f0*/  STG.E.64 desc[UR4][R2.64+0x1c50], R6 ;  /* 0x001c500602007986 */ /* 0x0011ec000c101b04 */
[----:B0-----:R-:W0:Y:S01]  /*a300*/  LDC.64 R2, c[0x0][0x380] ;  /* 0x0000e000ff027b82 */ /* 0x001e220000000a00 */
[----:B------:R-:W-:Y:S01]  /*a310*/  HFMA2 R6, -RZ, RZ, 1.54972076416015625e-06, -0.021270751953125 ;  /* 0x001aa572ff067431 */ /* 0x000fe200000001ff */
[----:B0-----:R0:W-:Y:S06]  /*a320*/  STG.E.64 desc[UR4][R2.64+0x1c58], R8 ;  /* 0x001c580802007986 */ /* 0x0011ec000c101b04 */
[----:B0-----:R-:W0:Y:S01]  /*a330*/  LDC.64 R2, c[0x0][0x380] ;  /* 0x0000e000ff027b82 */ /* 0x001e220000000a00 */
[----:B------:R-:W-:Y:S01]  /*a340*/  IMAD.MOV.U32 R8, RZ, RZ, 0x1aacf1 ;  /* 0x001aacf1ff087424 */ /* 0x000fe200078e00ff */
[----:B0-----:R0:W-:Y:S06]  /*a350*/  STG.E.64 desc[UR4][R2.64+0x1c60], R4 ;  /* 0x001c600402007986 */ /* 0x0011ec000c101b04 */
[----:B0-----:R-:W0:Y:S01]  /*a360*/  LDC.64 R2, c[0x0][0x380] ;  /* 0x0000e000ff027b82 */ /* 0x001e220000000a00 */
[----:B------:R-:W-:Y:S01]  /*a370*/  HFMA2 R4, -RZ, RZ, 1.54972076416015625e-06, -0.27734375 ;  /* 0x001ab470ff047431 */ /* 0x000fe200000001ff */
[----:B0-----:R0:W-:Y:S06]  /*a380*/  STG.E.64 desc[UR4][R2.64+0x1c68], R10 ;  /* 0x001c680a02007986 */ /* 0x0011ec000c101b04 */
[----:B0-----:R-:W0:Y:S01]  /*a390*/  LDC.64 R2, c[0x0][0x380] ;  /* 0x0000e000ff027b82 */ /* 0x001e220000000a00 */
[----:B------:R-:W-:Y:S01]  /*a3a0*/  IMAD.MOV.U32 R10, RZ, RZ, 0x1abbef ;  /* 0x001abbefff0a7424 */ /* 0x000fe200078e00ff */
[----:B0-----:R0:W-:Y:S06]  /*a3b0*/  STG.E.64 desc[UR4][R2.64+0x1c70], R6 ;  /* 0x001c700602007986 */ /* 0x0011ec000c101b04 */
[----:B0-----:R-:W0:Y:S01]  /*a3c0*/  LDC.64 R2, c[0x0][0x380] ;  /* 0x0000e000ff027b82 */ /* 0x001e220000000a00 */
[----:B------:R-:W-:Y:S01]  /*a3d0*/  HFMA2 R6, -RZ, RZ, 1.54972076416015625e-06, -3.71484375 ;  /* 0x001ac36eff067431 */ /* 0x000fe200000001ff */
[----:B0-----:R0:W-:Y:S06]  /*a3e0*/  STG.E.64 desc[UR4][R2.64+0x1c78], R8 ;  /* 0x001c780802007986 */ /* 0x0011ec000c101b04 */
[----:B0-----:R-:W0:Y:S01]  /*a3f0*/  LDC.64 R2, c[0x0][0x380] ;  /* 0x0000e000ff027b82 */ /* 0x001e220000000a00 */
[----:B------:R-:W-:Y:S01]  /*a400*/  IMAD.MOV.U32 R8, RZ, RZ, 0x1acaed ;  /* 0x001acaedff087424 */ /* 0x000fe200078e00ff */
[----:B0-----:R0:W-:Y:S06]  /*a410*/  STG.E.64 desc[UR4][R2.64+0x1c80], R4 ;  /* 0x001c800402007986 */ /* 0x0011ec000c101b04 */
[----:B0-----:R-:W0:Y:S01]  /*a420*/  LDC.64 R2, c[0x0][0x380] ;  /* 0x0000e000ff027b82 */ /* 0x001e220000000a00 */
[----:B------:R-:W-:Y:S01]  /*a430*/  HFMA2 R4, -RZ, RZ, 1.54972076416015625e-06, -51.375 ;  /* 0x001ad26cff047431 */ /* 0x000fe200000001ff */
[----:B0-----:R0:W-:Y:S06]  /*a440*/  STG.E.64 desc[UR4][R2.64+0x1c88], R10 ;  /* 0x001c880a02007986 */ /* 0x0011ec000c101b04 */
[----:B0-----:R-:W0:Y:S01]  /*a450*/  LDC.64 R2, c[0x0][0x380] ;  /* 0x0000e000ff027b82 */ /* 0x001e220000000a00 */
[----:B------:R-:W-:Y:S01]  /*a460*/  IMAD.MOV.U32 R10, RZ, RZ, 0x1ad9eb ;  /* 0x001ad9ebff0a7424 */ /* 0x000fe200078e00ff */
[----:B0-----:R0:W-:Y:S06]  /*a470*/  STG.E.64 desc[UR4][R2.64+0x1c90], R6 ;  /* 0x001c900602007986 */ /* 0x0011ec000c101b04 */
[----:B0-----:R-:W0:Y:S01]  /*a480*/  LDC.64 R2, c[0x0][0x380] ;  /* 0x0000e000ff027b82 */ /* 0x001e220000000a00 */
[----:B------:R-:W-:Y:S01]  /*a490*/  HFMA2 R6, -RZ, RZ, 1.54972076416015625e-06, -693 ;  /* 0x001ae16aff067431 */ /* 0x000fe200000001ff */
        /* <DEDUP_REMOVED lines=17> */
[----:B------:R-:W-:Y:S01]  /*a5b0*/  HFMA2 R4, -RZ, RZ, 1.609325408935546875e-06, 0.00039005279541015625 ;  /* 0x001b0e64ff047431 */ /* 0x000fe200000001ff */
[----:B0-----:R0:W-:Y:S06]  /*a5c0*/  STG.E.64 desc[UR4][R2.64+0x1cc8], R10 ;  /* 0x001cc80a02007986 */ /* 0x0011ec000c101b04 */
[----:B0-----:R-:W0:Y:S01]  /*a5d0*/  LDC.64 R2, c[0x0][0x380] ;  /* 0x0000e000ff027b82 */ /* 0x001e220000000a00 */
[----:B------:R-:W-:Y:S01]  /*a5e0*/  IMAD.MOV.U32 R10, RZ, RZ, 0x1b15e3 ;  /* 0x001b15e3ff0a7424 */ /* 0x000fe200078e00ff */
[----:B0-----:R0:W-:Y:S06]  /*a5f0*/  STG.E.64 desc[UR4][R2.64+0x1cd0], R6 ;  /* 0x001cd00602007986 */ /* 0x0011ec000c101b04 */
[----:B0-----:R-:W0:Y:S01]  /*a600*/  LDC.64 R2, c[0x0][0x380] ;  /* 0x0000e000ff027b82 */ /* 0x001e220000000a00 */
[----:B------:R-:W-:Y:S01]  /*a610*/  HFMA2 R6, -RZ, RZ, 1.609325408935546875e-06, 0.00525665283203125 ;  /* 0x001b1d62ff067431 */ /* 0x000fe200000001ff */
[----:B0-----:R0:W-:Y:S06]  /*a620*/  STG.E.64 desc[UR4][R2.64+0x1cd8], R8 ;  /* 0x001cd80802007986 */ /* 0x0011ec000c101b04 */
[----:B0-----:R-:W0:Y:S01]  /*a630*/  LDC.64 R2, c[0x0][0x380] ;  /* 0x0000e000ff027b82 */ /* 0x001e220000000a00 */
[----:B------:R-:W-:Y:S01]  /*a640*/  IMAD.MOV.U32 R8, RZ, RZ, 0x1b24e1 ;  /* 0x001b24e1ff087424 */ /* 0x000fe200078e00ff */
[----:B0-----:R0:W-:Y:S06]  /*a650*/  STG.E.64 desc[UR4][R2.64+0x1ce0], R4 ;  /* 0x001ce00402007986 */ /* 0x0011ec000c101b04 */
[----:B0-----:R-:W0:Y:S01]  /*a660*/  LDC.64 R2, c[0x0][0x380] ;  /* 0x0000e000ff027b82 */ /* 0x001e220000000a00 */
[----:B------:R-:W-:Y:S01]  /*a670*/  HFMA2 R4, -RZ, RZ, 1.609325408935546875e-06, 0.068359375 ;  /* 0x001b2c60ff047431 */ /* 0x000fe200000001ff */
[----:B0-----:R0:W-:Y:S06]  /*a680*/  STG.E.64 desc[UR4][R2.64+0x1ce8], R10 ;  /* 0x001ce80a02007986 */ /* 0x0011ec000c101b04 */
[----:B0-----:R-:W0:Y:S01]  /*a690*/  LDC.64 R2, c[0x0][0x380] ;  /* 0x0000e000ff027b82 */ /* 0x001e220000000a00 */
[----:B------:R-:W-:Y:S01]  /*a6a0*/  IMAD.MOV.U32 R10, RZ, RZ, 0x1b33df ;  /* 0x001b33dfff0a7424 */ /* 0x000fe200078e00ff */
[----:B0-----:R0:W-:Y:S06]  /*a6b0*/  STG.E.64 desc[UR4][R2.64+0x1cf0], R6 ;  /* 0x001cf00602007986 */ /* 0x0011ec000c101b04 */
[----:B0-----:R-:W0:Y:S01]  /*a6c0*/  LDC.64 R2, c[0x0][0x380] ;  /* 0x0000e000ff027b82 */ /* 0x001e220000000a00 */
[----:B------:R-:W-:Y:S01]  /*a6d0*/  HFMA2 R6, -RZ, RZ, 1.609325408935546875e-06, 0.9208984375 ;  /* 0x001b3b5eff067431 */ /* 0x000fe200000001ff */
[----:B0-----:R0:W-:Y:S06]  /*a6e0*/  STG.E.64 desc[UR4][R2.64+0x1cf8], R8 ;  /* 0x001cf80802007986 */ /* 0x0011ec000c101b04 */
[----:B0-----:R-:W0:Y:S01]  /*a6f0*/  LDC.64 R2, c[0x0][0x380] ;  /* 0x0000e000ff027b82 */ /* 0x001e220000000a00 */
[----:B------:R-:W-:Y:S01]  /*a700*/  IMAD.MOV.U32 R8, RZ, RZ, 0x1b42dd ;  /* 0x001b42ddff087424 */ /* 0x000fe200078e00ff */
[----:B0-----:R0:W-:Y:S06]  /*a710*/  STG.E.64 desc[UR4][R2.64+0x1d00], R4 ;  /* 0x001d000402007986 */ /* 0x0011ec000c101b04 */
[----:B0-----:R-:W0:Y:S01]  /*a720*/  LDC.64 R2, c[0x0][0x380] ;  /* 0x0000e000ff027b82 */ /* 0x001e220000000a00 */
[----:B------:R-:W-:Y:S01]  /*a730*/  HFMA2 R4, -RZ, RZ, 1.609325408935546875e-06, 12.71875 ;  /* 0x001b4a5cff047431 */ /* 0x000fe200000001ff */
[----:B0-----:R0:W-:Y:S06]  /*a740*/  STG.E.64 desc[UR4][R2.64+0x1d08], R10 ;  /* 0x001d080a02007986 */ /* 0x0011ec000c101b04 */
[----:B0-----:R-:W0:Y:S01]  /*a750*/  LDC.64 R2, c[0x0][0x380] ;  /* 0x0000e000ff027b82 */ /* 0x001e220000000a00 */
[----:B------:R-:W-:Y:S01]  /*a760*/  IMAD.MOV.U32 R10, RZ, RZ, 0x1b51db ;  /* 0x001b51dbff0a7424 */ /* 0x000fe200078e00ff */
[----:B0-----:R0:W-:Y:S06]  /*a770*/  STG.E.64 desc[UR4][R2.64+0x1d10], R6 ;  /* 0x001d100602007986 */ /* 0x0011ec000c101b04 */
[----:B0-----:R-:W0:Y:S01]  /*a780*/  LDC.64 R2, c[0x0][0x380] ;  /* 0x0000e000ff027b82 */ /* 0x001e220000000a00 */
[----:B------:R-:W-:Y:S01]  /*a790*/  HFMA2 R6, -RZ, RZ, 1.609325408935546875e-06, 171.25 ;  /* 0x001b595aff067431 */ /* 0x000fe200000001ff */
[----:B0-----:R0:W-:Y:S06]  /*a7a0*/  STG.E.64 desc[UR4][R2.64+0x1d18], R8 ;  /* 0x001d180802007986 */ /* 0x0011ec000c101b04 */
[----:B0-----:R-:W0:Y:S01]  /*a7b0*/  LDC.64 R2, c[0x0][0x380] ;  /* 0x0000e000ff027b82 */ /* 0x001e220000000a00 */
[----:B------:R-:W-:Y:S01]  /*a7c0*/  IMAD.MOV.U32 R8, RZ, RZ, 0x1b60d9 ;  /* 0x001b60d9ff087424 */ /* 0x000fe200078e00ff */
[----:B0-----:R0:W-:Y:S06]  /*a7d0*/  STG.E.64 desc[UR4][R2.64+0x1d20], R4 ;  /* 0x001d200402007986 */ /* 0x0011ec000c101b04 */
[----:B0-----:R-:W0:Y:S01]  /*a7e0*/  LDC.64 R2, c[0x0][0x380] ;  /* 0x0000e000ff027b82 */ /* 0x001e220000000a00 */
[----:B------:R-:W-:Y:S01]  /*a7f0*/  HFMA2 R4, -RZ, RZ, 1.609325408935546875e-06, 2224 ;  /* 0x001b6858ff047431 */ /* 0x000fe200000001ff */
        /* <DEDUP_REMOVED lines=11> */
[----:B------:R-:W-:Y:S01]  /*a8b0*/  HFMA2 R4, -RZ, RZ, 1.609325408935546875e-06, -9.65595245361328125e-05 ;  /* 0x001b8654ff047431 */ /* 0x000fe200000001ff */
[----:B0-----:R0:W-:Y:S06]  /*a8c0*/  STG.E.64 desc[UR4][R2.64+0x1d48], R10 ;  /* 0x001d480a02007986 */ /* 0x0011ec000c101b04 */
[----:B0-----:R-:W0:Y:S01]  /*a8d0*/  LDC.64 R2, c[0x0][0x380] ;  /* 0x0000e000ff027b82 */ /* 0x001e220000000a00 */
[----:B------:R-:W-:Y:S01]  /*a8e0*/  IMAD.MOV.U32 R10, RZ, RZ, 0x1b8dd3 ;  /* 0x001b8dd3ff0a7424 */ /* 0x000fe200078e00ff */
[----:B0-----:R0:W-:Y:S06]  /*a8f0*/  STG.E.64 desc[UR4][R2.64+0x1d50], R6 ;  /* 0x001d500602007986 */ /* 0x0011ec000c101b04 */
[----:B0-----:R-:W0:Y:S01]  /*a900*/  LDC.64 R2, c[0x0][0x380] ;  /* 0x0000e000ff027b82 */ /* 0x001e220000000a00 */
[----:B------:R-:W-:Y:S01]  /*a910*/  HFMA2 R6, -RZ, RZ, 1.609325408935546875e-06, -0.0012989044189453125 ;  /* 0x001b9552ff067431 */ /* 0x000fe200000001ff */
[----:B0-----:R0:W-:Y:S06]  /*a920*/  STG.E.64 desc[UR4][R2.64+0x1d58], R8 ;  /* 0x001d580802007986 */ /* 0x0011ec000c101b04 */
[----:B0-----:R-:W0:Y:S01]  /*a930*/  LDC.64 R2, c[0x0][0x380] ;  /* 0x0000e000ff027b82 */ /* 0x001e220000000a00 */
[----:B------:R-:W-:Y:S01]  /*a940*/  IMAD.MOV.U32 R8, RZ, RZ, 0x1b9cd1 ;  /* 0x001b9cd1ff087424 */ /* 0x000fe200078e00ff */
[----:B0-----:R0:W-:Y:S06]  /*a950*/  STG.E.64 desc[UR4][R2.64+0x1d60], R4 ;  /* 0x001d600402007986 */ /* 0x0011ec000c101b04 */
[----:B0-----:R-:W0:Y:S01]  /*a960*/  LDC.64 R2, c[0x0][0x380] ;  /* 0x0000e000ff027b82 */ /* 0x001e220000000a00 */
[----:B------:R-:W-:Y:S01]  /*a970*/  HFMA2 R4, -RZ, RZ, 1.609325408935546875e-06, -0.016845703125 ;  /* 0x001ba450ff047431 */ /* 0x000fe200000001ff */
[----:B0-----:R0:W-:Y:S06]  /*a980*/  STG.E.64 desc[UR4][R2.64+0x1d68], R10 ;  /* 0x001d680a02007986 */ /* 0x0011ec000c101b04 */
[----:B0-----:R-:W0:Y:S01]  /*a990*/  LDC.64 R2, c[0x0][0x380] ;  /* 0x0000e000ff027b82 */ /* 0x001e220000000a00 */
[----:B------:R-:W-:Y:S01]  /*a9a0*/  IMAD.MOV.U32 R10, RZ, RZ, 0x1babcf ;  /* 0x001babcfff0a7424 */ /* 0x000fe200078e00ff */
[----:B0-----:R0:W-:Y:S06]  /*a9b0*/  STG.E.64 desc[UR4][R2.64+0x1d70], R6 ;  /* 0x001d700602007986 */ /* 0x0011ec000c101b04 */
[----:B0-----:R-:W0:Y:S01]  /*a9c0*/  LDC.64 R2, c[0x0][0x380] ;  /* 0x0000e000ff027b82 */ /* 0x001e220000000a00 */
[----:B------:R-:W-:Y:S01]  /*a9d0*/  HFMA2 R6, -RZ, RZ, 1.609325408935546875e-06, -0.228271484375 ;  /* 0x001bb34eff067431 */ /* 0x000fe200000001ff */
[----:B0-----:R0:W-:Y:S06]  /*a9e0*/  STG.E.64 desc[UR4][R2.64+0x1d78], R8 ;  /* 0x001d780802007986 */ /* 0x0011ec000c101b04 */
[----:B0-----:R-:W0:Y:S01]  /*a9f0*/  LDC.64 R2, c[0x0][0x380] ;  /* 0x0000e000ff027b82 */ /* 0x001e220000000a00 */
[----:B------:R-:W-:Y:S01]  /*aa00*/  IMAD.MOV.U32 R8, RZ, RZ, 0x1bbacd ;  /* 0x001bbacdff087424 */ /* 0x000fe200078e00ff */
[----:B0-----:R0:W-:Y:S06]  /*aa10*/  STG.E.64 desc[UR4][R2.64+0x1d80], R4 ;  /* 0x001d800402007986 */ /* 0x0011ec000c101b04 */
[----:B0-----:R-:W0:Y:S01]  /*aa20*/  LDC.64 R2, c[0x0][0x380] ;  /* 0x0000e000ff027b82 */ /* 0x001e220000000a00 */
[----:B------:R-:W-:Y:S01]  /*aa30*/  HFMA2 R4, -RZ, RZ, 1.609325408935546875e-06, -3.1484375 ;  /* 0x001bc24cff047431 */ /* 0x000fe200000001ff */
[----:B0-----:R0:W-:Y:S06]  /*aa40*/  STG.E.64 desc[UR4][R2.64+0x1d88], R10 ;  /* 0x001d880a02007986 */ /* 0x0011ec000c101b04 */
[----:B0-----:R-:W0:Y:S01]  /*aa50*/  LDC.64 R2, c[0x0][0x380] ;  /* 0x0000e000ff027b82 */ /* 0x001e220000000a00 */
[----:B------:R-:W-:Y:S01]  /*aa60*/  IMAD.MOV.U32 R10, RZ, RZ, 0x1bc9cb ;  /* 0x001bc9cbff0a7424 */ /* 0x000fe200078e00ff */
[----:B0-----:R0:W-:Y:S06]  /*aa70*/  STG.E.64 desc[UR4][R2.64+0x1d90], R6 ;  /* 0x001d900602007986 */ /* 0x0011ec000c101b04 */
[----:B0-----:R-:W0:Y:S01]  /*aa80*/  LDC.64 R2, c[0x0][0x380] ;  /* 0x0000e000ff027b82 */ /* 0x001e220000000a00 */
[----:B------:R-:W-:Y:S01]  /*aa90*/  HFMA2 R6, -RZ, RZ, 1.609325408935546875e-06, -42.3125 ;  /* 0x001bd14aff067431 */ /* 0x000fe200000001ff */
[----:B0-----:R0:W-:Y:S06]  /*aaa0*/  STG.E.64 desc[UR4][R2.64+0x1d98], R8 ;  /* 0x001d980802007986 */ /* 0x0011ec000c101b04 */
[----:B0-----:R-:W0:Y:S01]  /*aab0*/  LDC.64 R2, c[0x0][0x380] ;  /* 0x0000e000ff027b82 */ /* 0x001e220000000a00 */
[----:B------:R-:W-:Y:S01]  /*aac0*/  IMAD.MOV.U32 R8, RZ, RZ, 0x1bd8c9 ;  /* 0x001bd8c9ff087424 */ /* 0x000fe200078e00ff */
[----:B0-----:R0:W-:Y:S06]  /*aad0*/  STG.E.64 desc[UR4][R2.64+0x1da0], R4 ;  /* 0x001da00402007986 */ /* 0x0011ec000c101b04 */
[----:B0-----:R-:W0:Y:S01]  /*aae0*/  LDC.64 R2, c[0x0][0x380] ;  /* 0x0000e000ff027b82 */ /* 0x001e220000000a00 */
[----:B------:R-:W-:Y:S01]  /*aaf0*/  HFMA2 R4, -RZ, RZ, 1.609325408935546875e-06, -548 ;  /* 0x001be048ff047431 */ /* 0x000fe200000001ff */
        /* <DEDUP_REMOVED lines=17> */
[----:B------:R-:W-:Y:S01]  /*ac10*/  HFMA2 R6, -RZ, RZ, 1.6689300537109375e-06, 0.000320911407470703125 ;  /* 0x001c0d42ff067431 */ /* 0x000fe200000001ff */
[----:B0-----:R0:W-:Y:S06]  /*ac20*/  STG.E.64 desc[UR4][R2.64+0x1dd8], R8 ;  /* 0x001dd80802007986 */ /* 0x0011ec000c101b04 */
[----:B0-----:R-:W0:Y:S01]  /*ac30*/  LDC.64 R2, c[0x0][0x380] ;  /* 0x0000e000ff027b82 */ /* 0x001e220000000a00 */
[----:B------:R-:W-:Y:S01]  /*ac40*/  IMAD.MOV.U32 R8, RZ, RZ, 0x1c14c1 ;  /* 0x001c14c1ff087424 */ /* 0x000fe200078e00ff */
[----:B0-----:R0:W-:Y:S06]  /*ac50*/  STG.E.64 desc[UR4][R2.64+0x1de0], R4 ;  /* 0x001de00402007986 */ /* 0x0011ec000c101b04 */
[----:B0-----:R-:W0:Y:S01]  /*ac60*/  LDC.64 R2, c[0x0][0x380] ;  /* 0x0000e000ff027b82 */ /* 0x001e220000000a00 */
[----:B------:R-:W-:Y:S01]  /*ac70*/  HFMA2 R4, -RZ, RZ, 1.6689300537109375e-06, 0.004150390625 ;  /* 0x001c1c40ff047431 */ /* 0x000fe200000001ff */
[----:B0-----:R0:W-:Y:S06]  /*ac80*/  STG.E.64 desc[UR4][R2.64+0x1de8], R10 ;  /* 0x001de80a02007986 */ /* 0x0011ec000c101b04 */
[----:B0-----:R-:W0:Y:S01]  /*ac90*/  LDC.64 R2, c[0x0][0x380] ;  /* 0x0000e000ff027b82 */ /* 0x001e220000000a00 */
[----:B------:R-:W-:Y:S01]  /*aca0*/  IMAD.MOV.U32 R10, RZ, RZ, 0x1c23bf ;  /* 0x001c23bfff0a7424 */ /* 0x000fe200078e00ff */
[----:B0-----:R0:W-:Y:S06]  /*acb0*/  STG.E.64 desc[UR4][R2.64+0x1df0], R6 ;  /* 0x001df00602007986 */ /* 0x0011ec000c101b04 */
[----:B0-----:R-:W0:Y:S01]  /*acc0*/  LDC.64 R2, c[0x0][0x380] ;  /* 0x0000e000ff027b82 */ /* 0x001e220000000a00 */
[----:B------:R-:W-:Y:S01]  /*acd0*/  HFMA2 R6, -RZ, RZ, 1.6689300537109375e-06, 0.05657958984375 ;  /* 0x001c2b3eff067431 */ /* 0x000fe200000001ff */
[----:B0-----:R0:W-:Y:S06]  /*ace0*/  STG.E.64 desc[UR4][R2.64+0x1df8], R8 ;  /* 0x001df80802007986 */ /* 0x0011ec000c101b04 */
[----:B0-----:R-:W0:Y:S01]  /*acf0*/  LDC.64 R2, c[0x0][0x380] ;  /* 0x0000e000ff027b82 */ /* 0x001e220000000a00 */
[----:B------:R-:W-:Y:S01]  /*ad00*/  IMAD.MOV.U32 R8, RZ, RZ, 0x1c32bd ;  /* 0x001c32bdff087424 */ /* 0x000fe200078e00ff */
[----:B0-----:R0:W-:Y:S06]  /*ad10*/  STG.E.64 desc[UR4][R2.64+0x1e00], R4 ;  /* 0x001e000402007986 */ /* 0x0011ec000c101b04 */
[----:B0-----:R-:W0:Y:S01]  /*ad20*/  LDC.64 R2, c[0x0][0x380] ;  /* 0x0000e000ff027b82 */ /* 0x001e220000000a00 */
[----:B------:R-:W-:Y:S01]  /*ad30*/  HFMA2 R4, -RZ, RZ, 1.6689300537109375e-06, 0.779296875 ;  /* 0x001c3a3cff047431 */ /* 0x000fe200000001ff */
[----:B0-----:R0:W-:Y:S06]  /*ad40*/  STG.E.64 desc[UR4][R2.64+0x1e08], R10 ;  /* 0x001e080a02007986 */ /* 0x0011ec000c101b04 */
[----:B0-----:R-:W0:Y:S01]  /*ad50*/  LDC.64 R2, c[0x0][0x380] ;  /* 0x0000e000ff027b82 */ /* 0x001e220000000a00 */
[----:B------:R-:W-:Y:S01]  /*ad60*/  IMAD.MOV.U32 R10, RZ, RZ, 0x1c41bb ;  /* 0x001c41bbff0a7424 */ /* 0x000fe200078e00ff */
[----:B0-----:R0:W-:Y:S06]  /*ad70*/  STG.E.64 desc[UR4][R2.64+0x1e10], R6 ;  /* 0x001e100602007986 */ /* 0x0011ec000c101b04 */
[----:B0-----:R-:W0:Y:S01]  /*ad80*/  LDC.64 R2, c[0x0][0x380] ;  /* 0x0000e000ff027b82 */ /* 0x001e220000000a00 */
[----:B------:R-:W-:Y:S01]  /*ad90*/  HFMA2 R6, -RZ, RZ, 1.6689300537109375e-06, 10.453125 ;  /* 0x001c493aff067431 */ /* 0x000fe200000001ff */
[----:B0-----:R0:W-:Y:S06]  /*ada0*/  STG.E.64 desc[UR4][R2.64+0x1e18], R8 ;  /* 0x001e180802007986 */ /* 0x0011ec000c101b04 */
[----:B0-----:R-:W0:Y:S01]  /*adb0*/  LDC.64 R2, c[0x0][0x380] ;  /* 0x0000e000ff027b82 */ /* 0x001e220000000a00 */
[----:B------:R-:W-:Y:S01]  /*adc0*/  IMAD.MOV.U32 R8, RZ, RZ, 0x1c50b9 ;  /* 0x001c50b9ff087424 */ /* 0x000fe200078e00ff */
[----:B0-----:R0:W-:Y:S06]  /*add0*/  STG.E.64 desc[UR4][R2.64+0x1e20], R4 ;  /* 0x001e200402007986 */ /* 0x0011ec000c101b04 */
[----:B0-----:R-:W0:Y:S01]  /*ade0*/  LDC.64 R2, c[0x0][0x380] ;  /* 0x0000e000ff027b82 */ /* 0x001e220000000a00 */
[----:B------:R-:W-:Y:S01]  /*adf0*/  HFMA2 R4, -RZ, RZ, 1.6689300537109375e-06, 135 ;  /* 0x001c5838ff047431 */ /* 0x000fe200000001ff */
        /* <DEDUP_REMOVED lines=17> */
[----:B------:R-:W-:Y:S01]  /*af10*/  HFMA2 R6, -RZ, RZ, 1.6689300537109375e-06, -7.927417755126953125e-05 ;  /* 0x001c8532ff067431 */ /* 0x000fe200000001ff */
[----:B0-----:R0:W-:Y:S06]  /*af20*/  STG.E.64 desc[UR4][R2.64+0x1e58], R8 ;  /* 0x001e580802007986 */ /* 0x0011ec000c101b04 */
[----:B0-----:R-:W0:Y:S01]  /*af30*/  LDC.64 R2, c[0x0][0x380] ;  /* 0x0000e000ff027b82 */ /* 0x001e220000000a00 */
[----:B------:R-:W-:Y:S01]  /*af40*/  IMAD.MOV.U32 R8, RZ, RZ, 0x1c8cb1 ;  /* 0x001c8cb1ff087424 */ /* 0x000fe200078e00ff */
[----:B0-----:R0:W-:Y:S06]  /*af50*/  STG.E.64 desc[UR4][R2.64+0x1e60], R4 ;  /* 0x001e600402007986 */ /* 0x0011ec000c101b04 */
[----:B0-----:R-:W0:Y:S01]  /*af60*/  LDC.64 R2, c[0x0][0x380] ;  /* 0x0000e000ff027b82 */ /* 0x001e220000000a00 */
[----:B------:R-:W-:Y:S01]  /*af70*/  HFMA2 R4, -RZ, RZ, 1.6689300537109375e-06, -0.0010223388671875 ;  /* 0x001c9430ff047431 */ /* 0x000fe200000001ff */
[----:B0-----:R0:W-:Y:S06]  /*af80*/  STG.E.64 desc[UR4][R2.64+0x1e68], R10 ;  /* 0x001e680a02007986 */ /* 0x0011ec000c101b04 */
[----:B0-----:R-:W0:Y:S01]  /*af90*/  LDC.64 R2, c[0x0][0x380] ;  /* 0x0000e000ff027b82 */ /* 0x001e220000000a00 */
[----:B------:R-:W-:Y:S01]  /*afa0*/  IMAD.MOV.U32 R10, RZ, RZ, 0x1c9baf ;  /* 0x001c9bafff0a7424 */ /* 0x000fe200078e00ff */
[----:B0-----:R0:W-:Y:S06]  /*afb0*/  STG.E.64 desc[UR4][R2.64+0x1e70], R6 ;  /* 0x001e700602007986 */ /* 0x0011ec000c101b04 */
[----:B0-----:R-:W0:Y:S01]  /*afc0*/  LDC.64 R2, c[0x0][0x380] ;  /* 0x0000e000ff027b82 */ /* 0x001e220000000a00 */
[----:B------:R-:W-:Y:S01]  /*afd0*/  HFMA2 R6, -RZ, RZ, 1.6689300537109375e-06, -0.0140228271484375 ;  /* 0x001ca32eff067431 */ /* 0x000fe200000001ff */
[----:B0-----:R0:W-:Y:S06]  /*afe0*/  STG.E.64 desc[UR4][R2.64+0x1e78], R8 ;  /* 0x001e780802007986 */ /* 0x0011ec000c101b04 */
[----:B0-----:R-:W0:Y:S01]  /*aff0*/  LDC.64 R2, c[0x0][0x380] ;  /* 0x0000e000ff027b82 */ /* 0x001e220000000a00 */
[----:B------:R-:W-:Y:S01]  /*b000*/  IMAD.MOV.U32 R8, RZ, RZ, 0x1caaad ;  /* 0x001caaadff087424 */ /* 0x000fe200078e00ff */
[----:B0-----:R0:W-:Y:S06]  /*b010*/  STG.E.64 desc[UR4][R2.64+0x1e80], R4 ;  /* 0x001e800402007986 */ /* 0x0011ec000c101b04 */
[----:B0-----:R-:W0:Y:S01]  /*b020*/  LDC.64 R2, c[0x0][0x380] ;  /* 0x0000e000ff027b82 */ /* 0x001e220000000a00 */
[----:B------:R-:W-:Y:S01]  /*b030*/  HFMA2 R4, -RZ, RZ, 1.6689300537109375e-06, -0.19287109375 ;  /* 0x001cb22cff047431 */ /* 0x000fe200000001ff */
[----:B0-----:R0:W-:Y:S06]  /*b040*/  STG.E.64 desc[UR4][R2.64+0x1e88], R10 ;  /* 0x001e880a02007986 */ /* 0x0011ec000c101b04 */
[----:B0-----:R-:W0:Y:S01]  /*b050*/  LDC.64 R2, c[0x0][0x380] ;  /* 0x0000e000ff027b82 */ /* 0x001e220000000a00 */
[----:B------:R-:W-:Y:S01]  /*b060*/  IMAD.MOV.U32 R10, RZ, RZ, 0x1cb9ab ;  /* 0x001cb9abff0a7424 */ /* 0x000fe200078e00ff */
[----:B0-----:R0:W-:Y:S06]  /*b070*/  STG.E.64 desc[UR4][R2.64+0x1e90], R6 ;  /* 0x001e900602007986 */ /* 0x0011ec000c101b04 */
[----:B0-----:R-:W0:Y:S01]  /*b080*/  LDC.64 R2, c[0x0][0x380] ;  /* 0x0000e000ff027b82 */ /* 0x001e220000000a00 */
[----:B------:R-:W-:Y:S01]  /*b090*/  HFMA2 R6, -RZ, RZ, 1.6689300537109375e-06, -2.58203125 ;  /* 0x001cc12aff067431 */ /* 0x000fe200000001ff */
[----:B0-----:R0:W-:Y:S06]  /*b0a0*/  STG.E.64 desc[UR4][R2.64+0x1e98], R8 ;  /* 0x001e980802007986 */ /* 0x0011ec000c101b04 */
[----:B0-----:R-:W0:Y:S01]  /*b0b0*/  LDC.64 R2, c[0x0][0x380] ;  /* 0x0000e000ff027b82 */ /* 0x001e220000000a00 */
[----:B------:R-:W-:Y:S01]  /*b0c0*/  IMAD.MOV.U32 R8, RZ, RZ, 0x1cc8a9 ;  /* 0x001cc8a9ff087424 */ /* 0x000fe200078e00ff */
[----:B0-----:R0:W-:Y:S06]  /*b0d0*/  STG.E.64 desc[UR4][R2.64+0x1ea0], R4 ;  /* 0x001ea00402007986 */ /* 0x0011ec000c101b04 */
[----:B0-----:R-:W0:Y:S01]  /*b0e0*/  LDC.64 R2, c[0x0][0x380] ;  /* 0x0000e000ff027b82 */ /* 0x001e220000000a00 */
[----:B------:R-:W-:Y:S01]  /*b0f0*/  HFMA2 R4, -RZ, RZ, 1.6689300537109375e-06, -33.25 ;  /* 0x001cd028ff047431 */ /* 0x000fe200000001ff */
[----:B0-----:R0:W-:Y:S06]  /*b100*/  STG.E.64 desc[UR4][R2.64+0x1ea8], R10 ;  /* 0x001ea80a02007986 */ /* 0x0011ec000c101b04 */
[----:B0-----:R-:W0:Y:S01]  /*b110*/  LDC.64 R2, c[0x0][0x380] ;  /* 0x0000e000ff027b82 */ /* 0x001e220000000a00 */
[----:B------:R-:W-:Y:S01]  /*b120*/  IMAD.MOV.U32 R10, RZ, RZ, 0x1cd7a7 ;  /* 0x001cd7a7ff0a7424 */ /* 0x000fe200078e00ff */
[----:B0-----:R0:W-:Y:S06]  /*b130*/  STG.E.64 desc[UR4][R2.64+0x1eb0], R6 ;  /* 0x001eb00602007986 */ /* 0x0011ec000c101b04 */
[----:B0-----:R-:W0:Y:S01]  /*b140*/  LDC.64 R2, c[0x0][0x380] ;  /* 0x0000e000ff027b82 */ /* 0x001e220000000a00 */
[----:B------:R-:W-:Y:S01]  /*b150*/  HFMA2 R6, -RZ, RZ, 1.6689300537109375e-06, -457.5 ;  /* 0x001cdf26ff067431 */ /* 0x000fe200000001ff */
[----:B0-----:R0:W-:Y:S06]  /*b160*/  STG.E.64 desc[UR4][R2.64+0x1eb8], R8 ;  /* 0x001eb80802007986 */ /* 0x0011ec000c101b04 */
[----:B0-----:R-:W0:Y:S01]  /*b170*/  LDC.64 R2, c[0x0][0x380] ;  /* 0x0000e000ff027b82 */ /* 0x001e220000000a00 */
[----:B------:R-:W-:Y:S01]  /*b180*/  IMAD.MOV.U32 R8, RZ, RZ, 0x1ce6a5 ;  /* 0x001ce6a5ff087424 */ /* 0x000fe200078e00ff */
[----:B0-----:R0:W-:Y:S06]  /*b190*/  STG.E.64 desc[UR4][R2.64+0x1ec0], R4 ;  /* 0x001ec00402007986 */ /* 0x0011ec000c101b04 */
[----:B0-----:R-:W0:Y:S01]  /*b1a0*/  LDC.64 R2, c[0x0][0x380] ;  /* 0x0000e000ff027b82 */ /* 0x001e220000000a00 */
[----:B------:R-:W-:Y:S01]  /*b1b0*/  HFMA2 R4, -RZ, RZ, 1.6689300537109375e-06, -6288 ;  /* 0x001cee24ff047431 */ /* 0x000fe200000001ff */
        /* <DEDUP_REMOVED lines=11> */
[----:B------:R-:W-:Y:S01]  /*b270*/  HFMA2 R4, -RZ, RZ, 1.728534698486328125e-06, 0.00025177001953125 ;  /* 0x001d0c20ff047431 */ /* 0x000fe200000001ff */
[----:B0-----:R0:W-:Y:S06]  /*b280*/  STG.E.64 desc[UR4][R2.64+0x1ee8], R10 ;  /* 0x001ee80a02007986 */ /* 0x0011ec000c101b04 */
[----:B0-----:R-:W0:Y:S01]  /*b290*/  LDC.64 R2, c[0x0][0x380] ;  /* 0x0000e000ff027b82 */ /* 0x001e220000000a00 */
[----:B------:R-:W-:Y:S01]  /*b2a0*/  IMAD.MOV.U32 R10, RZ, RZ, 0x1d139f ;  /* 0x001d139fff0a7424 */ /* 0x000fe200078e00ff */
[----:B0-----:R0:W-:Y:S06]  /*b2b0*/  STG.E.64 desc[UR4][R2.64+0x1ef0], R6 ;  /* 0x001ef00602007986 */ /* 0x0011ec000c101b04 */
[----:B0-----:R-:W0:Y:S01]  /*b2c0*/  LDC.64 R2, c[0x0][0x380] ;  /* 0x0000e000ff027b82 */ /* 0x001e220000000a00 */
[----:B------:R-:W-:Y:S01]  /*b2d0*/  HFMA2 R6, -RZ, RZ, 1.728534698486328125e-06, 0.003475189208984375 ;  /* 0x001d1b1eff067431 */ /* 0x000fe200000001ff */
[----:B0-----:R0:W-:Y:S06]  /*b2e0*/  STG.E.64 desc[UR4][R2.64+0x1ef8], R8 ;  /* 0x001ef80802007986 */ /* 0x0011ec000c101b04 */
[----:B0-----:R-:W0:Y:S01]  /*b2f0*/  LDC.64 R2, c[0x0][0x380] ;  /* 0x0000e000ff027b82 */ /* 0x001e220000000a00 */
[----:B------:R-:W-:Y:S01]  /*b300*/  IMAD.MOV.U32 R8, RZ, RZ, 0x1d229d ;  /* 0x001d229dff087424 */ /* 0x000fe200078e00ff */
[----:B0-----:R0:W-:Y:S06]  /*b310*/  STG.E.64 desc[UR4][R2.64+0x1f00], R4 ;  /* 0x001f000402007986 */ /* 0x0011ec000c101b04 */
[----:B0-----:R-:W0:Y:S01]  /*b320*/  LDC.64 R2, c[0x0][0x380] ;  /* 0x0000e000ff027b82 */ /* 0x001e220000000a00 */
[----:B------:R-:W-:Y:S01]  /*b330*/  HFMA2 R4, -RZ, RZ, 1.728534698486328125e-06, 0.0477294921875 ;  /* 0x001d2a1cff047431 */ /* 0x000fe200000001ff */
[----:B0-----:R0:W-:Y:S06]  /*b340*/  STG.E.64 desc[UR4][R2.64+0x1f08], R10 ;  /* 0x001f080a02007986 */ /* 0x0011ec000c101b04 */
[----:B0-----:R-:W0:Y:S01]  /*b350*/  LDC.64 R2, c[0x0][0x380] ;  /* 0x0000e000ff027b82 */ /* 0x001e220000000a00 */
[----:B------:R-:W-:Y:S01]  /*b360*/  IMAD.MOV.U32 R10, RZ, RZ, 0x1d319b ;  /* 0x001d319bff0a7424 */ /* 0x000fe200078e00ff */
[----:B0-----:R0:W-:Y:S06]  /*b370*/  STG.E.64 desc[UR4][R2.64+0x1f10], R6 ;  /* 0x001f100602007986 */ /* 0x0011ec000c101b04 */
[----:B0-----:R-:W0:Y:S01]  /*b380*/  LDC.64 R2, c[0x0][0x380] ;  /* 0x0000e000ff027b82 */ /* 0x001e220000000a00 */
[----:B------:R-:W-:Y:S01]  /*b390*/  HFMA2 R6, -RZ, RZ, 1.728534698486328125e-06, 0.6376953125 ;  /* 0x001d391aff067431 */ /* 0x000fe200000001ff */
[----:B0-----:R0:W-:Y:S06]  /*b3a0*/  STG.E.64 desc[UR4][R2.64+0x1f18], R8 ;  /* 0x001f180802007986 */ /* 0x0011ec000c101b04 */
[----:B0-----:R-:W0:Y:S01]  /*b3b0*/  LDC.64 R2, c[0x0][0x380] ;  /* 0x0000e000ff027b82 */ /* 0x001e220000000a00 */
[----:B------:R-:W-:Y:S01]  /*b3c0*/  IMAD.MOV.U32 R8, RZ, RZ, 0x1d4099 ;  /* 0x001d4099ff087424 */ /* 0x000fe200078e00ff */
[----:B0-----:R0:W-:Y:S06]  /*b3d0*/  STG.E.64 desc[UR4][R2.64+0x1f20], R4 ;  /* 0x001f200402007986 */ /* 0x0011ec000c101b04 */
[----:B0-----:R-:W0:Y:S01]  /*b3e0*/  LDC.64 R2, c[0x0][0x380] ;  /* 0x0000e000ff027b82 */ /* 0x001e220000000a00 */
[----:B------:R-:W-:Y:S01]  /*b3f0*/  HFMA2 R4, -RZ, RZ, 1.728534698486328125e-06, 8.1875 ;  /* 0x001d4818ff047431 */ /* 0x000fe200000001ff */
[----:B0-----:R0:W-:Y:S06]  /*b400*/  STG.E.64 desc[UR4][R2.64+0x1f28], R10 ;  /* 0x001f280a02007986 */ /* 0x0011ec000c101b04 */
[----:B0-----:R-:W0:Y:S01]  /*b410*/  LDC.64 R2, c[0x0][0x380] ;  /* 0x0000e000ff027b82 */ /* 0x001e220000000a00 */
[----:B------:R-:W-:Y:S01]  /*b420*/  IMAD.MOV.U32 R10, RZ, RZ, 0x1d4f97 ;  /* 0x001d4f97ff0a7424 */ /* 0x000fe200078e00ff */
[----:B0-----:R0:W-:Y:S06]  /*b430*/  STG.E.64 desc[UR4][R2.64+0x1f30], R6 ;  /* 0x001f300602007986 */ /* 0x0011ec000c101b04 */
[----:B0-----:R-:W0:Y:S01]  /*b440*/  LDC.64 R2, c[0x0][0x380] ;  /* 0x0000e000ff027b82 */ /* 0x001e220000000a00 */
[----:B------:R-:W-:Y:S01]  /*b450*/  HFMA2 R6, -RZ, RZ, 1.728534698486328125e-06, 113.375 ;  /* 0x001d5716ff067431 */ /* 0x000fe200000001ff */
[----:B0-----:R0:W-:Y:S06]  /*b460*/  STG.E.64 desc[UR4][R2.64+0x1f38], R8 ;  /* 0x001f380802007986 */ /* 0x0011ec000c101b04 */
[----:B0-----:R-:W0:Y:S01]  /*b470*/  LDC.64 R2, c[0x0][0x380] ;  /* 0x0000e000ff027b82 */ /* 0x001e220000000a00 */
[----:B------:R-:W-:Y:S01]  /*b480*/  IMAD.MOV.U32 R8, RZ, RZ, 0x1d5e95 ;  /* 0x001d5e95ff087424 */ /* 0x000fe200078e00ff */
[----:B0-----:R0:W-:Y:S06]  /*b490*/  STG.E.64 desc[UR4][R2.64+0x1f40], R4 ;  /* 0x001f400402007986 */ /* 0x0011ec000c101b04 */
[----:B0-----:R-:W0:Y:S01]  /*b4a0*/  LDC.64 R2, c[0x0][0x380] ;  /* 0x0000e000ff027b82 */ /* 0x001e220000000a00 */
[----:B------:R-:W-:Y:S01]  /*b4b0*/  HFMA2 R4, -RZ, RZ, 1.728534698486328125e-06, 1556 ;  /* 0x001d6614ff047431 */ /* 0x000fe200000001ff */
        /* <DEDUP_REMOVED lines=11> */
[----:B------:R-:W-:Y:S01]  /*b570*/  HFMA2 R4, -RZ, RZ, 1.728534698486328125e-06, -6.198883056640625e-05 ;  /* 0x001d8410ff047431 */ /* 0x000fe200000001ff */
[----:B0-----:R0:W-:Y:S06]  /*b580*/  STG.E.64 desc[UR4][R2.64+0x1f68], R10 ;  /* 0x001f680a02007986 */ /* 0x0011ec000c101b04 */
[----:B0-----:R-:W0:Y:S01]  /*b590*/  LDC.64 R2, c[0x0][0x380] ;  /* 0x0000e000ff027b82 */ /* 0x001e220000000a00 */
[----:B------:R-:W-:Y:S01]  /*b5a0*/  IMAD.MOV.U32 R10, RZ, RZ, 0x1d8b8f ;  /* 0x001d8b8fff0a7424 */ /* 0x000fe200078e00ff */
[----:B0-----:R0:W-:Y:S06]  /*b5b0*/  STG.E.64 desc[UR4][R2.64+0x1f70], R6 ;  /* 0x001f700602007986 */ /* 0x0011ec000c101b04 */
[----:B0-----:R-:W0:Y:S01]  /*b5c0*/  LDC.64 R2, c[0x0][0x380] ;  /* 0x0000e000ff027b82 */ /* 0x001e220000000a00 */
[----:B------:R-:W-:Y:S01]  /*b5d0*/  HFMA2 R6, -RZ, RZ, 1.728534698486328125e-06, -0.00086116790771484375 ;  /* 0x001d930eff067431 */ /* 0x000fe200000001ff */
[----:B0-----:R0:W-:Y:S06]  /*b5e0*/  STG.E.64 desc[UR4][R2.64+0x1f78], R8 ;  /* 0x001f780802007986 */ /* 0x0011ec000c101b04 */
[----:B0-----:R-:W0:Y:S01]  /*b5f0*/  LDC.64 R2, c[0x0][0x380] ;  /* 0x0000e000ff027b82 */ /* 0x001e220000000a00 */
[----:B------:R-:W-:Y:S01]  /*b600*/  IMAD.MOV.U32 R8, RZ, RZ, 0x1d9a8d ;  /* 0x001d9a8dff087424 */ /* 0x000fe200078e00ff */
[----:B0-----:R0:W-:Y:S06]  /*b610*/  STG.E.64 desc[UR4][R2.64+0x1f80], R4 ;  /* 0x001f800402007986 */ /* 0x0011ec000c101b04 */
[----:B0-----:R-:W0:Y:S01]  /*b620*/  LDC.64 R2, c[0x0][0x380] ;  /* 0x0000e000ff027b82 */ /* 0x001e220000000a00 */
[----:B------:R-:W-:Y:S01]  /*b630*/  HFMA2 R4, -RZ, RZ, 1.728534698486328125e-06, -0.011810302734375 ;  /* 0x001da20cff047431 */ /* 0x000fe200000001ff */
[----:B0-----:R0:W-:Y:S06]  /*b640*/  STG.E.64 desc[UR4][R2.64+0x1f88], R10 ;  /* 0x001f880a02007986 */ /* 0x0011ec000c101b04 */
[----:B0-----:R-:W0:Y:S01]  /*b650*/  LDC.64 R2, c[0x0][0x380] ;  /* 0x0000e000ff027b82 */ /* 0x001e220000000a00 */
[----:B------:R-:W-:Y:S01]  /*b660*/  IMAD.MOV.U32 R10, RZ, RZ, 0x1da98b ;  /* 0x001da98bff0a7424 */ /* 0x000fe200078e00ff */
[----:B0-----:R0:W-:Y:S06]  /*b670*/  STG.E.64 desc[UR4][R2.64+0x1f90], R6 ;  /* 0x001f900602007986 */ /* 0x0011ec000c101b04 */
[----:B0-----:R-:W0:Y:S01]  /*b680*/  LDC.64 R2, c[0x0][0x380] ;  /* 0x0000e000ff027b82 */ /* 0x001e220000000a00 */
[----:B------:R-:W-:Y:S01]  /*b690*/  HFMA2 R6, -RZ, RZ, 1.728534698486328125e-06, -0.157470703125 ;  /* 0x001db10aff067431 */ /* 0x000fe200000001ff */
[----:B0-----:R0:W-:Y:S06]  /*b6a0*/  STG.E.64 desc[UR4][R2.64+0x1f98], R8 ;  /* 0x001f980802007986 */ /* 0x0011ec000c101b04 */
[----:B0-----:R-:W0:Y:S01]  /*b6b0*/  LDC.64 R2, c[0x0][0x380] ;  /* 0x0000e000ff027b82 */ /* 0x001e220000000a00 */
[----:B------:R-:W-:Y:S01]  /*b6c0*/  IMAD.MOV.U32 R8, RZ, RZ, 0x1db889 ;  /* 0x001db889ff087424 */ /* 0x000fe200078e00ff */
[----:B0-----:R0:W-:Y:S06]  /*b6d0*/  STG.E.64 desc[UR4][R2.64+0x1fa0], R4 ;  /* 0x001fa00402007986 */ /* 0x0011ec000c101b04 */
[----:B0-----:R-:W0:Y:S01]  /*b6e0*/  LDC.64 R2, c[0x0][0x380] ;  /* 0x0000e000ff027b82 */ /* 0x001e220000000a00 */
[----:B------:R-:W-:Y:S01]  /*b6f0*/  HFMA2 R4, -RZ, RZ, 1.728534698486328125e-06, -2.015625 ;  /* 0x001dc008ff047431 */ /* 0x000fe200000001ff */
[----:B0-----:R0:W-:Y:S06]  /*b700*/  STG.E.64 desc[UR4][R2.64+0x1fa8], R10 ;  /* 0x001fa80a02007986 */ /* 0x0011ec000c101b04 */
[----:B0-----:R-:W0:Y:S01]  /*b710*/  LDC.64 R2, c[0x0][0x380] ;  /* 0x0000e000ff027b82 */ /* 0x001e220000000a00 */
[----:B------:R-:W-:Y:S01]  /*b720*/  IMAD.MOV.U32 R10, RZ, RZ, 0x1dc787 ;  /* 0x001dc787ff0a7424 */ /* 0x000fe200078e00ff */
[----:B0-----:R0:W-:Y:S06]  /*b730*/  STG.E.64 desc[UR4][R2.64+0x1fb0], R6 ;  /* 0x001fb00602007986 */ /* 0x0011ec000c101b04 */
[----:B0-----:R-:W0:Y:S01]  /*b740*/  LDC.64 R2, c[0x0][0x380] ;  /* 0x0000e000ff027b82 */ /* 0x001e220000000a00 */
[----:B------:R-:W-:Y:S01]  /*b750*/  HFMA2 R6, -RZ, RZ, 1.728534698486328125e-06, -28.09375 ;  /* 0x001dcf06ff067431 */ /* 0x000fe200000001ff */
[----:B0-----:R0:W-:Y:S06]  /*b760*/  STG.E.64 desc[UR4][R2.64+0x1fb8], R8 ;  /* 0x001fb80802007986 */ /* 0x0011ec000c101b04 */
[----:B0-----:R-:W0:Y:S01]  /*b770*/  LDC.64 R2, c[0x0][0x380] ;  /* 0x0000e000ff027b82 */ /* 0x001e220000000a00 */
[----:B------:R-:W-:Y:S01]  /*b780*/  IMAD.MOV.U32 R8, RZ, RZ, 0x1dd685 ;  /* 0x001dd685ff087424 */ /* 0x000fe200078e00ff */
[----:B0-----:R0:W-:Y:S06]  /*b790*/  STG.E.64 desc[UR4][R2.64+0x1fc0], R4 ;  /* 0x001fc00402007986 */ /* 0x0011ec000c101b04 */
[----:B0-----:R-:W0:Y:S01]  /*b7a0*/  LDC.64 R2, c[0x0][0x380] ;  /* 0x0000e000ff027b82 */ /* 0x001e220000000a00 */
[----:B------:R-:W-:Y:S01]  /*b7b0*/  HFMA2 R4, -RZ, RZ, 1.728534698486328125e-06, -385 ;  /* 0x001dde04ff047431 */ /* 0x000fe200000001ff */
        /* <DEDUP_REMOVED lines=10> */
[----:B0-----:R-:W0:Y:S02]  /*b860*/  LDC.64 R2, c[0x0][0x380] ;  /* 0x0000e000ff027b82 */ /* 0x001e240000000a00 */
[----:B0-----:R0:W-:Y:S06]  /*b870*/  STG.E.64 desc[UR4][R2.64+0x1fe8], R10 ;  /* 0x001fe80a02007986 */ /* 0x0011ec000c101b04 */
[----:B0-----:R-:W0:Y:S02]  /*b880*/  LDC.64 R2, c[0x0][0x380] ;  /* 0x0000e000ff027b82 */ /* 0x001e240000000a00 */
[----:B0-----:R0:W-:Y:S06]  /*b890*/  STG.E.64 desc[UR4][R2.64+0x1ff0], R6 ;  /* 0x001ff00602007986 */ /* 0x0011ec000c101b04 */
[----:B0-----:R-:W0:Y:S02]  /*b8a0*/  LDC.64 R2, c[0x0][0x380] ;  /* 0x0000e000ff027b82 */ /* 0x001e240000000a00 */
[----:B0-----:R-:W-:Y:S01]  /*b8b0*/  STG.E.64 desc[UR4][R2.64+0x1ff8], R8 ;  /* 0x001ff80802007986 */ /* 0x001fe2000c101b04 */
[----:B------:R-:W-:Y:S05]  /*b8c0*/  EXIT ;  /* 0x000000000000794d */ /* 0x000fea0003800000 */
.L_x_0:
[----:B------:R-:W-:-:S00]  /*b8d0*/  BRA `(.L_x_0) ;  /* 0xfffffffc00fc7947 */ /* 0x000fc0000383ffff */
[----:B------:R-:W-:-:S00]  /*b8e0*/  NOP ;  /* 0x0000000000007918 */ /* 0x000fc00000000000 */
        /* <DEDUP_REMOVED lines=9> */
.L_x_111:


//--------------------- .text._Z11cudacomposePyS_iiS_S_S_S_S_ --------------------------
	.section	.text._Z11cudacomposePyS_iiS_S_S_S_S_,"ax",@progbits
	.align	128
        .global         _Z11cudacomposePyS_iiS_S_S_S_S_
        .type           _Z11cudacomposePyS_iiS_S_S_S_S_,@function
        .size           _Z11cudacomposePyS_iiS_S_S_S_S_,(.L_x_112 - _Z11cudacomposePyS_iiS_S_S_S_S_)
        .other          _Z11cudacomposePyS_iiS_S_S_S_S_,@"STO_CUDA_ENTRY STV_DEFAULT"
_Z11cudacomposePyS_iiS_S_S_S_S_:
.text._Z11cudacomposePyS_iiS_S_S_S_S_:
[----:B------:R-:W0:Y:S01]  /*0000*/  LDC R1, c[0x0][0x37c] ;  /* 0x0000df00ff017b82 */ /* 0x000e220000000800 */
[----:B------:R-:W1:Y:S01]  /*0010*/  LDCU UR5, c[0x0][0x394] ;  /* 0x00007280ff0577ac */ /* 0x000e620008000800 */
[----:B------:R-:W2:Y:S01]  /*0020*/  S2R R20, SR_CTAID.X ;  /* 0x0000000000147919 */ /* 0x000ea20000002500 */
[----:B0-----:R-:W-:Y:S01]  /*0030*/  VIADD R1, R1, 0xfffffe00 ;  /* 0xfffffe0001017836 */ /* 0x001fe20000000000 */
[----:B------:R-:W2:Y:S01]  /*0040*/  LDCU UR4, c[0x0][0x360] ;  /* 0x00006c00ff0477ac */ /* 0x000ea20008000800 */
[----:B------:R-:W2:Y:S01]  /*0050*/  S2R R3, SR_TID.X ;  /* 0x0000000000037919 */ /* 0x000ea20000002100 */
[----:B------:R-:W0:Y:S01]  /*0060*/  LDCU.64 UR6, c[0x0][0x358] ;  /* 0x00006b00ff0677ac */ /* 0x000e220008000a00 */
[----:B-1----:R-:W-:-:S05]  /*0070*/  IMAD.U32 R11, RZ, RZ, UR5 ;  /* 0x00000005ff0b7e24 */ /* 0x002fca000f8e00ff */
[----:B------:R-:W-:Y:S01]  /*0080*/  ISETP.GE.AND P0, PT, R11, 0x1, PT ;  /* 0x000000010b00780c */ /* 0x000fe20003f06270 */
[----:B--2---:R-:W-:-:S12]  /*0090*/  IMAD R20, R20, UR4, R3 ;  /* 0x0000000414147c24 */ /* 0x004fd8000f8e0203 */
[----:B0-----:R-:W-:Y:S05]  /*00a0*/  @!P0 BRA `(.L_x_1) ;  /* 0x0000001c00088947 */ /* 0x001fea0003800000 */
[C---:B------:R-:W-:Y:S01]  /*00b0*/  VIADD R21, R11.reuse, 0xffffffff ;  /* 0xffffffff0b157836 */ /* 0x040fe20000000000 */
[----:B------:R-:W-:Y:S01]  /*00c0*/  LOP3.LUT R7, R11, 0x7, RZ, 0xc0, !PT ;  /* 0x000000070b077812 */ /* 0x000fe200078ec0ff */
[----:B------:R-:W-:Y:S02]  /*00d0*/  IMAD R6, R20, R11, RZ ;  /* 0x0000000b14067224 */ /* 0x000fe400078e02ff */
[----:B------:R-:W-:Y:S01]  /*00e0*/  IMAD.MOV.U32 R13, RZ, RZ, RZ ;  /* 0x000000ffff0d7224 */ /* 0x000fe200078e00ff */
[----:B------:R-:W-:Y:S02]  /*00f0*/  ISETP.GE.U32.AND P0, PT, R21, 0x7, PT ;  /* 0x000000071500780c */ /* 0x000fe40003f06070 */
[----:B------:R-:W-:-:S11]  /*0100*/  ISETP.NE.AND P1, PT, R7, RZ, PT ;  /* 0x000000ff0700720c */ /* 0x000fd60003f25270 */
[----:B------:R-:W-:Y:S05]  /*0110*/  @!P0 BRA `(.L_x_2) ;  /* 0x0000000000408947 */ /* 0x000fea0003800000 */
[----:B------:R-:W0:Y:S01]  /*0120*/  LDC.64 R4, c[0x0][0x3b8] ;  /* 0x0000ee00ff047b82 */ /* 0x000e220000000a00 */
[----:B------:R-:W-:Y:S01]  /*0130*/  LOP3.LUT R13, R11, 0x7ffffff8, RZ, 0xc0, !PT ;  /* 0x7ffffff80b0d7812 */ /* 0x000fe200078ec0ff */
[----:B------:R-:W-:-:S06]  /*0140*/  UMOV UR4, URZ ;  /* 0x000000ff00047c82 */ /* 0x000fcc0008000000 */
.L_x_3:
[----:B-1----:R-:W-:Y:S01]  /*0150*/  VIADD R3, R6, UR4 ;  /* 0x0000000406037c36 */ /* 0x002fe20008000000 */
[----:B------:R-:W-:-:S03]  /*0160*/  UIADD3 UR4, UPT, UPT, UR4, 0x8, URZ ;  /* 0x0000000804047890 */ /* 0x000fc6000fffe0ff */
[----:B0-----:R-:W-:-:S03]  /*0170*/  IMAD.WIDE R2, R3, 0x8, R4 ;  /* 0x0000000803027825 */ /* 0x001fc600078e0204 */
[----:B------:R-:W-:Y:S02]  /*0180*/  ISETP.NE.AND P0, PT, R13, UR4, PT ;  /* 0x000000040d007c0c */ /* 0x000fe4000bf05270 */
[----:B------:R1:W-:Y:S04]  /*0190*/  STG.E.64 desc[UR6][R2.64], RZ ;  /* 0x000000ff02007986 */ /* 0x0003e8000c101b06 */
[----:B------:R1:W-:Y:S04]  /*01a0*/  STG.E.64 desc[UR6][R2.64+0x8], RZ ;  /* 0x000008ff02007986 */ /* 0x0003e8000c101b06 */
[----:B------:R1:W-:Y:S04]  /*01b0*/  STG.E.64 desc[UR6][R2.64+0x10], RZ ;  /* 0x000010ff02007986 */ /* 0x0003e8000c101b06 */
[----:B------:R1:W-:Y:S04]  /*01c0*/  STG.E.64 desc[UR6][R2.64+0x18], RZ ;  /* 0x000018ff02007986 */ /* 0x0003e8000c101b06 */
[----:B------:R1:W-:Y:S04]  /*01d0*/  STG.E.64 desc[UR6][R2.64+0x20], RZ ;  /* 0x000020ff02007986 */ /* 0x0003e8000c101b06 */
[----:B------:R1:W-:Y:S04]  /*01e0*/  STG.E.64 desc[UR6][R2.64+0x28], RZ ;  /* 0x000028ff02007986 */ /* 0x0003e8000c101b06 */
[----:B------:R1:W-:Y:S04]  /*01f0*/  STG.E.64 desc[UR6][R2.64+0x30], RZ ;  /* 0x000030ff02007986 */ /* 0x0003e8000c101b06 */
[----:B------:R1:W-:Y:S01]  /*0200*/  STG.E.64 desc[UR6][R2.64+0x38], RZ ;  /* 0x000038ff02007986 */ /* 0x0003e2000c101b06 */
[----:B------:R-:W-:Y:S05]  /*0210*/  @P0 BRA `(.L_x_3) ;  /* 0xfffffffc00cc0947 */ /* 0x000fea000383ffff */
.L_x_2:
[----:B------:R-:W-:Y:S05]  /*0220*/  @!P1 BRA `(.L_x_4) ;  /* 0x0000000000689947 */ /* 0x000fea0003800000 */
[----:B------:R-:W-:Y:S02]  /*0230*/  ISETP.GE.U32.AND P0, PT, R7, 0x4, PT ;  /* 0x000000040700780c */ /* 0x000fe40003f06070 */
[----:B------:R-:W-:-:S04]  /*0240*/  LOP3.LUT R0, R11, 0x3, RZ, 0xc0, !PT ;  /* 0x000000030b007812 */ /* 0x000fc800078ec0ff */
[----:B------:R-:W-:-:S07]  /*0250*/  ISETP.NE.AND P1, PT, R0, RZ, PT ;  /* 0x000000ff0000720c */ /* 0x000fce0003f25270 */
[----:B------:R-:W-:Y:S06]  /*0260*/  @!P0 BRA `(.L_x_5) ;  /* 0x0000000000208947 */ /* 0x000fec0003800000 */
[----:B-1----:R-:W0:Y:S01]  /*0270*/  LDC.64 R2, c[0x0][0x3b8] ;  /* 0x0000ee00ff027b82 */ /* 0x002e220000000a00 */
[----:B------:R-:W-:Y:S02]  /*0280*/  IMAD.IADD R5, R6, 0x1, R13 ;  /* 0x0000000106057824 */ /* 0x000fe400078e020d */
[----:B------:R-:W-:Y:S02]  /*0290*/  VIADD R13, R13, 0x4 ;  /* 0x000000040d0d7836 */ /* 0x000fe40000000000 */
[----:B0-----:R-:W-:-:S05]  /*02a0*/  IMAD.WIDE R2, R5, 0x8, R2 ;  /* 0x0000000805027825 */ /* 0x001fca00078e0202 */
[----:B------:R0:W-:Y:S04]  /*02b0*/  STG.E.64 desc[UR6][R2.64], RZ ;  /* 0x000000ff02007986 */ /* 0x0001e8000c101b06 */
[----:B------:R0:W-:Y:S04]  /*02c0*/  STG.E.64 desc[UR6][R2.64+0x8], RZ ;  /* 0x000008ff02007986 */ /* 0x0001e8000c101b06 */
[----:B------:R0:W-:Y:S04]  /*02d0*/  STG.E.64 desc[UR6][R2.64+0x10], RZ ;  /* 0x000010ff02007986 */ /* 0x0001e8000c101b06 */
[----:B------:R0:W-:Y:S02]  /*02e0*/  STG.E.64 desc[UR6][R2.64+0x18], RZ ;  /* 0x000018ff02007986 */ /* 0x0001e4000c101b06 */
.L_x_5:
[----:B------:R-:W-:Y:S05]  /*02f0*/  @!P1 BRA `(.L_x_4) ;  /* 0x0000000000349947 */ /* 0x000fea0003800000 */
[----:B01----:R-:W-:Y:S02]  /*0300*/  LOP3.LUT R2, R11, 0x1, RZ, 0xc0, !PT ;  /* 0x000000010b027812 */ /* 0x003fe400078ec0ff */
[----:B------:R-:W-:Y:S02]  /*0310*/  ISETP.NE.AND P0, PT, R0, 0x1, PT ;  /* 0x000000010000780c */ /* 0x000fe40003f05270 */
[----:B------:R-:W-:-:S11]  /*0320*/  ISETP.NE.U32.AND P1, PT, R2, 0x1, PT ;  /* 0x000000010200780c */ /* 0x000fd60003f25070 */
[----:B------:R-:W0:Y:S01]  /*0330*/  @P0 LDC.64 R2, c[0x0][0x3b8] ;  /* 0x0000ee00ff020b82 */ /* 0x000e220000000a00 */
[----:B------:R-:W-:Y:S02]  /*0340*/  @P0 IMAD.IADD R5, R6, 0x1, R13 ;  /* 0x0000000106050824 */ /* 0x000fe400078e020d */
[----:B------:R-:W-:-:S04]  /*0350*/  @P0 VIADD R13, R13, 0x2 ;  /* 0x000000020d0d0836 */ /* 0x000fc80000000000 */
[----:B------:R-:W-:Y:S01]  /*0360*/  @!P1 IMAD.IADD R13, R6, 0x1, R13 ;  /* 0x00000001060d9824 */ /* 0x000fe200078e020d */
[----:B------:R-:W1:Y:S01]  /*0370*/  @!P1 LDC.64 R8, c[0x0][0x3b8] ;  /* 0x0000ee00ff089b82 */ /* 0x000e620000000a00 */
[----:B0-----:R-:W-:-:S05]  /*0380*/  @P0 IMAD.WIDE R4, R5, 0x8, R2 ;  /* 0x0000000805040825 */ /* 0x001fca00078e0202 */
[----:B------:R2:W-:Y:S01]  /*0390*/  @P0 STG.E.64 desc[UR6][R4.64], RZ ;  /* 0x000000ff04000986 */ /* 0x0005e2000c101b06 */
[----:B-1----:R-:W-:-:S03]  /*03a0*/  @!P1 IMAD.WIDE R2, R13, 0x8, R8 ;  /* 0x000000080d029825 */ /* 0x002fc600078e0208 */
[----:B------:R2:W-:Y:S04]  /*03b0*/  @P0 STG.E.64 desc[UR6][R4.64+0x8], RZ ;  /* 0x000008ff04000986 */ /* 0x0005e8000c101b06 */
[----:B------:R2:W-:Y:S02]  /*03c0*/  @!P1 STG.E.64 desc[UR6][R2.64], RZ ;  /* 0x000000ff02009986 */ /* 0x0005e4000c101b06 */
.L_x_4:
[----:B------:R-:W3:Y:S01]  /*03d0*/  LDC.64 R8, c[0x0][0x3b0] ;  /* 0x0000ec00ff087b82 */ /* 0x000ee20000000a00 */
[----:B------:R-:W-:Y:S02]  /*03e0*/  ISETP.NE.AND P0, PT, R11, 0x1, PT ;  /* 0x000000010b00780c */ /* 0x000fe40003f05270 */
[----:B--2---:R-:W-:Y:S01]  /*03f0*/  SHF.R.S32.HI R5, RZ, 0x1f, R6 ;  /* 0x0000001fff057819 */ /* 0x004fe20000011406 */
[----:B---3--:R-:W-:-:S10]  /*0400*/  IMAD.WIDE R8, R6, 0x8, R8 ;  /* 0x0000000806087825 */ /* 0x008fd400078e0208 */
[----:B------:R-:W-:Y:S05]  /*0410*/  @P0 BRA `(.L_x_6) ;  /* 0x00000000004c0947 */ /* 0x000fea0003800000 */
[----:B01----:R-:W0:Y:S01]  /*0420*/  LDC.64 R2, c[0x0][0x398] ;  /* 0x0000e600ff027b82 */ /* 0x003e220000000a00 */
[----:B------:R-:W1:Y:S07]  /*0430*/  LDCU.64 UR4, c[0x0][0x3b8] ;  /* 0x00007700ff0477ac */ /* 0x000e6e0008000a00 */
[----:B------:R-:W2:Y:S01]  /*0440*/  LDC.64 R12, c[0x0][0x380] ;  /* 0x0000e000ff0c7b82 */ /* 0x000ea20000000a00 */
[----:B0-----:R-:W3:Y:S01]  /*0450*/  LDG.E.64 R2, desc[UR6][R2.64] ;  /* 0x0000000602027981 */ /* 0x001ee2000c1e1b00 */
[----:B--2---:R-:W-:-:S03]  /*0460*/  IMAD.WIDE R12, R20, 0x8, R12 ;  /* 0x00000008140c7825 */ /* 0x004fc600078e020c */
[----:B---3--:R0:W-:Y:S04]  /*0470*/  STG.E.64 desc[UR6][R8.64], R2 ;  /* 0x0000000208007986 */ /* 0x0081e8000c101b06 */
[----:B------:R-:W2:Y:S01]  /*0480*/  LDG.E.64 R12, desc[UR6][R12.64] ;  /* 0x000000060c0c7981 */ /* 0x000ea2000c1e1b00 */
[----:B-1----:R-:W-:-:S04]  /*0490*/  LEA R4, P0, R6, UR4, 0x3 ;  /* 0x0000000406047c11 */ /* 0x002fc8000f8018ff */
[----:B------:R-:W-:Y:S01]  /*04a0*/  LEA.HI.X R5, R6, UR5, R5, 0x3, P0 ;  /* 0x0000000506057c11 */ /* 0x000fe200080f1c05 */
[-C--:B--2---:R-:W-:Y:S02]  /*04b0*/  IMAD R7, R13, R2.reuse, RZ ;  /* 0x000000020d077224 */ /* 0x084fe400078e02ff */
[----:B------:R-:W-:-:S04]  /*04c0*/  IMAD.WIDE.U32 R14, R12, R2, RZ ;  /* 0x000000020c0e7225 */ /* 0x000fc800078e00ff */
[----:B------:R-:W-:-:S04]  /*04d0*/  IMAD R7, R3, R12, R7 ;  /* 0x0000000c03077224 */ /* 0x000fc800078e0207 */
[----:B------:R-:W-:-:S05]  /*04e0*/  IMAD.IADD R15, R15, 0x1, R7 ;  /* 0x000000010f0f7824 */ /* 0x000fca00078e0207 */
[----:B------:R1:W-:Y:S04]  /*04f0*/  STG.E.64 desc[UR6][R8.64], R14 ;  /* 0x0000000e08007986 */ /* 0x0003e8000c101b06 */
[----:B0-----:R-:W2:Y:S02]  /*0500*/  LDG.E.64 R2, desc[UR6][R4.64] ;  /* 0x0000000604027981 */ /* 0x001ea4000c1e1b00 */
[----:B--2---:R-:W-:-:S05]  /*0510*/  IADD3 R2, P0, PT, R2, R14, RZ ;  /* 0x0000000e02027210 */ /* 0x004fca0007f1e0ff */
[----:B------:R-:W-:-:S05]  /*0520*/  IMAD.X R3, R3, 0x1, R15, P0 ;  /* 0x0000000103037824 */ /* 0x000fca00000e060f */
[----:B------:R1:W-:Y:S01]  /*0530*/  STG.E.64 desc[UR6][R4.64], R2 ;  /* 0x0000000204007986 */ /* 0x0003e2000c101b06 */
[----:B------:R-:W-:Y:S05]  /*0540*/  BRA `(.L_x_1) ;  /* 0x0000001400e07947 */ /* 0x000fea0003800000 */
.L_x_6:
[C---:B------:R-:W-:Y:S01]  /*0550*/  LOP3.LUT R4, R11.reuse, 0xf, RZ, 0xc0, !PT ;  /* 0x0000000f0b047812 */ /* 0x040fe200078ec0ff */
[----:B------:R-:W-:Y:S01]  /*0560*/  UMOV UR4, URZ ;  /* 0x000000ff00047c82 */ /* 0x000fe20008000000 */
[C---:B01----:R-:W-:Y:S02]  /*0570*/  LOP3.LUT R3, R11.reuse, 0x3, RZ, 0xc0, !PT ;  /* 0x000000030b037812 */ /* 0x043fe400078ec0ff */
[C---:B------:R-:W-:Y:S02]  /*0580*/  LOP3.LUT R2, R11.reuse, 0x7ffffff0, RZ, 0xc0, !PT ;  /* 0x7ffffff00b027812 */ /* 0x040fe400078ec0ff */
[----:B------:R-:W-:-:S07]  /*0590*/  LOP3.LUT R0, R11, 0x7ffffff8, RZ, 0xc0, !PT ;  /* 0x7ffffff80b007812 */ /* 0x000fce00078ec0ff */
.L_x_20:
[----:B0-----:R-:W0:Y:S01]  /*05a0*/  LDCU UR5, c[0x0][0x394] ;  /* 0x00007280ff0577ac */ /* 0x001e220008000800 */
[----:B------:R-:W-:Y:S01]  /*05b0*/  ISETP.GE.U32.AND P0, PT, R21, 0xf, PT ;  /* 0x0000000f1500780c */ /* 0x000fe20003f06070 */
[----:B--2---:R-:W-:Y:S01]  /*05c0*/  IMAD.MOV.U32 R17, RZ, RZ, RZ ;  /* 0x000000ffff117224 */ /* 0x004fe200078e00ff */
[----:B0-----:R-:W-:-:S11]  /*05d0*/  UIMAD UR5, UR4, UR5, URZ ;  /* 0x00000005040572a4 */ /* 0x001fd6000f8e02ff */
[----:B-1----:R-:W-:Y:S05]  /*05e0*/  @!P0 BRA `(.L_x_7) ;  /* 0x0000000000a48947 */ /* 0x002fea0003800000 */
[----:B------:R-:W-:-:S07]  /*05f0*/  IMAD.MOV.U32 R15, RZ, RZ, RZ ;  /* 0x000000ffff0f7224 */ /* 0x000fce00078e00ff */
.L_x_8:
[----:B------:R-:W0:Y:S01]  /*0600*/  LDC.64 R12, c[0x0][0x398] ;  /* 0x0000e600ff0c7b82 */ /* 0x000e220000000a00 */
[----:B----4-:R-:W-:-:S04]  /*0610*/  VIADD R11, R15, UR5 ;  /* 0x000000050f0b7c36 */ /* 0x010fc80008000000 */
[----:B0-----:R-:W-:-:S05]  /*0620*/  IMAD.WIDE.U32 R12, R11, 0x8, R12 ;  /* 0x000000080b0c7825 */ /* 0x001fca00078e000c */
[----:B------:R-:W2:Y:S01]  /*0630*/  LDG.E.64 R16, desc[UR6][R12.64] ;  /* 0x000000060c107981 */ /* 0x000ea2000c1e1b00 */
[----:B------:R-:W-:-:S05]  /*0640*/  IMAD.WIDE.U32 R10, R15, 0x8, R8 ;  /* 0x000000080f0a7825 */ /* 0x000fca00078e0008 */
[----:B--2---:R0:W-:Y:S04]  /*0650*/  STG.E.64 desc[UR6][R10.64], R16 ;  /* 0x000000100a007986 */ /* 0x0041e8000c101b06 */
[----:B------:R-:W2:Y:S04]  /*0660*/  LDG.E.64 R18, desc[UR6][R12.64+0x8] ;  /* 0x000008060c127981 */ /* 0x000ea8000c1e1b00 */
[----:B--2---:R1:W-:Y:S04]  /*0670*/  STG.E.64 desc[UR6][R10.64+0x8], R18 ;  /* 0x000008120a007986 */ /* 0x0043e8000c101b06 */
[----:B------:R-:W2:Y:S04]  /*0680*/  LDG.E.64 R22, desc[UR6][R12.64+0x10] ;  /* 0x000010060c167981 */ /* 0x000ea8000c1e1b00 */
[----:B--2---:R2:W-:Y:S04]  /*0690*/  STG.E.64 desc[UR6][R10.64+0x10], R22 ;  /* 0x000010160a007986 */ /* 0x0045e8000c101b06 */
[----:B------:R-:W3:Y:S04]  /*06a0*/  LDG.E.64 R24, desc[UR6][R12.64+0x18] ;  /* 0x000018060c187981 */ /* 0x000ee8000c1e1b00 */
[----:B---3--:R3:W-:Y:S04]  /*06b0*/  STG.E.64 desc[UR6][R10.64+0x18], R24 ;  /* 0x000018180a007986 */ /* 0x0087e8000c101b06 */
[----:B------:R-:W4:Y:S04]  /*06c0*/  LDG.E.64 R26, desc[UR6][R12.64+0x20] ;  /* 0x000020060c1a7981 */ /* 0x000f28000c1e1b00 */
[----:B----4-:R4:W-:Y:S04]  /*06d0*/  STG.E.64 desc[UR6][R10.64+0x20], R26 ;  /* 0x0000201a0a007986 */ /* 0x0109e8000c101b06 */
[----:B------:R-:W5:Y:S04]  /*06e0*/  LDG.E.64 R28, desc[UR6][R12.64+0x28] ;  /* 0x000028060c1c7981 */ /* 0x000f68000c1e1b00 */
[----:B-----5:R5:W-:Y:S04]  /*06f0*/  STG.E.64 desc[UR6][R10.64+0x28], R28 ;  /* 0x0000281c0a007986 */ /* 0x020be8000c101b06 */
[----:B0-----:R-:W2:Y:S04]  /*0700*/  LDG.E.64 R16, desc[UR6][R12.64+0x30] ;  /* 0x000030060c107981 */ /* 0x001ea8000c1e1b00 */
[----:B--2---:R0:W-:Y:S04]  /*0710*/  STG.E.64 desc[UR6][R10.64+0x30], R16 ;  /* 0x000030100a007986 */ /* 0x0041e8000c101b06 */
[----:B-1----:R-:W2:Y:S04]  /*0720*/  LDG.E.64 R18, desc[UR6][R12.64+0x38] ;  /* 0x000038060c127981 */ /* 0x002ea8000c1e1b00 */
[----:B--2---:R1:W-:Y:S04]  /*0730*/  STG.E.64 desc[UR6][R10.64+0x38], R18 ;  /* 0x000038120a007986 */ /* 0x0043e8000c101b06 */
[----:B------:R-:W2:Y:S04]  /*0740*/  LDG.E.64 R22, desc[UR6][R12.64+0x40] ;  /* 0x000040060c167981 */ /* 0x000ea8000c1e1b00 */
[----:B--2---:R2:W-:Y:S04]  /*0750*/  STG.E.64 desc[UR6][R10.64+0x40], R22 ;  /* 0x000040160a007986 */ /* 0x0045e8000c101b06 */
[----:B---3--:R-:W3:Y:S04]  /*0760*/  LDG.E.64 R24, desc[UR6][R12.64+0x48] ;  /* 0x000048060c187981 */ /* 0x008ee8000c1e1b00 */
[----:B---3--:R3:W-:Y:S04]  /*0770*/  STG.E.64 desc[UR6][R10.64+0x48], R24 ;  /* 0x000048180a007986 */ /* 0x0087e8000c101b06 */
[----:B----4-:R-:W4:Y:S04]  /*0780*/  LDG.E.64 R26, desc[UR6][R12.64+0x50] ;  /* 0x000050060c1a7981 */ /* 0x010f28000c1e1b00 */
[----:B----4-:R4:W-:Y:S04]  /*0790*/  STG.E.64 desc[UR6][R10.64+0x50], R26 ;  /* 0x0000501a0a007986 */ /* 0x0109e8000c101b06 */
[----:B-----5:R-:W5:Y:S04]  /*07a0*/  LDG.E.64 R28, desc[UR6][R12.64+0x58] ;  /* 0x000058060c1c7981 */ /* 0x020f68000c1e1b00 */
[----:B-----5:R4:W-:Y:S04]  /*07b0*/  STG.E.64 desc[UR6][R10.64+0x58], R28 ;  /* 0x0000581c0a007986 */ /* 0x0209e8000c101b06 */
[----:B0-----:R-:W5:Y:S04]  /*07c0*/  LDG.E.64 R16, desc[UR6][R12.64+0x60] ;  /* 0x000060060c107981 */ /* 0x001f68000c1e1b00 */
[----:B-----5:R4:W-:Y:S04]  /*07d0*/  STG.E.64 desc[UR6][R10.64+0x60], R16 ;  /* 0x000060100a007986 */ /* 0x0209e8000c101b06 */
[----:B-1----:R-:W5:Y:S04]  /*07e0*/  LDG.E.64 R18, desc[UR6][R12.64+0x68] ;  /* 0x000068060c127981 */ /* 0x002f68000c1e1b00 */
[----:B-----5:R4:W-:Y:S04]  /*07f0*/  STG.E.64 desc[UR6][R10.64+0x68], R18 ;  /* 0x000068120a007986 */ /* 0x0209e8000c101b06 */
[----:B--2---:R-:W2:Y:S04]  /*0800*/  LDG.E.64 R22, desc[UR6][R12.64+0x70] ;  /* 0x000070060c167981 */ /* 0x004ea8000c1e1b00 */
[----:B--2---:R4:W-:Y:S04]  /*0810*/  STG.E.64 desc[UR6][R10.64+0x70], R22 ;  /* 0x000070160a007986 */ /* 0x0049e8000c101b06 */
[----:B---3--:R-:W2:Y:S01]  /*0820*/  LDG.E.64 R24, desc[UR6][R12.64+0x78] ;  /* 0x000078060c187981 */ /* 0x008ea2000c1e1b00 */
[----:B------:R-:W-:-:S05]  /*0830*/  VIADD R15, R15, 0x10 ;  /* 0x000000100f0f7836 */ /* 0x000fca0000000000 */
[----:B------:R-:W-:Y:S01]  /*0840*/  ISETP.NE.AND P0, PT, R15, R2, PT ;  /* 0x000000020f00720c */ /* 0x000fe20003f05270 */
[----:B--2---:R4:W-:-:S12]  /*0850*/  STG.E.64 desc[UR6][R10.64+0x78], R24 ;  /* 0x000078180a007986 */ /* 0x0049d8000c101b06 */
[----:B------:R-:W-:Y:S05]  /*0860*/  @P0 BRA `(.L_x_8) ;  /* 0xfffffffc00640947 */ /* 0x000fea000383ffff */
[----:B----4-:R-:W-:-:S07]  /*0870*/  IMAD.MOV.U32 R17, RZ, RZ, R2 ;  /* 0x000000ffff117224 */ /* 0x010fce00078e0002 */
.L_x_7:
[----:B------:R-:W-:-:S13]  /*0880*/  ISETP.NE.AND P0, PT, R4, RZ, PT ;  /* 0x000000ff0400720c */ /* 0x000fda0003f05270 */
[----:B------:R-:W-:Y:S05]  /*0890*/  @!P0 BRA `(.L_x_9) ;  /* 0x0000000400208947 */ /* 0x000fea0003800000 */
[----:B------:R-:W-:Y:S01]  /*08a0*/  VIADD R10, R4, 0xffffffff ;  /* 0xffffffff040a7836 */ /* 0x000fe20000000000 */
[----:B------:R-:W-:-:S04]  /*08b0*/  ISETP.NE.AND P1, PT, R7, RZ, PT ;  /* 0x000000ff0700720c */ /* 0x000fc80003f25270 */
[----:B------:R-:W-:-:S13]  /*08c0*/  ISETP.GE.U32.AND P0, PT, R10, 0x7, PT ;  /* 0x000000070a00780c */ /* 0x000fda0003f06070 */
[----:B------:R-:W-:Y:S05]  /*08d0*/  @!P0 BRA `(.L_x_10) ;  /* 0x0000000000688947 */ /* 0x000fea0003800000 */
[----:B------:R-:W0:Y:S01]  /*08e0*/  LDC.64 R10, c[0x0][0x398] ;  /* 0x0000e600ff0a7b82 */ /* 0x000e220000000a00 */
[----:B------:R-:W-:-:S04]  /*08f0*/  VIADD R13, R17, UR5 ;  /* 0x00000005110d7c36 */ /* 0x000fc80008000000 */
[----:B0-----:R-:W-:-:S03]  /*0900*/  IMAD.WIDE.U32 R10, R13, 0x8, R10 ;  /* 0x000000080d0a7825 */ /* 0x001fc600078e000a */
[----:B------:R-:W0:Y:S03]  /*0910*/  LDC.64 R12, c[0x0][0x398] ;  /* 0x0000e600ff0c7b82 */ /* 0x000e260000000a00 */
[----:B------:R-:W2:Y:S01]  /*0920*/  LDG.E.64 R10, desc[UR6][R10.64] ;  /* 0x000000060a0a7981 */ /* 0x000ea2000c1e1b00 */
[C---:B------:R-:W-:Y:S01]  /*0930*/  IADD3 R16, P0, PT, R17.reuse, UR5, RZ ;  /* 0x0000000511107c10 */ /* 0x040fe2000ff1e0ff */
[----:B------:R-:W-:-:S04]  /*0940*/  IMAD.WIDE.U32 R14, R17, 0x8, R8 ;  /* 0x00000008110e7825 */ /* 0x000fc800078e0008 */
[----:B------:R-:W-:Y:S01]  /*0950*/  IMAD.X R18, RZ, RZ, RZ, P0 ;  /* 0x000000ffff127224 */ /* 0x000fe200000e06ff */
[----:B0-----:R-:W-:-:S04]  /*0960*/  LEA R12, P0, R16, R12, 0x3 ;  /* 0x0000000c100c7211 */ /* 0x001fc800078018ff */
[----:B------:R-:W-:Y:S01]  /*0970*/  LEA.HI.X R13, R16, R13, R18, 0x3, P0 ;  /* 0x0000000d100d7211 */ /* 0x000fe200000f1c12 */
[----:B--2---:R0:W-:Y:S04]  /*0980*/  STG.E.64 desc[UR6][R14.64], R10 ;  /* 0x0000000a0e007986 */ /* 0x0041e8000c101b06 */
[----:B------:R-:W2:Y:S04]  /*0990*/  LDG.E.64 R18, desc[UR6][R12.64+0x8] ;  /* 0x000008060c127981 */ /* 0x000ea8000c1e1b00 */
[----:B--2---:R1:W-:Y:S04]  /*09a0*/  STG.E.64 desc[UR6][R14.64+0x8], R18 ;  /* 0x000008120e007986 */ /* 0x0043e8000c101b06 */
[----:B------:R-:W2:Y:S04]  /*09b0*/  LDG.E.64 R22, desc[UR6][R12.64+0x10] ;  /* 0x000010060c167981 */ /* 0x000ea8000c1e1b00 */
[----:B--2---:R2:W-:Y:S04]  /*09c0*/  STG.E.64 desc[UR6][R14.64+0x10], R22 ;  /* 0x000010160e007986 */ /* 0x0045e8000c101b06 */
[----:B------:R-:W3:Y:S04]  /*09d0*/  LDG.E.64 R24, desc[UR6][R12.64+0x18] ;  /* 0x000018060c187981 */ /* 0x000ee8000c1e1b00 */
[----:B---3--:R2:W-:Y:S04]  /*09e0*/  STG.E.64 desc[UR6][R14.64+0x18], R24 ;  /* 0x000018180e007986 */ /* 0x0085e8000c101b06 */
[----:B------:R-:W3:Y:S04]  /*09f0*/  LDG.E.64 R26, desc[UR6][R12.64+0x20] ;  /* 0x000020060c1a7981 */ /* 0x000ee8000c1e1b00 */
[----:B---3--:R2:W-:Y:S04]  /*0a00*/  STG.E.64 desc[UR6][R14.64+0x20], R26 ;  /* 0x0000201a0e007986 */ /* 0x0085e8000c101b06 */
[----:B------:R-:W3:Y:S04]  /*0a10*/  LDG.E.64 R28, desc[UR6][R12.64+0x28] ;  /* 0x000028060c1c7981 */ /* 0x000ee8000c1e1b00 */
[----:B---3--:R2:W-:Y:S04]  /*0a20*/  STG.E.64 desc[UR6][R14.64+0x28], R28 ;  /* 0x0000281c0e007986 */ /* 0x0085e8000c101b06 */
[----:B0-----:R-:W3:Y:S04]  /*0a30*/  LDG.E.64 R10, desc[UR6][R12.64+0x30] ;  /* 0x000030060c0a7981 */ /* 0x001ee8000c1e1b00 */
[----:B---3--:R2:W-:Y:S04]  /*0a40*/  STG.E.64 desc[UR6][R14.64+0x30], R10 ;  /* 0x0000300a0e007986 */ /* 0x0085e8000c101b06 */
[----:B-1----:R-:W3:Y:S01]  /*0a50*/  LDG.E.64 R18, desc[UR6][R12.64+0x38] ;  /* 0x000038060c127981 */ /* 0x002ee2000c1e1b00 */
[----:B------:R-:W-:-:S03]  /*0a60*/  VIADD R17, R17, 0x8 ;  /* 0x0000000811117836 */ /* 0x000fc60000000000 */
[----:B---3--:R2:W-:Y:S04]  /*0a70*/  STG.E.64 desc[UR6][R14.64+0x38], R18 ;  /* 0x000038120e007986 */ /* 0x0085e8000c101b06 */
.L_x_10:
[----:B------:R-:W-:Y:S05]  /*0a80*/  @!P1 BRA `(.L_x_9) ;  /* 0x0000000000a49947 */ /* 0x000fea0003800000 */
[----:B--2---:R-:W-:Y:S01]  /*0a90*/  VIADD R10, R7, 0xffffffff ;  /* 0xffffffff070a7836 */ /* 0x004fe20000000000 */
        /* <DEDUP_REMOVED lines=18> */
[----:B------:R-:W2:Y:S01]  /*0bc0*/  LDG.E.64 R24, desc[UR6][R12.64+0x18] ;  /* 0x000018060c187981 */ /* 0x000ea2000c1e1b00 */
[----:B------:R-:W-:-:S03]  /*0bd0*/  VIADD R17, R17, 0x4 ;  /* 0x0000000411117836 */ /* 0x000fc60000000000 */
[----:B--2---:R0:W-:Y:S04]  /*0be0*/  STG.E.64 desc[UR6][R14.64+0x18], R24 ;  /* 0x000018180e007986 */ /* 0x0041e8000c101b06 */
.L_x_11:
[----:B------:R-:W-:Y:S05]  /*0bf0*/  @!P1 BRA `(.L_x_9) ;  /* 0x0000000000489947 */ /* 0x000fea0003800000 */
[----:B------:R-:W1:Y:S01]  /*0c00*/  LDC.64 R12, c[0x0][0x398] ;  /* 0x0000e600ff0c7b82 */ /* 0x000e620000000a00 */
[----:B0-----:R-:W-:-:S04]  /*0c10*/  VIADD R11, R17, UR5 ;  /* 0x00000005110b7c36 */ /* 0x001fc80008000000 */
[----:B-1----:R-:W-:-:S06]  /*0c20*/  IMAD.WIDE.U32 R12, R11, 0x8, R12 ;  /* 0x000000080b0c7825 */ /* 0x002fcc00078e000c */
[----:B------:R-:W2:Y:S01]  /*0c30*/  LDG.E.64 R12, desc[UR6][R12.64] ;  /* 0x000000060c0c7981 */ /* 0x000ea2000c1e1b00 */
[----:B------:R-:W-:Y:S01]  /*0c40*/  IMAD.WIDE.U32 R10, R17, 0x8, R8 ;  /* 0x00000008110a7825 */ /* 0x000fe200078e0008 */
[----:B------:R-:W-:-:S04]  /*0c50*/  ISETP.NE.AND P0, PT, R3, 0x1, PT ;  /* 0x000000010300780c */ /* 0x000fc80003f05270 */
[----:B--2---:R1:W-:Y:S09]  /*0c60*/  STG.E.64 desc[UR6][R10.64], R12 ;  /* 0x0000000c0a007986 */ /* 0x0043f2000c101b06 */
[----:B------:R-:W-:Y:S05]  /*0c70*/  @!P0 BRA `(.L_x_9) ;  /* 0x0000000000288947 */ /* 0x000fea0003800000 */
[----:B-1----:R-:W0:Y:S01]  /*0c80*/  LDC.64 R12, c[0x0][0x398] ;  /* 0x0000e600ff0c7b82 */ /* 0x002e220000000a00 */
[----:B------:R-:W-:-:S05]  /*0c90*/  IADD3 R14, P0, PT, R17, UR5, RZ ;  /* 0x00000005110e7c10 */ /* 0x000fca000ff1e0ff */
[----:B------:R-:W-:Y:S01]  /*0ca0*/  IMAD.X R15, RZ, RZ, RZ, P0 ;  /* 0x000000ffff0f7224 */ /* 0x000fe200000e06ff */
[----:B0-----:R-:W-:-:S04]  /*0cb0*/  LEA R12, P0, R14, R12, 0x3 ;  /* 0x0000000c0e0c7211 */ /* 0x001fc800078018ff */
[----:B------:R-:W-:-:S05]  /*0cc0*/  LEA.HI.X R13, R14, R13, R15, 0x3, P0 ;  /* 0x0000000d0e0d7211 */ /* 0x000fca00000f1c0f */
[----:B------:R-:W2:Y:S01]  /*0cd0*/  LDG.E.64 R14, desc[UR6][R12.64+0x8] ;  /* 0x000008060c0e7981 */ /* 0x000ea2000c1e1b00 */
[----:B------:R-:W-:-:S03]  /*0ce0*/  ISETP.NE.AND P0, PT, R3, 0x2, PT ;  /* 0x000000020300780c */ /* 0x000fc60003f05270 */
[----:B--2---:R3:W-:Y:S10]  /*0cf0*/  STG.E.64 desc[UR6][R10.64+0x8], R14 ;  /* 0x0000080e0a007986 */ /* 0x0047f4000c101b06 */
[----:B------:R-:W2:Y:S04]  /*0d00*/  @P0 LDG.E.64 R16, desc[UR6][R12.64+0x10] ;  /* 0x000010060c100981 */ /* 0x000ea8000c1e1b00 */
[----:B--2---:R3:W-:Y:S02]  /*0d10*/  @P0 STG.E.64 desc[UR6][R10.64+0x10], R16 ;  /* 0x000010100a000986 */ /* 0x0047e4000c101b06 */
.L_x_9:
[----:B-1----:R-:W1:Y:S01]  /*0d20*/  LDC R13, c[0x0][0x390] ;  /* 0x0000e400ff0d7b82 */ /* 0x002e620000000800 */
[----:B0-2---:R-:W2:Y:S07]  /*0d30*/  LDG.E.64 R22, desc[UR6][R8.64] ;  /* 0x0000000608167981 */ /* 0x005eae000c1e1b00 */
[----:B---3--:R-:W0:Y:S01]  /*0d40*/  LDC.64 R10, c[0x0][0x380] ;  /* 0x0000e000ff0a7b82 */ /* 0x008e220000000a00 */
[----:B------:R-:W-:Y:S01]  /*0d50*/  UMOV UR5, URZ ;  /* 0x000000ff00057c82 */ /* 0x000fe20008000000 */
[----:B------:R-:W3:Y:S01]  /*0d60*/  LDCU UR8, c[0x0][0x394] ;  /* 0x00007280ff0877ac */ /* 0x000ee20008000800 */
[----:B-1----:R-:W-:-:S04]  /*0d70*/  IMAD R13, R13, UR4, R20 ;  /* 0x000000040d0d7c24 */ /* 0x002fc8000f8e0214 */
[----:B0-----:R-:W-:-:S06]  /*0d80*/  IMAD.WIDE R10, R13, 0x8, R10 ;  /* 0x000000080d0a7825 */ /* 0x001fcc00078e020a */
[----:B------:R-:W2:Y:S01]  /*0d90*/  LDG.E.64 R10, desc[UR6][R10.64] ;  /* 0x000000060a0a7981 */ /* 0x000ea2000c1e1b00 */
[----:B------:R-:W-:Y:S01]  /*0da0*/  BSSY.RECONVERGENT B0, `(.L_x_12) ;  /* 0x0000048000007945 */ /* 0x000fe20003800200 */
[----:B--2---:R-:W-:-:S04]  /*0db0*/  IMAD.WIDE.U32 R18, R22, R10, RZ ;  /* 0x0000000a16127225 */ /* 0x004fc800078e00ff */
[----:B------:R-:W-:Y:S01]  /*0dc0*/  IMAD.WIDE.U32 R12, R22, R11, RZ ;  /* 0x0000000b160c7225 */ /* 0x000fe200078e00ff */
[----:B------:R-:W-:-:S03]  /*0dd0*/  IADD3 R17, P0, PT, RZ, R18, RZ ;  /* 0x00000012ff117210 */ /* 0x000fc60007f1e0ff */
[----:B------:R-:W-:Y:S01]  /*0de0*/  VIADD R25, R19, UR5 ;  /* 0x0000000513197c36 */ /* 0x000fe20008000000 */
[----:B------:R-:W-:Y:S01]  /*0df0*/  IADD3 R16, P2, PT, RZ, R17, RZ ;  /* 0x00000011ff107210 */ /* 0x000fe20007f5e0ff */
[----:B------:R-:W-:-:S04]  /*0e00*/  IMAD.WIDE.U32 R14, R23, R10, RZ ;  /* 0x0000000a170e7225 */ /* 0x000fc800078e00ff */
[----:B------:R-:W-:Y:S01]  /*0e10*/  IMAD.X R19, R25, 0x1, R12, P0 ;  /* 0x0000000119137824 */ /* 0x000fe200000e060c */
[----:B------:R-:W-:-:S03]  /*0e20*/  ISETP.GE.U32.AND P1, PT, R16, R17, PT ;  /* 0x000000111000720c */ /* 0x000fc60003f26070 */
[----:B------:R-:W-:Y:S01]  /*0e30*/  IMAD.X R17, R19, 0x1, R14, P2 ;  /* 0x0000000113117824 */ /* 0x000fe200010e060e */
[----:B------:R-:W-:Y:S02]  /*0e40*/  LOP3.LUT R18, RZ, R18, RZ, 0x33, !PT ;  /* 0x00000012ff127212 */ /* 0x000fe400078e33ff */
[----:B------:R-:W-:Y:S02]  /*0e50*/  LOP3.LUT R25, RZ, R25, RZ, 0x33, !PT ;  /* 0x00000019ff197212 */ /* 0x000fe400078e33ff */
[----:B------:R-:W-:Y:S01]  /*0e60*/  ISETP.GE.U32.AND.EX P1, PT, R17, R19, PT, P1 ;  /* 0x000000131100720c */ /* 0x000fe20003f26110 */
[----:B------:R0:W-:Y:S01]  /*0e70*/  STG.E.64 desc[UR6][R8.64], R16 ;  /* 0x0000001008007986 */ /* 0x0001e2000c101b06 */
[----:B------:R-:W-:Y:S01]  /*0e80*/  ISETP.GT.U32.AND P0, PT, RZ, R18, PT ;  /* 0x00000012ff00720c */ /* 0x000fe20003f04070 */
[----:B------:R-:W-:-:S03]  /*0e90*/  VIADD R14, R13, UR5 ;  /* 0x000000050d0e7c36 */ /* 0x000fc60008000000 */
[----:B------:R-:W-:Y:S01]  /*0ea0*/  ISETP.GT.U32.AND.EX P0, PT, R12, R25, PT, P0 ;  /* 0x000000190c00720c */ /* 0x000fe20003f04100 */
[----:B------:R-:W-:Y:S02]  /*0eb0*/  VIADD R25, R15, UR5 ;  /* 0x000000050f197c36 */ /* 0x000fe40008000000 */
[----:B------:R-:W-:Y:S02]  /*0ec0*/  IMAD.MOV.U32 R13, RZ, RZ, 0x2 ;  /* 0x00000002ff0d7424 */ /* 0x000fe400078e00ff */
[----:B------:R-:W-:Y:S01]  /*0ed0*/  IMAD.MOV.U32 R15, RZ, RZ, RZ ;  /* 0x000000ffff0f7224 */ /* 0x000fe200078e00ff */
[----:B------:R-:W-:Y:S02]  /*0ee0*/  SEL R12, RZ, 0x1, !P0 ;  /* 0x00000001ff0c7807 */ /* 0x000fe40004000000 */
[----:B------:R-:W-:Y:S01]  /*0ef0*/  @!P1 SEL R12, R13, 0x1, P0 ;  /* 0x000000010d0c9807 */ /* 0x000fe20000000000 */
[----:B------:R-:W-:-:S03]  /*0f00*/  IMAD.WIDE.U32 R14, R11, R23, R14 ;  /* 0x000000170b0e7225 */ /* 0x000fc600078e000e */
[----:B------:R-:W-:Y:S01]  /*0f10*/  IADD3 R25, P0, P1, R12, R14, R25 ;  /* 0x0000000e0c197210 */ /* 0x000fe2000791e019 */
[----:B------:R-:W-:Y:S02]  /*0f20*/  VIADD R14, R15, UR5 ;  /* 0x000000050f0e7c36 */ /* 0x000fe40008000000 */
[----:B------:R-:W-:-:S03]  /*0f30*/  IMAD.MOV.U32 R22, RZ, RZ, 0x1 ;  /* 0x00000001ff167424 */ /* 0x000fc600078e00ff */
[----:B0--3--:R-:W-:-:S07]  /*0f40*/  IADD3.X R23, PT, PT, RZ, R14, RZ, P0, P1 ;  /* 0x0000000eff177210 */ /* 0x009fce00007e24ff */
.L_x_14:
[----:B0-----:R-:W-:-:S05]  /*0f50*/  IMAD.WIDE.U32 R12, R22, 0x8, R8 ;  /* 0x00000008160c7825 */ /* 0x001fca00078e0008 */
[----:B------:R-:W2:Y:S02]  /*0f60*/  LDG.E.64 R16, desc[UR6][R12.64] ;  /* 0x000000060c107981 */ /* 0x000ea4000c1e1b00 */
[----:B--2---:R-:W-:-:S04]  /*0f70*/  LOP3.LUT P0, RZ, R16, R25, RZ, 0xfc, !PT ;  /* 0x0000001910ff7212 */ /* 0x004fc8000780fcff */
[----:B------:R-:W-:-:S13]  /*0f80*/  LOP3.LUT P0, RZ, R17, R23, RZ, 0xfc, P0 ;  /* 0x0000001711ff7212 */ /* 0x000fda000000fcff */
[----:B------:R-:W-:Y:S05]  /*0f90*/  @!P0 BRA `(.L_x_13) ;  /* 0x0000000000a08947 */ /* 0x000fea0003800000 */
[----:B------:R-:W-:Y:S01]  /*0fa0*/  IMAD.WIDE.U32 R14, R16, R10, RZ ;  /* 0x0000000a100e7225 */ /* 0x000fe200078e00ff */
[----:B------:R-:W-:-:S03]  /*0fb0*/  UMOV UR5, URZ ;  /* 0x000000ff00057c82 */ /* 0x000fc60008000000 */
[----:B------:R-:W-:Y:S01]  /*0fc0*/  VIADD R27, R15, UR5 ;  /* 0x000000050f1b7c36 */ /* 0x000fe20008000000 */
[-C--:B------:R-:W-:Y:S01]  /*0fd0*/  LOP3.LUT R18, RZ, R14.reuse, RZ, 0x33, !PT ;  /* 0x0000000eff127212 */ /* 0x080fe200078e33ff */
[----:B------:R-:W-:Y:S01]  /*0fe0*/  VIADD R22, R22, 0x1 ;  /* 0x0000000116167836 */ /* 0x000fe20000000000 */
[----:B------:R-:W-:Y:S02]  /*0ff0*/  IADD3 R29, P1, PT, RZ, R14, RZ ;  /* 0x0000000eff1d7210 */ /* 0x000fe40007f3e0ff */
[----:B------:R-:W-:Y:S01]  /*1000*/  ISETP.GT.U32.AND P0, PT, RZ, R18, PT ;  /* 0x00000012ff00720c */ /* 0x000fe20003f04070 */
[----:B------:R-:W-:Y:S01]  /*1010*/  IMAD.WIDE.U32 R18, R16, R11, RZ ;  /* 0x0000000b10127225 */ /* 0x000fe200078e00ff */
[----:B------:R-:W-:Y:S02]  /*1020*/  LOP3.LUT R15, RZ, R27, RZ, 0x33, !PT ;  /* 0x0000001bff0f7212 */ /* 0x000fe400078e33ff */
[----:B------:R-:W-:Y:S01]  /*1030*/  IADD3 R26, P2, PT, RZ, R29, RZ ;  /* 0x0000001dff1a7210 */ /* 0x000fe20007f5e0ff */
[----:B------:R-:W-:Y:S01]  /*1040*/  IMAD.X R27, R27, 0x1, R18, P1 ;  /* 0x000000011b1b7824 */ /* 0x000fe200008e0612 */
[----:B------:R-:W-:Y:S01]  /*1050*/  ISETP.GT.U32.AND.EX P0, PT, R18, R15, PT, P0 ;  /* 0x0000000f1200720c */ /* 0x000fe20003f04100 */
[----:B------:R-:W-:Y:S01]  /*1060*/  IMAD.WIDE.U32 R14, R17, R10, RZ ;  /* 0x0000000a110e7225 */ /* 0x000fe200078e00ff */
[----:B------:R-:W-:-:S02]  /*1070*/  ISETP.GE.U32.AND P1, PT, R26, R29, PT ;  /* 0x0000001d1a00720c */ /* 0x000fc40003f26070 */
[----:B------:R-:W-:Y:S01]  /*1080*/  SEL R24, RZ, 0x1, !P0 ;  /* 0x00000001ff187807 */ /* 0x000fe20004000000 */
[----:B------:R-:W-:Y:S02]  /*1090*/  IMAD.X R14, R27, 0x1, R14, P2 ;  /* 0x000000011b0e7824 */ /* 0x000fe400010e060e */
[----:B------:R-:W-:Y:S02]  /*10a0*/  IMAD.MOV.U32 R16, RZ, RZ, 0x2 ;  /* 0x00000002ff107424 */ /* 0x000fe400078e00ff */
[----:B------:R-:W-:Y:S01]  /*10b0*/  VIADD R18, R19, UR5 ;  /* 0x0000000513127c36 */ /* 0x000fe20008000000 */
[----:B------:R-:W-:Y:S01]  /*10c0*/  ISETP.GE.U32.AND.EX P1, PT, R14, R27, PT, P1 ;  /* 0x0000001b0e00720c */ /* 0x000fe20003f26110 */
[----:B------:R-:W-:Y:S02]  /*10d0*/  IMAD.MOV.U32 R19, RZ, RZ, RZ ;  /* 0x000000ffff137224 */ /* 0x000fe400078e00ff */
[----:B------:R-:W-:-:S10]  /*10e0*/  VIADD R15, R15, UR5 ;  /* 0x000000050f0f7c36 */ /* 0x000fd40008000000 */
[----:B------:R-:W-:Y:S01]  /*10f0*/  @!P1 SEL R24, R16, 0x1, P0 ;  /* 0x0000000110189807 */ /* 0x000fe20000000000 */
[----:B------:R-:W-:Y:S01]  /*1100*/  IMAD.WIDE.U32 R16, R11, R17, R18 ;  /* 0x000000110b107225 */ /* 0x000fe200078e0012 */
[----:B------:R-:W-:-:S04]  /*1110*/  LOP3.LUT R18, RZ, R26, RZ, 0x33, !PT ;  /* 0x0000001aff127212 */ /* 0x000fc800078e33ff */
[----:B------:R-:W-:Y:S02]  /*1120*/  ISETP.GT.U32.AND P0, PT, R25, R18, PT ;  /* 0x000000121900720c */ /* 0x000fe40003f04070 */
[----:B------:R-:W-:-:S04]  /*1130*/  LOP3.LUT R18, RZ, R14, RZ, 0x33, !PT ;  /* 0x0000000eff127212 */ /* 0x000fc800078e33ff */
[----:B------:R-:W-:Y:S02]  /*1140*/  ISETP.GT.U32.AND.EX P0, PT, R23, R18, PT, P0 ;  /* 0x000000121700720c */ /* 0x000fe40003f04100 */
[----:B------:R-:W-:-:S05]  /*1150*/  IADD3 R18, P1, PT, R25, R26, RZ ;  /* 0x0000001a19127210 */ /* 0x000fca0007f3e0ff */
[----:B------:R-:W-:Y:S01]  /*1160*/  IMAD.X R19, R23, 0x1, R14, P1 ;  /* 0x0000000117137824 */ /* 0x000fe200008e060e */
[----:B------:R-:W-:Y:S01]  /*1170*/  IADD3 R15, P1, P2, R24, R16, R15 ;  /* 0x00000010180f7210 */ /* 0x000fe20007a3e00f */
[----:B------:R-:W-:-:S04]  /*1180*/  VIADD R14, R17, UR5 ;  /* 0x00000005110e7c36 */ /* 0x000fc80008000000 */
[----:B------:R0:W-:Y:S01]  /*1190*/  @P0 STG.E.64 desc[UR6][R12.64], R18 ;  /* 0x000000120c000986 */ /* 0x0001e2000c101b06 */
[----:B------:R-:W-:Y:S02]  /*11a0*/  IADD3.X R14, PT, PT, RZ, R14, RZ, P1, P2 ;  /* 0x0000000eff0e7210 */ /* 0x000fe40000fe44ff */
[----:B------:R-:W-:Y:S01]  /*11b0*/  ISETP.NE.AND P1, PT, R22, UR8, PT ;  /* 0x0000000816007c0c */ /* 0x000fe2000bf25270 */
[----:B------:R0:W-:Y:S01]  /*11c0*/  @!P0 STG.E.64 desc[UR6][R12.64], R18 ;  /* 0x000000120c008986 */ /* 0x0001e2000c101b06 */
[----:B------:R-:W-:Y:S01]  /*11d0*/  @P0 IADD3 R25, P2, PT, R15, 0x1, RZ ;  /* 0x000000010f190810 */ /* 0x000fe20007f5e0ff */
[----:B------:R-:W-:-:S04]  /*11e0*/  @!P0 IMAD.MOV.U32 R25, RZ, RZ, R15 ;  /* 0x000000ffff198224 */ /* 0x000fc800078e000f */
[--C-:B------:R-:W-:Y:S02]  /*11f0*/  @P0 IMAD.X R23, RZ, RZ, R14.reuse, P2 ;  /* 0x000000ffff170224 */ /* 0x100fe400010e060e */
[----:B------:R-:W-:-:S04]  /*1200*/  @!P0 IMAD.MOV.U32 R23, RZ, RZ, R14 ;  /* 0x000000ffff178224 */ /* 0x000fc800078e000e */
[----:B------:R-:W-:Y:S05]  /*1210*/  @P1 BRA `(.L_x_14) ;  /* 0xfffffffc004c1947 */ /* 0x000fea000383ffff */
.L_x_13:
[----:B------:R-:W-:Y:S05]  /*1220*/  BSYNC.RECONVERGENT B0 ;  /* 0x0000000000007941 */ /* 0x000fea0003800200 */
.L_x_12:
[----:B------:R-:W-:Y:S01]  /*1230*/  ISETP.GE.U32.AND P0, PT, R21, 0x7, PT ;  /* 0x000000071500780c */ /* 0x000fe20003f06070 */
[----:B------:R-:W-:Y:S01]  /*1240*/  UMOV UR5, URZ ;  /* 0x000000ff00057c82 */ /* 0x000fe20008000000 */
[----:B------:R-:W-:Y:S02]  /*1250*/  IMAD.MOV.U32 R10, RZ, RZ, RZ ;  /* 0x000000ffff0a7224 */ /* 0x000fe400078e00ff */
[----:B------:R-:W-:-:S09]  /*1260*/  IMAD.MOV.U32 R24, RZ, RZ, RZ ;  /* 0x000000ffff187224 */ /* 0x000fd200078e00ff */
[----:B------:R-:W-:Y:S05]  /*1270*/  @!P0 BRA `(.L_x_15) ;  /* 0x0000000400308947 */ /* 0x000fea0003800000 */
[----:B------:R-:W-:Y:S01]  /*1280*/  IMAD.MOV.U32 R10, RZ, RZ, RZ ;  /* 0x000000ffff0a7224 */ /* 0x000fe200078e00ff */
[----:B------:R-:W1:Y:S01]  /*1290*/  LDCU.64 UR8, c[0x0][0x3b8] ;  /* 0x00007700ff0877ac */ /* 0x000e620008000a00 */
[----:B------:R-:W-:-:S07]  /*12a0*/  IMAD.MOV.U32 R24, RZ, RZ, RZ ;  /* 0x000000ffff187224 */ /* 0x000fce00078e00ff */
.L_x_16:
[----:B------:R-:W-:Y:S01]  /*12b0*/  IADD3 R11, P0, PT, R6, R24, RZ ;  /* 0x00000018060b7210 */ /* 0x000fe20007f1e0ff */
[----:B0-----:R-:W-:-:S04]  /*12c0*/  IMAD.WIDE.U32 R18, R24, 0x8, R8 ;  /* 0x0000000818127825 */ /* 0x001fc800078e0008 */
[----:B------:R-:W-:Y:S01]  /*12d0*/  IMAD.X R12, RZ, RZ, R5, P0 ;  /* 0x000000ffff0c7224 */ /* 0x000fe200000e0605 */
[----:B-1----:R-:W-:-:S04]  /*12e0*/  LEA R22, P0, R11, UR8, 0x3 ;  /* 0x000000080b167c11 */ /* 0x002fc8000f8018ff */
[----:B------:R-:W-:Y:S02]  /*12f0*/  LEA.HI.X R23, R11, UR9, R12, 0x3, P0 ;  /* 0x000000090b177c11 */ /* 0x000fe400080f1c0c */
[----:B------:R-:W2:Y:S04]  /*1300*/  LDG.E.64 R12, desc[UR6][R18.64] ;  /* 0x00000006120c7981 */ /* 0x000ea8000c1e1b00 */
[----:B------:R-:W2:Y:S04]  /*1310*/  LDG.E.64 R16, desc[UR6][R22.64] ;  /* 0x0000000616107981 */ /* 0x000ea8000c1e1b00 */
[----:B------:R-:W3:Y:S01]  /*1320*/  LDG.E.64 R14, desc[UR6][R22.64+0x8] ;  /* 0x00000806160e7981 */ /* 0x000ee2000c1e1b00 */
[----:B--2---:R-:W-:-:S04]  /*1330*/  IADD3 R10, P0, P1, R12, R16, R10 ;  /* 0x000000100c0a7210 */ /* 0x004fc8000791e00a */
[----:B------:R-:W-:-:S05]  /*1340*/  IADD3.X R11, PT, PT, R13, UR5, R17, P0, P1 ;  /* 0x000000050d0b7c10 */ /* 0x000fca00087e2411 */
[----:B------:R3:W-:Y:S04]  /*1350*/  STG.E.64 desc[UR6][R22.64], R10 ;  /* 0x0000000a16007986 */ /* 0x0007e8000c101b06 */
[----:B------:R-:W3:Y:S01]  /*1360*/  LDG.E.64 R12, desc[UR6][R18.64+0x8] ;  /* 0x00000806120c7981 */ /* 0x000ee2000c1e1b00 */
[----:B------:R-:W-:-:S04]  /*1370*/  ISETP.GE.U32.AND P0, PT, R10, R16, PT ;  /* 0x000000100a00720c */ /* 0x000fc80003f06070 */
[----:B------:R-:W-:-:S04]  /*1380*/  ISETP.GE.U32.AND.EX P0, PT, R11, R17, PT, P0 ;  /* 0x000000110b00720c */ /* 0x000fc80003f06100 */
[----:B------:R-:W-:-:S04]  /*1390*/  SEL R17, RZ, 0x1, P0 ;  /* 0x00000001ff117807 */ /* 0x000fc80000000000 */
[----:B---3--:R-:W-:Y:S02]  /*13a0*/  IADD3 R10, P0, P1, R12, R14, R17 ;  /* 0x0000000e0c0a7210 */ /* 0x008fe4000791e011 */
[----:B------:R-:W2:Y:S02]  /*13b0*/  LDG.E.64 R16, desc[UR6][R22.64+0x10] ;  /* 0x0000100616107981 */ /* 0x000ea4000c1e1b00 */
[----:B------:R-:W-:-:S05]  /*13c0*/  IADD3.X R11, PT, PT, R13, R15, RZ, P0, P1 ;  /* 0x0000000f0d0b7210 */ /* 0x000fca00007e24ff */
[----:B------:R2:W-:Y:S04]  /*13d0*/  STG.E.64 desc[UR6][R22.64+0x8], R10 ;  /* 0x0000080a16007986 */ /* 0x0005e8000c101b06 */
[----:B------:R-:W2:Y:S01]  /*13e0*/  LDG.E.64 R12, desc[UR6][R18.64+0x10] ;  /* 0x00001006120c7981 */ /* 0x000ea2000c1e1b00 */
[----:B------:R-:W-:-:S04]  /*13f0*/  ISETP.GE.U32.AND P0, PT, R10, R14, PT ;  /* 0x0000000e0a00720c */ /* 0x000fc80003f06070 */
[----:B------:R-:W-:-:S04]  /*1400*/  ISETP.GE.U32.AND.EX P0, PT, R11, R15, PT, P0 ;  /* 0x0000000f0b00720c */ /* 0x000fc80003f06100 */
[----:B------:R-:W-:-:S04]  /*1410*/  SEL R15, RZ, 0x1, P0 ;  /* 0x00000001ff0f7807 */ /* 0x000fc80000000000 */
[----:B--2---:R-:W-:Y:S02]  /*1420*/  IADD3 R10, P0, P1, R12, R16, R15 ;  /* 0x000000100c0a7210 */ /* 0x004fe4000791e00f */
        /* <DEDUP_REMOVED lines=14> */
[----:B------:R-:W-:Y:S01]  /*1510*/  SEL R15, RZ, 0x1, P0 ;  /* 0x00000001ff0f7807 */ /* 0x000fe20000000000 */
[----:B0-----:R-:W3:Y:S03]  /*1520*/  LDG.E.64 R10, desc[UR6][R22.64+0x28] ;  /* 0x00002806160a7981 */ /* 0x001ee6000c1e1b00 */
[----:B--2---:R-:W-:-:S04]  /*1530*/  IADD3 R12, P0, P1, R12, R16, R15 ;  /* 0x000000100c0c7210 */ /* 0x004fc8000791e00f */
[----:B------:R-:W-:-:S05]  /*1540*/  IADD3.X R13, PT, PT, R13, R17, RZ, P0, P1 ;  /* 0x000000110d0d7210 */ /* 0x000fca00007e24ff */
[----:B------:R3:W-:Y:S04]  /*1550*/  STG.E.64 desc[UR6][R22.64+0x20], R12 ;  /* 0x0000200c16007986 */ /* 0x0007e8000c101b06 */
[----:B------:R-:W3:Y:S01]  /*1560*/  LDG.E.64 R14, desc[UR6][R18.64+0x28] ;  /* 0x00002806120e7981 */ /* 0x000ee2000c1e1b00 */
[----:B------:R-:W-:-:S04]  /*1570*/  ISETP.GE.U32.AND P0, PT, R12, R16, PT ;  /* 0x000000100c00720c */ /* 0x000fc80003f06070 */
[----:B------:R-:W-:-:S04]  /*1580*/  ISETP.GE.U32.AND.EX P0, PT, R13, R17, PT, P0 ;  /* 0x000000110d00720c */ /* 0x000fc80003f06100 */
[----:B------:R-:W-:-:S04]  /*1590*/  SEL R17, RZ, 0x1, P0 ;  /* 0x00000001ff117807 */ /* 0x000fc80000000000 */
[----:B---3--:R-:W-:-:S04]  /*15a0*/  IADD3 R12, P0, P1, R14, R10, R17 ;  /* 0x0000000a0e0c7210 */ /* 0x008fc8000791e011 */
[----:B------:R-:W-:Y:S02]  /*15b0*/  IADD3.X R13, PT, PT, R15, R11, RZ, P0, P1 ;  /* 0x0000000b0f0d7210 */ /* 0x000fe400007e24ff */
[----:B------:R-:W2:Y:S04]  /*15c0*/  LDG.E.64 R14, desc[UR6][R22.64+0x30] ;  /* 0x00003006160e7981 */ /* 0x000ea8000c1e1b00 */
        /* <DEDUP_REMOVED lines=12> */
[----:B------:R-:W-:Y:S01]  /*1690*/  SEL R15, RZ, 0x1, P0 ;  /* 0x00000001ff0f7807 */ /* 0x000fe20000000000 */
[----:B------:R-:W-:-:S03]  /*16a0*/  VIADD R24, R24, 0x8 ;  /* 0x0000000818187836 */ /* 0x000fc60000000000 */
[----:B---3--:R-:W-:-:S04]  /*16b0*/  IADD3 R14, P0, P1, R18, R12, R15 ;  /* 0x0000000c120e7210 */ /* 0x008fc8000791e00f */
[----:B------:R-:W-:-:S05]  /*16c0*/  IADD3.X R15, PT, PT, R19, R13, RZ, P0, P1 ;  /* 0x0000000d130f7210 */ /* 0x000fca00007e24ff */
[----:B------:R2:W-:Y:S01]  /*16d0*/  STG.E.64 desc[UR6][R22.64+0x38], R14 ;  /* 0x0000380e16007986 */ /* 0x0005e2000c101b06 */
[----:B------:R-:W-:Y:S02]  /*16e0*/  ISETP.NE.AND P1, PT, R24, R0, PT ;  /* 0x000000001800720c */ /* 0x000fe40003f25270 */
[----:B------:R-:W-:-:S04]  /*16f0*/  ISETP.GE.U32.AND P0, PT, R14, R12, PT ;  /* 0x0000000c0e00720c */ /* 0x000fc80003f06070 */
[----:B------:R-:W-:-:S04]  /*1700*/  ISETP.GE.U32.AND.EX P0, PT, R15, R13, PT, P0 ;  /* 0x0000000d0f00720c */ /* 0x000fc80003f06100 */
[----:B0-----:R-:W-:-:S03]  /*1710*/  SEL R10, RZ, 0x1, P0 ;  /* 0x00000001ff0a7807 */ /* 0x001fc60000000000 */
[----:B--2---:R-:W-:Y:S06]  /*1720*/  @P1 BRA `(.L_x_16) ;  /* 0xfffffff800e01947 */ /* 0x004fec000383ffff */
[----:B------:R-:W-:-:S07]  /*1730*/  IMAD.MOV.U32 R24, RZ, RZ, R0 ;  /* 0x000000ffff187224 */ /* 0x000fce00078e0000 */
.L_x_15:
[----:B------:R-:W-:-:S13]  /*1740*/  ISETP.NE.AND P0, PT, R7, RZ, PT ;  /* 0x000000ff0700720c */ /* 0x000fda0003f05270 */
[----:B------:R-:W-:Y:S05]  /*1750*/  @!P0 BRA `(.L_x_17) ;  /* 0x00000004004c8947 */ /* 0x000fea0003800000 */
[----:B------:R-:W-:Y:S01]  /*1760*/  VIADD R11, R7, 0xffffffff ;  /* 0xffffffff070b7836 */ /* 0x000fe20000000000 */
[----:B------:R-:W-:-:S04]  /*1770*/  ISETP.NE.AND P1, PT, R3, RZ, PT ;  /* 0x000000ff0300720c */ /* 0x000fc80003f25270 */
[----:B------:R-:W-:-:S13]  /*1780*/  ISETP.GE.U32.AND P0, PT, R11, 0x3, PT ;  /* 0x000000030b00780c */ /* 0x000fda0003f06070 */
[----:B------:R-:W-:Y:S05]  /*1790*/  @!P0 BRA `(.L_x_18) ;  /* 0x00000000009c8947 */ /* 0x000fea0003800000 */
[----:B------:R-:W1:Y:S01]  /*17a0*/  LDCU.64 UR8, c[0x0][0x3b8] ;  /* 0x00007700ff0877ac */ /* 0x000e620008000a00 */
[----:B------:R-:W-:Y:S01]  /*17b0*/  IADD3 R11, P0, PT, R6, R24, RZ ;  /* 0x00000018060b7210 */ /* 0x000fe20007f1e0ff */
[----:B0-----:R-:W-:-:S04]  /*17c0*/  IMAD.WIDE.U32 R18, R24, 0x8, R8 ;  /* 0x0000000818127825 */ /* 0x001fc800078e0008 */
[----:B------:R-:W-:Y:S01]  /*17d0*/  IMAD.X R12, RZ, RZ, R5, P0 ;  /* 0x000000ffff0c7224 */ /* 0x000fe200000e0605 */
[----:B-1----:R-:W-:-:S04]  /*17e0*/  LEA R22, P0, R11, UR8, 0x3 ;  /* 0x000000080b167c11 */ /* 0x002fc8000f8018ff */
[----:B------:R-:W-:Y:S02]  /*17f0*/  LEA.HI.X R23, R11, UR9, R12, 0x3, P0 ;  /* 0x000000090b177c11 */ /* 0x000fe400080f1c0c */
[----:B------:R-:W2:Y:S04]  /*1800*/  LDG.E.64 R12, desc[UR6][R18.64] ;  /* 0x00000006120c7981 */ /* 0x000ea8000c1e1b00 */
[----:B------:R-:W2:Y:S02]  /*1810*/  LDG.E.64 R16, desc[UR6][R22.64] ;  /* 0x0000000616107981 */ /* 0x000ea4000c1e1b00 */
[----:B--2---:R-:W-:Y:S02]  /*1820*/  IADD3 R12, P0, P2, R12, R16, R10 ;  /* 0x000000100c0c7210 */ /* 0x004fe40007a1e00a */
[----:B------:R-:W2:Y:S02]  /*1830*/  LDG.E.64 R10, desc[UR6][R22.64+0x8] ;  /* 0x00000806160a7981 */ /* 0x000ea4000c1e1b00 */
[----:B------:R-:W-:-:S05]  /*1840*/  IADD3.X R13, PT, PT, R13, UR5, R17, P0, P2 ;  /* 0x000000050d0d7c10 */ /* 0x000fca00087e4411 */
[----:B------:R2:W-:Y:S04]  /*1850*/  STG.E.64 desc[UR6][R22.64], R12 ;  /* 0x0000000c16007986 */ /* 0x0005e8000c101b06 */
[----:B------:R-:W2:Y:S01]  /*1860*/  LDG.E.64 R14, desc[UR6][R18.64+0x8] ;  /* 0x00000806120e7981 */ /* 0x000ea2000c1e1b00 */
[----:B------:R-:W-:-:S04]  /*1870*/  ISETP.GE.U32.AND P0, PT, R12, R16, PT ;  /* 0x000000100c00720c */ /* 0x000fc80003f06070 */
[----:B------:R-:W-:-:S04]  /*1880*/  ISETP.GE.U32.AND.EX P0, PT, R13, R17, PT, P0 ;  /* 0x000000110d00720c */ /* 0x000fc80003f06100 */
[----:B------:R-:W-:-:S04]  /*1890*/  SEL R17, RZ, 0x1, P0 ;  /* 0x00000001ff117807 */ /* 0x000fc80000000000 */
[----:B--2---:R-:W-:-:S04]  /*18a0*/  IADD3 R12, P0, P2, R14, R10, R17 ;  /* 0x0000000a0e0c7210 */ /* 0x004fc80007a1e011 */
        /* <DEDUP_REMOVED lines=19> */
[----:B------:R-:W-:-:S04]  /*19e0*/  ISETP.GE.U32.AND P0, PT, R14, R12, PT ;  /* 0x0000000c0e00720c */ /* 0x000fc80003f06070 */
[----:B------:R-:W-:-:S04]  /*19f0*/  ISETP.GE.U32.AND.EX P0, PT, R15, R13, PT, P0 ;  /* 0x0000000d0f00720c */ /* 0x000fc80003f06100 */
[----:B0-----:R-:W-:-:S09]  /*1a00*/  SEL R10, RZ, 0x1, P0 ;  /* 0x00000001ff0a7807 */ /* 0x001fd20000000000 */
.L_x_18:
[----:B------:R-:W-:Y:S05]  /*1a10*/  @!P1 BRA `(.L_x_17) ;  /* 0x00000000009c9947 */ /* 0x000fea0003800000 */
[----:B------:R-:W2:Y:S01]  /*1a20*/  LDCU UR8, c[0x0][0x394] ;  /* 0x00007280ff0877ac */ /* 0x000ea20008000800 */
[----:B------:R-:W-:Y:S01]  /*1a30*/  ISETP.NE.AND P0, PT, R3, 0x1, PT ;  /* 0x000000010300780c */ /* 0x000fe20003f05270 */
[----:B--2---:R-:W-:-:S12]  /*1a40*/  ULOP3.LUT UP0, URZ, UR8, 0x1, URZ, 0xc0, !UPT ;  /* 0x0000000108ff7892 */ /* 0x004fd8000f80c0ff */
[----:B------:R-:W-:Y:S05]  /*1a50*/  @!P0 BRA `(.L_x_19) ;  /* 0x00000000005c8947 */ /* 0x000fea0003800000 */
[----:B------:R-:W1:Y:S01]  /*1a60*/  LDCU.64 UR8, c[0x0][0x3b8] ;  /* 0x00007700ff0877ac */ /* 0x000e620008000a00 */
[----:B------:R-:W-:Y:S01]  /*1a70*/  IADD3 R11, P0, PT, R6, R24, RZ ;  /* 0x00000018060b7210 */ /* 0x000fe20007f1e0ff */
[----:B0-----:R-:W-:-:S04]  /*1a80*/  IMAD.WIDE.U32 R12, R24, 0x8, R8 ;  /* 0x00000008180c7825 */ /* 0x001fc800078e0008 */
[----:B------:R-:W-:Y:S01]  /*1a90*/  IMAD.X R16, RZ, RZ, R5, P0 ;  /* 0x000000ffff107224 */ /* 0x000fe200000e0605 */
[----:B------:R-:W2:Y:S01]  /*1aa0*/  LDG.E.64 R18, desc[UR6][R12.64] ;  /* 0x000000060c127981 */ /* 0x000ea2000c1e1b00 */
[----:B-1----:R-:W-:-:S04]  /*1ab0*/  LEA R14, P0, R11, UR8, 0x3 ;  /* 0x000000080b0e7c11 */ /* 0x002fc8000f8018ff */
[----:B------:R-:W-:-:S05]  /*1ac0*/  LEA.HI.X R15, R11, UR9, R16, 0x3, P0 ;  /* 0x000000090b0f7c11 */ /* 0x000fca00080f1c10 */
[----:B------:R-:W2:Y:S02]  /*1ad0*/  LDG.E.64 R16, desc[UR6][R14.64] ;  /* 0x000000060e107981 */ /* 0x000ea4000c1e1b00 */
[----:B--2---:R-:W-:-:S04]  /*1ae0*/  IADD3 R10, P0, P1, R18, R16, R10 ;  /* 0x00000010120a7210 */ /* 0x004fc8000791e00a */
[----:B------:R-:W-:Y:S02]  /*1af0*/  IADD3.X R11, PT, PT, R19, UR5, R17, P0, P1 ;  /* 0x00000005130b7c10 */ /* 0x000fe400087e2411 */
[----:B------:R-:W2:Y:S04]  /*1b00*/  LDG.E.64 R18, desc[UR6][R14.64+0x8] ;  /* 0x000008060e127981 */ /* 0x000ea8000c1e1b00 */
[----:B------:R0:W-:Y:S04]  /*1b10*/  STG.E.64 desc[UR6][R14.64], R10 ;  /* 0x0000000a0e007986 */ /* 0x0001e8000c101b06 */
[----:B------:R-:W2:Y:S01]  /*1b20*/  LDG.E.64 R12, desc[UR6][R12.64+0x8] ;  /* 0x000008060c0c7981 */ /* 0x000ea2000c1e1b00 */
[----:B------:R-:W-:-:S04]  /*1b30*/  ISETP.GE.U32.AND P0, PT, R10, R16, PT ;  /* 0x000000100a00720c */ /* 0x000fc80003f06070 */
[----:B------:R-:W-:-:S04]  /*1b40*/  ISETP.GE.U32.AND.EX P0, PT, R11, R17, PT, P0 ;  /* 0x000000110b00720c */ /* 0x000fc80003f06100 */
[----:B------:R-:W-:Y:S01]  /*1b50*/  SEL R17, RZ, 0x1, P0 ;  /* 0x00000001ff117807 */ /* 0x000fe20000000000 */
[----:B------:R-:W-:-:S03]  /*1b60*/  VIADD R24, R24, 0x2 ;  /* 0x0000000218187836 */ /* 0x000fc60000000000 */
[----:B--2---:R-:W-:-:S04]  /*1b70*/  IADD3 R16, P0, P1, R12, R18, R17 ;  /* 0x000000120c107210 */ /* 0x004fc8000791e011 */
[----:B------:R-:W-:-:S05]  /*1b80*/  IADD3.X R17, PT, PT, R13, R19, RZ, P0, P1 ;  /* 0x000000130d117210 */ /* 0x000fca00007e24ff */
[----:B------:R2:W-:Y:S01]  /*1b90*/  STG.E.64 desc[UR6][R14.64+0x8], R16 ;  /* 0x000008100e007986 */ /* 0x0005e2000c101b06 */
[----:B------:R-:W-:-:S04]  /*1ba0*/  ISETP.GE.U32.AND P0, PT, R16, R18, PT ;  /* 0x000000121000720c */ /* 0x000fc80003f06070 */
[----:B------:R-:W-:-:S04]  /*1bb0*/  ISETP.GE.U32.AND.EX P0, PT, R17, R19, PT, P0 ;  /* 0x000000131100720c */ /* 0x000fc80003f06100 */
[----:B0-----:R-:W-:-:S09]  /*1bc0*/  SEL R10, RZ, 0x1, P0 ;  /* 0x00000001ff0a7807 */ /* 0x001fd20000000000 */
.L_x_19:
[----:B------:R-:W-:Y:S05]  /*1bd0*/  BRA.U !UP0, `(.L_x_17) ;  /* 0x00000001082c7547 */ /* 0x000fea000b800000 */
[----:B------:R-:W0:Y:S01]  /*1be0*/  LDCU.64 UR8, c[0x0][0x3b8] ;  /* 0x00007700ff0877ac */ /* 0x000e220008000a00 */
[----:B------:R-:W-:Y:S01]  /*1bf0*/  IADD3 R11, P0, PT, R6, R24, RZ ;  /* 0x00000018060b7210 */ /* 0x000fe20007f1e0ff */
[----:B-12---:R-:W-:-:S04]  /*1c00*/  IMAD.WIDE.U32 R14, R24, 0x8, R8 ;  /* 0x00000008180e7825 */ /* 0x006fc800078e0008 */
[----:B------:R-:W-:Y:S02]  /*1c10*/  IMAD.X R16, RZ, RZ, R5, P0 ;  /* 0x000000ffff107224 */ /* 0x000fe400000e0605 */
[----:B------:R-:W2:Y:S01]  /*1c20*/  LDG.E.64 R14, desc[UR6][R14.64] ;  /* 0x000000060e0e7981 */ /* 0x000ea2000c1e1b00 */
[----:B0-----:R-:W-:-:S04]  /*1c30*/  LEA R12, P0, R11, UR8, 0x3 ;  /* 0x000000080b0c7c11 */ /* 0x001fc8000f8018ff */
[----:B------:R-:W-:-:S05]  /*1c40*/  LEA.HI.X R13, R11, UR9, R16, 0x3, P0 ;  /* 0x000000090b0d7c11 */ /* 0x000fca00080f1c10 */
[----:B------:R-:W2:Y:S02]  /*1c50*/  LDG.E.64 R16, desc[UR6][R12.64] ;  /* 0x000000060c107981 */ /* 0x000ea4000c1e1b00 */
[----:B--2---:R-:W-:-:S04]  /*1c60*/  IADD3 R10, P0, P1, R14, R16, R10 ;  /* 0x000000100e0a7210 */ /* 0x004fc8000791e00a */
[----:B------:R-:W-:-:S05]  /*1c70*/  IADD3.X R11, PT, PT, R15, UR5, R17, P0, P1 ;  /* 0x000000050f0b7c10 */ /* 0x000fca00087e2411 */
[----:B------:R3:W-:Y:S04]  /*1c80*/  STG.E.64 desc[UR6][R12.64], R10 ;  /* 0x0000000a0c007986 */ /* 0x0007e8000c101b06 */
.L_x_17:
[----:B---3--:R-:W3:Y:S01]  /*1c90*/  LDC R11, c[0x0][0x394] ;  /* 0x0000e500ff0b7b82 */ /* 0x008ee20000000800 */
[----:B------:R-:W-:-:S06]  /*1ca0*/  UIADD3 UR4, UPT, UPT, UR4, 0x1, URZ ;  /* 0x0000000104047890 */ /* 0x000fcc000fffe0ff */
[----:B---3--:R-:W-:-:S13]  /*1cb0*/  ISETP.NE.AND P0, PT, R11, UR4, PT ;  /* 0x000000040b007c0c */ /* 0x008fda000bf05270 */
[----:B------:R-:W-:Y:S05]  /*1cc0*/  @P0 BRA `(.L_x_20) ;  /* 0xffffffe800340947 */ /* 0x000fea000383ffff */
.L_x_1:
[----:B------:R-:W3:Y:S01]  /*1cd0*/  LDC.64 R24, c[0x0][0x3b8] ;  /* 0x0000ee00ff187b82 */ /* 0x000ee20000000a00 */
[----:B------:R-:W-:Y:S01]  /*1ce0*/  ISETP.GE.AND P0, PT, R11, 0x2, PT ;  /* 0x000000020b00780c */ /* 0x000fe20003f06270 */
[----:B-1----:R-:W-:Y:S01]  /*1cf0*/  IMAD R3, R20, R11, RZ ;  /* 0x0000000b14037224 */ /* 0x002fe200078e02ff */
[----:B------:R-:W-:Y:S03]  /*1d00*/  BSSY.RECONVERGENT B0, `(.L_x_21) ;  /* 0x0000139000007945 */ /* 0x000fe60003800200 */
[----:B---3--:R-:W-:-:S08]  /*1d10*/  IMAD.WIDE R24, R3, 0x8, R24 ;  /* 0x0000000803187825 */ /* 0x008fd000078e0218 */
[----:B------:R-:W-:Y:S05]  /*1d20*/  @!P0 BRA `(.L_x_22) ;  /* 0x0000000c00608947 */ /* 0x000fea0003800000 */
[C---:B------:R-:W-:Y:S01]  /*1d30*/  VIADD R2, R11.reuse, 0xffffffff ;  /* 0xffffffff0b027836 */ /* 0x040fe20000000000 */
[C---:B------:R-:W-:Y:S02]  /*1d40*/  LOP3.LUT R0, R11.reuse, 0xf, RZ, 0xc0, !PT ;  /* 0x0000000f0b007812 */ /* 0x040fe400078ec0ff */
[----:B------:R-:W-:Y:S02]  /*1d50*/  CS2R R6, SRZ ;  /* 0x0000000000067805 */ /* 0x000fe4000001ff00 */
[C---:B------:R-:W-:Y:S01]  /*1d60*/  LOP3.LUT R3, R11.reuse, 0x7ffffff0, RZ, 0xc0, !PT ;  /* 0x7ffffff00b037812 */ /* 0x040fe200078ec0ff */
[----:B--2---:R-:W-:Y:S01]  /*1d70*/  IMAD.MOV.U32 R17, RZ, RZ, RZ ;  /* 0x000000ffff117224 */ /* 0x004fe200078e00ff */
[----:B------:R-:W-:Y:S01]  /*1d80*/  ISETP.GE.U32.AND P3, PT, R2, 0xf, PT ;  /* 0x0000000f0200780c */ /* 0x000fe20003f66070 */
[----:B------:R-:W-:Y:S01]  /*1d90*/  IMAD.MOV.U32 R16, RZ, RZ, -0x80000000 ;  /* 0x80000000ff107424 */ /* 0x000fe200078e00ff */
[C---:B------:R-:W-:Y:S01]  /*1da0*/  LOP3.LUT R2, R11.reuse, 0x7, RZ, 0xc0, !PT ;  /* 0x000000070b027812 */ /* 0x040fe200078ec0ff */
[----:B------:R-:W1:Y:S01]  /*1db0*/  LDCU UR8, c[0x0][0x394] ;  /* 0x00007280ff0877ac */ /* 0x000e620008000800 */
[----:B------:R-:W-:-:S09]  /*1dc0*/  LOP3.LUT R4, R11, 0x3, RZ, 0xc0, !PT ;  /* 0x000000030b047812 */ /* 0x000fd200078ec0ff */
.L_x_37:
[----:B------:R-:W2:Y:S01]  /*1dd0*/  LDCU UR4, c[0x0][0x394] ;  /* 0x00007280ff0477ac */ /* 0x000ea20008000800 */
[----:B------:R-:W-:-:S05]  /*1de0*/  IADD3 R8, P0, PT, R17, R7, RZ ;  /* 0x0000000711087210 */ /* 0x000fca0007f1e0ff */
[----:B------:R-:W-:-:S05]  /*1df0*/  IMAD.X R5, R16, 0x1, R6, P0 ;  /* 0x0000000110057824 */ /* 0x000fca00000e0606 */
[--C-:B0-----:R-:W-:Y:S02]  /*1e00*/  SHF.R.U64 R19, R8, 0x1, R5.reuse ;  /* 0x0000000108137819 */ /* 0x101fe40000001205 */
[----:B------:R-:W-:Y:S01]  /*1e10*/  SHF.R.U32.HI R18, RZ, 0x1, R5 ;  /* 0x00000001ff127819 */ /* 0x000fe20000011605 */
[----:B--2---:R-:W-:-:S09]  /*1e20*/  UISETP.GT.AND UP0, UPT, UR4, URZ, UPT ;  /* 0x000000ff0400728c */ /* 0x004fd2000bf04270 */
[----:B------:R-:W-:Y:S05]  /*1e30*/  BRA.U !UP0, `(.L_x_23) ;  /* 0x0000000508707547 */ /* 0x000fea000b800000 */
[----:B------:R-:W-:Y:S01]  /*1e40*/  IMAD.MOV.U32 R21, RZ, RZ, RZ ;  /* 0x000000ffff157224 */ /* 0x000fe200078e00ff */
[----:B------:R-:W-:Y:S06]  /*1e50*/  @!P3 BRA `(.L_x_24) ;  /* 0x0000000000a0b947 */ /* 0x000fec0003800000 */
[----:B------:R-:W0:Y:S01]  /*1e60*/  LDCU.64 UR4, c[0x0][0x3a0] ;  /* 0x00007400ff0477ac */ /* 0x000e220008000a00 */
[----:B------:R-:W-:Y:S02]  /*1e70*/  IMAD.MOV R22, RZ, RZ, -R3 ;  /* 0x000000ffff167224 */ /* 0x000fe400078e0a03 */
[----:B------:R-:W-:Y:S01]  /*1e80*/  VIADD R21, R1, 0x40 ;  /* 0x0000004001157836 */ /* 0x000fe20000000000 */
[----:B0-----:R-:W-:-:S04]  /*1e90*/  UIADD3 UR4, UP0, UPT, UR4, 0x40, URZ ;  /* 0x0000004004047890 */ /* 0x001fc8000ff1e0ff */
[----:B------:R-:W-:Y:S02]  /*1ea0*/  UIADD3.X UR5, UPT, UPT, URZ, UR5, URZ, UP0, !UPT ;  /* 0x00000005ff057290 */ /* 0x000fe400087fe4ff */
[----:B------:R-:W-:-:S04]  /*1eb0*/  IMAD.U32 R23, RZ, RZ, UR4 ;  /* 0x00000004ff177e24 */ /* 0x000fc8000f8e00ff */
[----:B------:R-:W-:-:S07]  /*1ec0*/  IMAD.U32 R28, RZ, RZ, UR5 ;  /* 0x00000005ff1c7e24 */ /* 0x000fce000f8e00ff */
.L_x_25:
[----:B------:R-:W-:Y:S02]  /*1ed0*/  IMAD.MOV.U32 R26, RZ, RZ, R23 ;  /* 0x000000ffff1a7224 */ /* 0x000fe400078e0017 */
[----:B------:R-:W-:-:S05]  /*1ee0*/  IMAD.MOV.U32 R27, RZ, RZ, R28 ;  /* 0x000000ffff1b7224 */ /* 0x000fca00078e001c */
[----:B------:R-:W2:Y:S04]  /*1ef0*/  LDG.E.64 R8, desc[UR6][R26.64+-0x40] ;  /* 0xffffc0061a087981 */ /* 0x000ea8000c1e1b00 */
[----:B------:R-:W2:Y:S04]  /*1f00*/  LDG.E.64 R10, desc[UR6][R26.64+-0x38] ;  /* 0xffffc8061a0a7981 */ /* 0x000ea8000c1e1b00 */
[----:B------:R-:W3:Y:S04]  /*1f10*/  LDG.E.64 R12, desc[UR6][R26.64+-0x30] ;  /* 0xffffd0061a0c7981 */ /* 0x000ee8000c1e1b00 */
[----:B------:R-:W3:Y:S04]  /*1f20*/  LDG.E.64 R14, desc[UR6][R26.64+-0x28] ;  /* 0xffffd8061a0e7981 */ /* 0x000ee8000c1e1b00 */
[----:B--2---:R0:W-:Y:S04]  /*1f30*/  STL.128 [R21+-0x40], R8 ;  /* 0xffffc00815007387 */ /* 0x0041e80000100c00 */
[----:B---3--:R2:W-:Y:S04]  /*1f40*/  STL.128 [R21+-0x30], R12 ;  /* 0xffffd00c15007387 */ /* 0x0085e80000100c00 */
[----:B0-----:R-:W3:Y:S04]  /*1f50*/  LDG.E.64 R8, desc[UR6][R26.64+-0x20] ;  /* 0xffffe0061a087981 */ /* 0x001ee8000c1e1b00 */
[----:B------:R-:W3:Y:S04]  /*1f60*/  LDG.E.64 R10, desc[UR6][R26.64+-0x18] ;  /* 0xffffe8061a0a7981 */ /* 0x000ee8000c1e1b00 */
[----:B--2---:R-:W2:Y:S04]  /*1f70*/  LDG.E.64 R12, desc[UR6][R26.64+-0x10] ;  /* 0xfffff0061a0c7981 */ /* 0x004ea8000c1e1b00 */
[----:B------:R-:W2:Y:S04]  /*1f80*/  LDG.E.64 R14, desc[UR6][R26.64+-0x8] ;  /* 0xfffff8061a0e7981 */ /* 0x000ea8000c1e1b00 */
[----:B---3--:R0:W-:Y:S04]  /*1f90*/  STL.128 [R21+-0x20], R8 ;  /* 0xffffe00815007387 */ /* 0x0081e80000100c00 */
[----:B--2---:R2:W-:Y:S04]  /*1fa0*/  STL.128 [R21+-0x10], R12 ;  /* 0xfffff00c15007387 */ /* 0x0045e80000100c00 */
[----:B0-----:R-:W3:Y:S04]  /*1fb0*/  LDG.E.64 R8, desc[UR6][R26.64] ;  /* 0x000000061a087981 */ /* 0x001ee8000c1e1b00 */
[----:B------:R-:W3:Y:S04]  /*1fc0*/  LDG.E.64 R10, desc[UR6][R26.64+0x8] ;  /* 0x000008061a0a7981 */ /* 0x000ee8000c1e1b00 */
[----:B--2---:R-:W2:Y:S04]  /*1fd0*/  LDG.E.64 R12, desc[UR6][R26.64+0x10] ;  /* 0x000010061a0c7981 */ /* 0x004ea8000c1e1b00 */
[----:B------:R-:W2:Y:S01]  /*1fe0*/  LDG.E.64 R14, desc[UR6][R26.64+0x18] ;  /* 0x000018061a0e7981 */ /* 0x000ea2000c1e1b00 */
[----:B------:R-:W-:-:S03]  /*1ff0*/  VIADD R22, R22, 0x10 ;  /* 0x0000001016167836 */ /* 0x000fc60000000000 */
[----:B---3--:R0:W-:Y:S04]  /*2000*/  STL.128 [R21], R8 ;  /* 0x0000000815007387 */ /* 0x0081e80000100c00 */
[----:B--2---:R2:W-:Y:S04]  /*2010*/  STL.128 [R21+0x10], R12 ;  /* 0x0000100c15007387 */ /* 0x0045e80000100c00 */
[----:B0-----:R-:W3:Y:S04]  /*2020*/  LDG.E.64 R8, desc[UR6][R26.64+0x20] ;  /* 0x000020061a087981 */ /* 0x001ee8000c1e1b00 */
[----:B------:R-:W3:Y:S04]  /*2030*/  LDG.E.64 R10, desc[UR6][R26.64+0x28] ;  /* 0x000028061a0a7981 */ /* 0x000ee8000c1e1b00 */
[----:B--2---:R-:W2:Y:S04]  /*2040*/  LDG.E.64 R12, desc[UR6][R26.64+0x30] ;  /* 0x000030061a0c7981 */ /* 0x004ea8000c1e1b00 */
[----:B------:R-:W2:Y:S01]  /*2050*/  LDG.E.64 R14, desc[UR6][R26.64+0x38] ;  /* 0x000038061a0e7981 */ /* 0x000ea2000c1e1b00 */
[----:B------:R-:W-:-:S02]  /*2060*/  ISETP.NE.AND P0, PT, R22, RZ, PT ;  /* 0x000000ff1600720c */ /* 0x000fc40003f05270 */
[----:B------:R-:W-:-:S05]  /*2070*/  IADD3 R23, P1, PT, R26, 0x80, RZ ;  /* 0x000000801a177810 */ /* 0x000fca0007f3e0ff */
[----:B------:R-:W-:Y:S01]  /*2080*/  IMAD.X R28, RZ, RZ, R27, P1 ;  /* 0x000000ffff1c7224 */ /* 0x000fe200008e061b */
[----:B---3--:R-:W-:Y:S04]  /*2090*/  STL.128 [R21+0x20], R8 ;  /* 0x0000200815007387 */ /* 0x008fe80000100c00 */
[----:B--2---:R0:W-:Y:S02]  /*20a0*/  STL.128 [R21+0x30], R12 ;  /* 0x0000300c15007387 */ /* 0x0041e40000100c00 */
[----:B0-----:R-:W-:Y:S01]  /*20b0*/  VIADD R21, R21, 0x80 ;  /* 0x0000008015157836 */ /* 0x001fe20000000000 */
[----:B------:R-:W-:Y:S06]  /*20c0*/  @P0 BRA `(.L_x_25) ;  /* 0xfffffffc00800947 */ /* 0x000fec000383ffff */
[----:B------:R-:W-:-:S07]  /*20d0*/  IMAD.MOV.U32 R21, RZ, RZ, R3 ;  /* 0x000000ffff157224 */ /* 0x000fce00078e0003 */
.L_x_24:
[----:B------:R-:W-:-:S13]  /*20e0*/  ISETP.NE.AND P0, PT, R0, RZ, PT ;  /* 0x000000ff0000720c */ /* 0x000fda0003f05270 */
[----:B------:R-:W-:Y:S05]  /*20f0*/  @!P0 BRA `(.L_x_23) ;  /* 0x0000000000c08947 */ /* 0x000fea0003800000 */
[----:B------:R-:W-:Y:S01]  /*2100*/  VIADD R8, R0, 0xffffffff ;  /* 0xffffffff00087836 */ /* 0x000fe20000000000 */
[----:B------:R-:W-:-:S04]  /*2110*/  ISETP.NE.AND P1, PT, R2, RZ, PT ;  /* 0x000000ff0200720c */ /* 0x000fc80003f25270 */
[----:B------:R-:W-:-:S13]  /*2120*/  ISETP.GE.U32.AND P0, PT, R8, 0x7, PT ;  /* 0x000000070800780c */ /* 0x000fda0003f06070 */
[----:B------:R-:W-:Y:S05]  /*2130*/  @!P0 BRA `(.L_x_26) ;  /* 0x0000000000408947 */ /* 0x000fea0003800000 */
[----:B------:R-:W0:Y:S02]  /*2140*/  LDC.64 R26, c[0x0][0x3a0] ;  /* 0x0000e800ff1a7b82 */ /* 0x000e240000000a00 */
[----:B0-----:R-:W-:-:S05]  /*2150*/  IMAD.WIDE.U32 R26, R21, 0x8, R26 ;  /* 0x00000008151a7825 */ /* 0x001fca00078e001a */
[----:B------:R-:W2:Y:S04]  /*2160*/  LDG.E.64 R8, desc[UR6][R26.64] ;  /* 0x000000061a087981 */ /* 0x000ea8000c1e1b00 */
[----:B------:R-:W2:Y:S04]  /*2170*/  LDG.E.64 R10, desc[UR6][R26.64+0x8] ;  /* 0x000008061a0a7981 */ /* 0x000ea8000c1e1b00 */
[----:B------:R-:W3:Y:S04]  /*2180*/  LDG.E.64 R12, desc[UR6][R26.64+0x10] ;  /* 0x000010061a0c7981 */ /* 0x000ee8000c1e1b00 */
[----:B------:R-:W3:Y:S01]  /*2190*/  LDG.E.64 R14, desc[UR6][R26.64+0x18] ;  /* 0x000018061a0e7981 */ /* 0x000ee2000c1e1b00 */
[----:B------:R-:W-:-:S05]  /*21a0*/  IMAD R22, R21, 0x8, R1 ;  /* 0x0000000815167824 */ /* 0x000fca00078e0201 */
[----:B--2---:R0:W-:Y:S04]  /*21b0*/  STL.128 [R22], R8 ;  /* 0x0000000816007387 */ /* 0x0041e80000100c00 */
[----:B---3--:R2:W-:Y:S04]  /*21c0*/  STL.128 [R22+0x10], R12 ;  /* 0x0000100c16007387 */ /* 0x0085e80000100c00 */
[----:B0-----:R-:W3:Y:S04]  /*21d0*/  LDG.E.64 R8, desc[UR6][R26.64+0x20] ;  /* 0x000020061a087981 */ /* 0x001ee8000c1e1b00 */
[----:B------:R-:W3:Y:S04]  /*21e0*/  LDG.E.64 R10, desc[UR6][R26.64+0x28] ;  /* 0x000028061a0a7981 */ /* 0x000ee8000c1e1b00 */
[----:B--2---:R-:W2:Y:S04]  /*21f0*/  LDG.E.64 R12, desc[UR6][R26.64+0x30] ;  /* 0x000030061a0c7981 */ /* 0x004ea8000c1e1b00 */
[----:B------:R-:W2:Y:S01]  /*2200*/  LDG.E.64 R14, desc[UR6][R26.64+0x38] ;  /* 0x000038061a0e7981 */ /* 0x000ea2000c1e1b00 */
[----:B------:R-:W-:-:S03]  /*2210*/  VIADD R21, R21, 0x8 ;  /* 0x0000000815157836 */ /* 0x000fc60000000000 */
[----:B---3--:R0:W-:Y:S04]  /*2220*/  STL.128 [R22+0x20], R8 ;  /* 0x0000200816007387 */ /* 0x0081e80000100c00 */
[----:B--2---:R0:W-:Y:S02]  /*2230*/  STL.128 [R22+0x30], R12 ;  /* 0x0000300c16007387 */ /* 0x0041e40000100c00 */
.L_x_26:
[----:B------:R-:W-:Y:S05]  /*2240*/  @!P1 BRA `(.L_x_23) ;  /* 0x00000000006c9947 */ /* 0x000fea0003800000 */
[----:B0-----:R-:W-:Y:S01]  /*2250*/  VIADD R8, R2, 0xffffffff ;  /* 0xffffffff02087836 */ /* 0x001fe20000000000 */
        /* <DEDUP_REMOVED lines=9> */
[----:B------:R-:W-:-:S02]  /*22f0*/  IMAD R23, R21, 0x8, R1 ;  /* 0x0000000815177824 */ /* 0x000fc400078e0201 */
[----:B------:R-:W-:-:S03]  /*2300*/  VIADD R21, R21, 0x4 ;  /* 0x0000000415157836 */ /* 0x000fc60000000000 */
[----:B--2---:R0:W-:Y:S04]  /*2310*/  STL.128 [R23], R8 ;  /* 0x0000000817007387 */ /* 0x0041e80000100c00 */
[----:B---3--:R0:W-:Y:S02]  /*2320*/  STL.128 [R23+0x10], R12 ;  /* 0x0000100c17007387 */ /* 0x0081e40000100c00 */
.L_x_27:
[----:B------:R-:W-:Y:S05]  /*2330*/  @!P1 BRA `(.L_x_23) ;  /* 0x0000000000309947 */ /* 0x000fea0003800000 */
[----:B0-----:R-:W0:Y:S02]  /*2340*/  LDC.64 R8, c[0x0][0x3a0] ;  /* 0x0000e800ff087b82 */ /* 0x001e240000000a00 */
[----:B0-----:R-:W-:-:S05]  /*2350*/  IMAD.WIDE.U32 R8, R21, 0x8, R8 ;  /* 0x0000000815087825 */ /* 0x001fca00078e0008 */
[----:B------:R-:W2:Y:S01]  /*2360*/  LDG.E.64 R10, desc[UR6][R8.64] ;  /* 0x00000006080a7981 */ /* 0x000ea2000c1e1b00 */
[----:B------:R-:W-:Y:S01]  /*2370*/  IMAD R13, R21, 0x8, R1 ;  /* 0x00000008150d7824 */ /* 0x000fe200078e0201 */
[----:B------:R-:W-:-:S04]  /*2380*/  ISETP.NE.AND P0, PT, R4, 0x1, PT ;  /* 0x000000010400780c */ /* 0x000fc80003f05270 */
[----:B--2---:R2:W-:Y:S09]  /*2390*/  STL.64 [R13], R10 ;  /* 0x0000000a0d007387 */ /* 0x0045f20000100a00 */
[----:B------:R-:W-:Y:S05]  /*23a0*/  @!P0 BRA `(.L_x_23) ;  /* 0x0000000000148947 */ /* 0x000fea0003800000 */
[----:B------:R-:W-:Y:S01]  /*23b0*/  ISETP.NE.AND P0, PT, R4, 0x2, PT ;  /* 0x000000020400780c */ /* 0x000fe20003f05270 */
[----:B--2---:R-:W2:-:S12]  /*23c0*/  LDG.E.64 R10, desc[UR6][R8.64+0x8] ;  /* 0x00000806080a7981 */ /* 0x004e98000c1e1b00 */
[----:B------:R-:W3:Y:S04]  /*23d0*/  @P0 LDG.E.64 R8, desc[UR6][R8.64+0x10] ;  /* 0x0000100608080981 */ /* 0x000ee8000c1e1b00 */
[----:B--2---:R4:W-:Y:S04]  /*23e0*/  STL.64 [R13+0x8], R10 ;  /* 0x0000080a0d007387 */ /* 0x0049e80000100a00 */
[----:B---3--:R4:W-:Y:S02]  /*23f0*/  @P0 STL.64 [R13+0x10], R8 ;  /* 0x000010080d000387 */ /* 0x0089e40000100a00 */
.L_x_23:
[----:B0---4-:R-:W2:Y:S01]  /*2400*/  LDL.64 R8, [R1] ;  /* 0x0000000001087983 */ /* 0x011ea20000100a00 */
[----:B------:R-:W-:Y:S01]  /*2410*/  SHF.R.U32.HI R5, RZ, 0x1, R5 ;  /* 0x00000001ff057819 */ /* 0x000fe20000011605 */
[----:B------:R-:W-:Y:S01]  /*2420*/  UMOV UR4, URZ ;  /* 0x000000ff00047c82 */ /* 0x000fe20008000000 */
[----:B------:R-:W-:Y:S01]  /*2430*/  BSSY.RECONVERGENT B1, `(.L_x_28) ;  /* 0x000004b000017945 */ /* 0x000fe20003800200 */
[----:B--2---:R-:W-:-:S04]  /*2440*/  IMAD.WIDE.U32 R10, R8, R19, RZ ;  /* 0x00000013080a7225 */ /* 0x004fc800078e00ff */
[----:B------:R-:W-:Y:S01]  /*2450*/  IMAD.WIDE.U32 R14, R8, R5, RZ ;  /* 0x00000005080e7225 */ /* 0x000fe200078e00ff */
[-C--:B------:R-:W-:Y:S02]  /*2460*/  LOP3.LUT R12, RZ, R10.reuse, RZ, 0x33, !PT ;  /* 0x0000000aff0c7212 */ /* 0x080fe400078e33ff */
[----:B------:R-:W-:Y:S01]  /*2470*/  IADD3 R21, P1, PT, RZ, R10, RZ ;  /* 0x0000000aff157210 */ /* 0x000fe20007f3e0ff */
[----:B------:R-:W-:Y:S01]  /*2480*/  VIADD R23, R11, UR4 ;  /* 0x000000040b177c36 */ /* 0x000fe20008000000 */
[----:B------:R-:W-:Y:S01]  /*2490*/  ISETP.GT.U32.AND P0, PT, RZ, R12, PT ;  /* 0x0000000cff00720c */ /* 0x000fe20003f04070 */
[----:B------:R-:W-:Y:S01]  /*24a0*/  IMAD.WIDE.U32 R12, R9, R19, RZ ;  /* 0x00000013090c7225 */ /* 0x000fe200078e00ff */
[----:B------:R-:W-:-:S03]  /*24b0*/  IADD3 R10, P2, PT, RZ, R21, RZ ;  /* 0x00000015ff0a7210 */ /* 0x000fc60007f5e0ff */
[----:B------:R-:W-:Y:S01]  /*24c0*/  IMAD.X R27, R23, 0x1, R14, P1 ;  /* 0x00000001171b7824 */ /* 0x000fe200008e060e */
[----:B------:R-:W-:Y:S01]  /*24d0*/  ISETP.GE.U32.AND P1, PT, R10, R21, PT ;  /* 0x000000150a00720c */ /* 0x000fe20003f26070 */
[----:B------:R-:W-:Y:S01]  /*24e0*/  VIADD R13, R13, UR4 ;  /* 0x000000040d0d7c36 */ /* 0x000fe20008000000 */
[----:B------:R-:W-:Y:S01]  /*24f0*/  LOP3.LUT R23, RZ, R23, RZ, 0x33, !PT ;  /* 0x00000017ff177212 */ /* 0x000fe200078e33ff */
[----:B------:R-:W-:Y:S02]  /*2500*/  IMAD.X R11, R27, 0x1, R12, P2 ;  /* 0x000000011b0b7824 */ /* 0x000fe400010e060c */
[----:B------:R-:W-:Y:S01]  /*2510*/  IMAD.MOV.U32 R12, RZ, RZ, 0x2 ;  /* 0x00000002ff0c7424 */ /* 0x000fe200078e00ff */
[----:B------:R-:W-:Y:S01]  /*2520*/  ISETP.GT.U32.AND.EX P0, PT, R14, R23, PT, P0 ;  /* 0x000000170e00720c */ /* 0x000fe20003f04100 */
[----:B------:R-:W-:Y:S01]  /*2530*/  VIADD R14, R15, UR4 ;  /* 0x000000040f0e7c36 */ /* 0x000fe20008000000 */
[----:B------:R-:W-:Y:S01]  /*2540*/  ISETP.GE.U32.AND.EX P1, PT, R11, R27, PT, P1 ;  /* 0x0000001b0b00720c */ /* 0x000fe20003f26110 */
[----:B------:R0:W-:Y:S01]  /*2550*/  STL.64 [R1], R10 ;  /* 0x0000000a01007387 */ /* 0x0001e20000100a00 */
[----:B------:R-:W-:Y:S01]  /*2560*/  IMAD.MOV.U32 R15, RZ, RZ, RZ ;  /* 0x000000ffff0f7224 */ /* 0x000fe200078e00ff */
[----:B------:R-:W-:Y:S01]  /*2570*/  SEL R21, RZ, 0x1, !P0 ;  /* 0x00000001ff157807 */ /* 0x000fe20004000000 */
[----:B------:R-:W-:-:S04]  /*2580*/  IMAD.WIDE.U32 R8, R9, R5, R14 ;  /* 0x0000000509087225 */ /* 0x000fc800078e000e */
[----:B------:R-:W-:-:S05]  /*2590*/  IMAD.MOV.U32 R14, RZ, RZ, 0x1 ;  /* 0x00000001ff0e7424 */ /* 0x000fca00078e00ff */
[----:B------:R-:W-:-:S04]  /*25a0*/  @!P1 SEL R21, R12, 0x1, P0 ;  /* 0x000000010c159807 */ /* 0x000fc80000000000 */
[----:B------:R-:W-:Y:S01]  /*25b0*/  IADD3 R21, P0, P1, R21, R8, R13 ;  /* 0x0000000815157210 */ /* 0x000fe2000791e00d */
[----:B------:R-:W-:-:S05]  /*25c0*/  VIADD R8, R9, UR4 ;  /* 0x0000000409087c36 */ /* 0x000fca0008000000 */
[----:B0-----:R-:W-:-:S07]  /*25d0*/  IADD3.X R15, PT, PT, RZ, R8, RZ, P0, P1 ;  /* 0x00000008ff0f7210 */ /* 0x001fce00007e24ff */
.L_x_30:
[----:B------:R-:W-:-:S06]  /*25e0*/  IMAD R8, R14, 0x8, R1 ;  /* 0x000000080e087824 */ /* 0x000fcc00078e0201 */
[----:B------:R-:W2:Y:S01]  /*25f0*/  LDL.64 R8, [R8] ;  /* 0x0000000008087983 */ /* 0x000ea20000100a00 */
[----:B------:R-:W0:Y:S02]  /*2600*/  LDCU UR4, c[0x0][0x394] ;  /* 0x00007280ff0477ac */ /* 0x000e240008000800 */
[----:B0-----:R-:W-:Y:S01]  /*2610*/  IMAD.U32 R10, RZ, RZ, UR4 ;  /* 0x00000004ff0a7e24 */ /* 0x001fe2000f8e00ff */
[----:B--2---:R-:W-:-:S04]  /*2620*/  LOP3.LUT P0, RZ, R8, R21, RZ, 0xfc, !PT ;  /* 0x0000001508ff7212 */ /* 0x004fc8000780fcff */
[----:B------:R-:W-:-:S13]  /*2630*/  LOP3.LUT P0, RZ, R9, R15, RZ, 0xfc, P0 ;  /* 0x0000000f09ff7212 */ /* 0x000fda000000fcff */
[----:B------:R-:W-:Y:S05]  /*2640*/  @!P0 BRA `(.L_x_29) ;  /* 0x0000000000a48947 */ /* 0x000fea0003800000 */
[----:B------:R-:W-:Y:S01]  /*2650*/  IMAD.WIDE.U32 R10, R8, R19, RZ ;  /* 0x00000013080a7225 */ /* 0x000fe200078e00ff */
[----:B------:R-:W-:-:S03]  /*2660*/  UMOV UR4, URZ ;  /* 0x000000ff00047c82 */ /* 0x000fc60008000000 */
[----:B------:R-:W-:Y:S01]  /*2670*/  VIADD R27, R11, UR4 ;  /* 0x000000040b1b7c36 */ /* 0x000fe20008000000 */
[-C--:B------:R-:W-:Y:S02]  /*2680*/  LOP3.LUT R12, RZ, R10.reuse, RZ, 0x33, !PT ;  /* 0x0000000aff0c7212 */ /* 0x080fe400078e33ff */
[----:B------:R-:W-:Y:S02]  /*2690*/  IADD3 R23, P1, PT, RZ, R10, RZ ;  /* 0x0000000aff177210 */ /* 0x000fe40007f3e0ff */
[----:B------:R-:W-:Y:S01]  /*26a0*/  ISETP.GT.U32.AND P0, PT, RZ, R12, PT ;  /* 0x0000000cff00720c */ /* 0x000fe20003f04070 */
[----:B------:R-:W-:Y:S01]  /*26b0*/  IMAD.WIDE.U32 R12, R8, R5, RZ ;  /* 0x00000005080c7225 */ /* 0x000fe200078e00ff */
[----:B------:R-:W-:Y:S02]  /*26c0*/  LOP3.LUT R11, RZ, R27, RZ, 0x33, !PT ;  /* 0x0000001bff0b7212 */ /* 0x000fe400078e33ff */
[----:B------:R-:W-:Y:S02]  /*26d0*/  IADD3 R8, P2, PT, RZ, R23, RZ ;  /* 0x00000017ff087210 */ /* 0x000fe40007f5e0ff */
[----:B------:R-:W-:Y:S01]  /*26e0*/  ISETP.GT.U32.AND.EX P0, PT, R12, R11, PT, P0 ;  /* 0x0000000b0c00720c */ /* 0x000fe20003f04100 */
[----:B------:R-:W-:Y:S01]  /*26f0*/  IMAD.X R11, R27, 0x1, R12, P1 ;  /* 0x000000011b0b7824 */ /* 0x000fe200008e060c */
[----:B------:R-:W-:Y:S01]  /*2700*/  ISETP.GE.U32.AND P1, PT, R8, R23, PT ;  /* 0x000000170800720c */ /* 0x000fe20003f26070 */
[----:B------:R-:W-:Y:S01]  /*2710*/  VIADD R12, R13, UR4 ;  /* 0x000000040d0c7c36 */ /* 0x000fe20008000000 */
[-C--:B------:R-:W-:Y:S01]  /*2720*/  LOP3.LUT R10, RZ, R8.reuse, RZ, 0x33, !PT ;  /* 0x00000008ff0a7212 */ /* 0x080fe200078e33ff */
[----:B------:R-:W-:Y:S01]  /*2730*/  IMAD.X R22, R9, R19, R11, P2 ;  /* 0x0000001309167224 */ /* 0x000fe200010e060b */
[C---:B------:R-:W-:Y:S01]  /*2740*/  IADD3 R8, P4, PT, R21.reuse, R8, RZ ;  /* 0x0000000815087210 */ /* 0x040fe20007f9e0ff */
[----:B------:R-:W-:Y:S01]  /*2750*/  IMAD.MOV.U32 R13, RZ, RZ, RZ ;  /* 0x000000ffff0d7224 */ /* 0x000fe200078e00ff */
[----:B------:R-:W-:Y:S01]  /*2760*/  ISETP.GT.U32.AND P2, PT, R21, R10, PT ;  /* 0x0000000a1500720c */ /* 0x000fe20003f44070 */
[----:B------:R-:W-:Y:S01]  /*2770*/  IMAD R23, R14, 0x8, R1 ;  /* 0x000000080e177824 */ /* 0x000fe200078e0201 */
[----:B------:R-:W-:Y:S01]  /*2780*/  ISETP.GE.U32.AND.EX P1, PT, R22, R11, PT, P1 ;  /* 0x0000000b1600720c */ /* 0x000fe20003f26110 */
[----:B------:R-:W-:Y:S01]  /*2790*/  IMAD.WIDE.U32 R10, R9, R19, RZ ;  /* 0x00000013090a7225 */ /* 0x000fe200078e00ff */
[----:B------:R-:W-:-:S02]  /*27a0*/  LOP3.LUT R26, RZ, R22, RZ, 0x33, !PT ;  /* 0x00000016ff1a7212 */ /* 0x000fc400078e33ff */
[----:B------:R-:W-:Y:S01]  /*27b0*/  SEL R10, RZ, 0x1, !P0 ;  /* 0x00000001ff0a7807 */ /* 0x000fe20004000000 */
[----:B------:R-:W-:Y:S01]  /*27c0*/  IMAD.WIDE.U32 R12, R9, R5, R12 ;  /* 0x00000005090c7225 */ /* 0x000fe200078e000c */
[----:B------:R-:W-:-:S03]  /*27d0*/  ISETP.GT.U32.AND.EX P2, PT, R15, R26, PT, P2 ;  /* 0x0000001a0f00720c */ /* 0x000fc60003f44120 */
[----:B------:R-:W-:Y:S02]  /*27e0*/  IMAD.X R9, R15, 0x1, R22, P4 ;  /* 0x000000010f097824 */ /* 0x000fe400020e0616 */
[----:B------:R-:W-:Y:S02]  /*27f0*/  IMAD.MOV.U32 R15, RZ, RZ, 0x2 ;  /* 0x00000002ff0f7424 */ /* 0x000fe400078e00ff */
[----:B------:R-:W-:Y:S02]  /*2800*/  VIADD R11, R11, UR4 ;  /* 0x000000040b0b7c36 */ /* 0x000fe40008000000 */
[----:B------:R-:W-:Y:S01]  /*2810*/  VIADD R14, R14, 0x1 ;  /* 0x000000010e0e7836 */ /* 0x000fe20000000000 */
[----:B------:R-:W-:-:S03]  /*2820*/  @!P1 SEL R10, R15, 0x1, P0 ;  /* 0x000000010f0a9807 */ /* 0x000fc60000000000 */
[----:B------:R0:W-:Y:S01]  /*2830*/  @!P2 STL.64 [R23], R8 ;  /* 0x000000081700a387 */ /* 0x0001e20000100a00 */
[----:B------:R-:W-:Y:S01]  /*2840*/  IADD3 R21, P0, P1, R10, R12, R11 ;  /* 0x0000000c0a157210 */ /* 0x000fe2000791e00b */
[----:B------:R-:W-:Y:S02]  /*2850*/  VIADD R12, R13, UR4 ;  /* 0x000000040d0c7c36 */ /* 0x000fe40008000000 */
[----:B------:R0:W-:Y:S03]  /*2860*/  @P2 STL.64 [R23], R8 ;  /* 0x0000000817002387 */ /* 0x0001e60000100a00 */
[----:B------:R-:W-:Y:S02]  /*2870*/  IADD3.X R15, PT, PT, RZ, R12, RZ, P0, P1 ;  /* 0x0000000cff0f7210 */ /* 0x000fe400007e24ff */
[----:B-1----:R-:W-:Y:S02]  /*2880*/  ISETP.NE.AND P0, PT, R14, UR8, PT ;  /* 0x000000080e007c0c */ /* 0x002fe4000bf05270 */
[----:B------:R-:W-:-:S05]  /*2890*/  @P2 IADD3 R21, P1, PT, R21, 0x1, RZ ;  /* 0x0000000115152810 */ /* 0x000fca0007f3e0ff */
[----:B------:R-:W-:-:S06]  /*28a0*/  @P2 IMAD.X R15, RZ, RZ, R15, P1 ;  /* 0x000000ffff0f2224 */ /* 0x000fcc00008e060f */
[----:B0-----:R-:W-:Y:S05]  /*28b0*/  @P0 BRA `(.L_x_30) ;  /* 0xfffffffc00480947 */ /* 0x001fea000383ffff */
[----:B------:R-:W0:Y:S02]  /*28c0*/  LDCU UR4, c[0x0][0x394] ;  /* 0x00007280ff0477ac */ /* 0x000e240008000800 */
[----:B0-----:R-:W-:-:S07]  /*28d0*/  IMAD.U32 R10, RZ, RZ, UR4 ;  /* 0x00000004ff0a7e24 */ /* 0x001fce000f8e00ff */
.L_x_29:
[----:B-1----:R-:W-:Y:S05]  /*28e0*/  BSYNC.RECONVERGENT B1 ;  /* 0x0000000000017941 */ /* 0x002fea0003800200 */
.L_x_28:
[----:B------:R-:W-:Y:S01]  /*28f0*/  BSSY.RELIABLE B1, `(.L_x_31) ;  /* 0x000001a000017945 */ /* 0x000fe20003800100 */
.L_x_34:
[----:B------:R-:W-:-:S13]  /*2900*/  ISETP.GE.AND P0, PT, R10, 0x2, PT ;  /* 0x000000020a00780c */ /* 0x000fda0003f06270 */
[----:B------:R-:W-:Y:S05]  /*2910*/  @!P0 BREAK.RELIABLE B1 ;  /* 0x0000000000018942 */ /* 0x000fea0003800100 */
[----:B------:R-:W-:Y:S05]  /*2920*/  @!P0 BRA `(.L_x_32) ;  /* 0x0000000400b08947 */ /* 0x000fea0003800000 */
[----:B------:R-:W-:-:S04]  /*2930*/  VIADD R5, R10, 0xffffffff ;  /* 0xffffffff0a057836 */ /* 0x000fc80000000000 */
[----:B------:R-:W-:-:S04]  /*2940*/  IMAD.WIDE.U32 R10, R5, 0x8, R24 ;  /* 0x00000008050a7825 */ /* 0x000fc800078e0018 */
[----:B------:R-:W-:Y:S02]  /*2950*/  IMAD R8, R5, 0x8, R1 ;  /* 0x0000000805087824 */ /* 0x000fe400078e0201 */
[----:B------:R-:W2:Y:S04]  /*2960*/  LDG.E.64 R10, desc[UR6][R10.64] ;  /* 0x000000060a0a7981 */ /* 0x000ea8000c1e1b00 */
[----:B------:R-:W2:Y:S02]  /*2970*/  LDL.64 R8, [R8] ;  /* 0x0000000008087983 */ /* 0x000ea40000100a00 */
[----:B--2---:R-:W-:-:S04]  /*2980*/  ISETP.GT.U32.AND P0, PT, R10, R8, PT ;  /* 0x000000080a00720c */ /* 0x004fc80003f04070 */
[----:B------:R-:W-:-:S13]  /*2990*/  ISETP.GT.U32.AND.EX P0, PT, R11, R9, PT, P0 ;  /* 0x000000090b00720c */ /* 0x000fda0003f04100 */
[----:B------:R-:W-:Y:S05]  /*29a0*/  @P0 BRA `(.L_x_33) ;  /* 0x00000000001c0947 */ /* 0x000fea0003800000 */
[----:B------:R-:W-:Y:S01]  /*29b0*/  ISETP.GE.U32.AND P0, PT, R10, R8, PT ;  /* 0x000000080a00720c */ /* 0x000fe20003f06070 */
[----:B------:R-:W-:-:S03]  /*29c0*/  IMAD.MOV.U32 R10, RZ, RZ, R5 ;  /* 0x000000ffff0a7224 */ /* 0x000fc600078e0005 */
[----:B------:R-:W-:-:S13]  /*29d0*/  ISETP.GE.U32.AND.EX P0, PT, R11, R9, PT, P0 ;  /* 0x000000090b00720c */ /* 0x000fda0003f06100 */
[----:B------:R-:W-:Y:S05]  /*29e0*/  @P0 BRA `(.L_x_34) ;  /* 0xfffffffc00c40947 */ /* 0x000fea000383ffff */
[----:B------:R-:W-:Y:S02]  /*29f0*/  IMAD.MOV.U32 R17, RZ, RZ, R19 ;  /* 0x000000ffff117224 */ /* 0x000fe400078e0013 */
[----:B------:R-:W-:Y:S01]  /*2a00*/  IMAD.MOV.U32 R16, RZ, RZ, R18 ;  /* 0x000000ffff107224 */ /* 0x000fe200078e0012 */
[----:B------:R-:W-:Y:S06]  /*2a10*/  BRA `(.L_x_35) ;  /* 0x0000000000087947 */ /* 0x000fec0003800000 */
.L_x_33:
[----:B------:R-:W-:-:S05]  /*2a20*/  IADD3 R7, P0, PT, R19, 0x1, RZ ;  /* 0x0000000113077810 */ /* 0x000fca0007f1e0ff */
[----:B------:R-:W-:-:S08]  /*2a30*/  IMAD.X R6, RZ, RZ, R18, P0 ;  /* 0x000000ffff067224 */ /* 0x000fd000000e0612 */
.L_x_35:
[----:B------:R-:W-:Y:S02]  /*2a40*/  ISETP.GT.U32.AND P0, PT, R7, R17, PT ;  /* 0x000000110700720c */ /* 0x000fe40003f04070 */
[----:B------:R-:W-:Y:S02]  /*2a50*/  CS2R R10, SRZ ;  /* 0x00000000000a7805 */ /* 0x000fe4000001ff00 */
[----:B------:R-:W-:-:S13]  /*2a60*/  ISETP.GT.U32.AND.EX P0, PT, R6, R16, PT, P0 ;  /* 0x000000100600720c */ /* 0x000fda0003f04100 */
[----:B------:R-:W-:Y:S05]  /*2a70*/  @P0 BREAK.RELIABLE B1 ;  /* 0x0000000000010942 */ /* 0x000fea0003800100 */
[----:B------:R-:W-:Y:S05]  /*2a80*/  @P0 BRA `(.L_x_36) ;  /* 0x0000000400800947 */ /* 0x000fea0003800000 */
[----:B------:R-:W-:Y:S05]  /*2a90*/  BSYNC.RELIABLE B1 ;  /* 0x0000000000017941 */ /* 0x000fea0003800100 */
.L_x_31:
[----:B------:R-:W-:Y:S05]  /*2aa0*/  BRA `(.L_x_37) ;  /* 0xfffffff000c87947 */ /* 0x000fea000383ffff */
.L_x_22:
[----:B------:R-:W-:-:S13]  /*2ab0*/  ISETP.GT.AND P0, PT, R11, RZ, PT ;  /* 0x000000ff0b00720c */ /* 0x000fda0003f04270 */
[----:B------:R-:W-:Y:S05]  /*2ac0*/  @P0 BRA `(.L_x_38) ;  /* 0x0000000000900947 */ /* 0x000fea0003800000 */
[----:B------:R-:W-:Y:S01]  /*2ad0*/  CS2R R8, SRZ ;  /* 0x0000000000087805 */ /* 0x000fe2000001ff00 */
[----:B------:R-:W-:Y:S02]  /*2ae0*/  IMAD.MOV.U32 R6, RZ, RZ, RZ ;  /* 0x000000ffff067224 */ /* 0x000fe400078e00ff */
[----:B------:R-:W-:-:S07]  /*2af0*/  IMAD.MOV.U32 R7, RZ, RZ, -0x80000000 ;  /* 0x80000000ff077424 */ /* 0x000fce00078e00ff */
.L_x_43:
[----:B------:R1:W-:Y:S01]  /*2b00*/  STL.64 [R1], RZ ;  /* 0x000000ff01007387 */ /* 0x0003e20000100a00 */
[----:B------:R-:W3:Y:S01]  /*2b10*/  LDCU UR4, c[0x0][0x394] ;  /* 0x00007280ff0477ac */ /* 0x000ee20008000800 */
[----:B0-----:R-:W-:Y:S01]  /*2b20*/  IADD3 R19, P0, PT, R6, R9, RZ ;  /* 0x0000000906137210 */ /* 0x001fe20007f1e0ff */
[----:B------:R-:W-:Y:S04]  /*2b30*/  BSSY.RELIABLE B1, `(.L_x_39) ;  /* 0x0000018000017945 */ /* 0x000fe80003800100 */
[----:B------:R-:W-:-:S05]  /*2b40*/  IMAD.X R18, R7, 0x1, R8, P0 ;  /* 0x0000000107127824 */ /* 0x000fca00000e0608 */
[--C-:B------:R-:W-:Y:S02]  /*2b50*/  SHF.R.U64 R19, R19, 0x1, R18.reuse ;  /* 0x0000000113137819 */ /* 0x100fe40000001212 */
[----:B------:R-:W-:Y:S01]  /*2b60*/  SHF.R.U32.HI R18, RZ, 0x1, R18 ;  /* 0x00000001ff127819 */ /* 0x000fe20000011612 */
[----:B-1-3--:R-:W-:-:S07]  /*2b70*/  IMAD.U32 R0, RZ, RZ, UR4 ;  /* 0x00000004ff007e24 */ /* 0x00afce000f8e00ff */
.L_x_41:
[----:B------:R-:W-:-:S13]  /*2b80*/  ISETP.GE.AND P0, PT, R0, 0x2, PT ;  /* 0x000000020000780c */ /* 0x000fda0003f06270 */
[----:B------:R-:W-:Y:S05]  /*2b90*/  @!P0 BREAK.RELIABLE B1 ;  /* 0x0000000000018942 */ /* 0x000fea0003800100 */
[----:B------:R-:W-:Y:S05]  /*2ba0*/  @!P0 BRA `(.L_x_32) ;  /* 0x0000000400108947 */ /* 0x000fea0003800000 */
[----:B------:R-:W-:-:S04]  /*2bb0*/  VIADD R0, R0, 0xffffffff ;  /* 0xffffffff00007836 */ /* 0x000fc80000000000 */
[----:B------:R-:W-:-:S04]  /*2bc0*/  IMAD.WIDE.U32 R2, R0, 0x8, R24 ;  /* 0x0000000800027825 */ /* 0x000fc800078e0018 */
[----:B------:R-:W-:Y:S02]  /*2bd0*/  IMAD R4, R0, 0x8, R1 ;  /* 0x0000000800047824 */ /* 0x000fe400078e0201 */
[----:B------:R-:W3:Y:S04]  /*2be0*/  LDG.E.64 R2, desc[UR6][R2.64] ;  /* 0x0000000602027981 */ /* 0x000ee8000c1e1b00 */
[----:B------:R-:W3:Y:S02]  /*2bf0*/  LDL.64 R4, [R4] ;  /* 0x0000000004047983 */ /* 0x000ee40000100a00 */
[----:B---3--:R-:W-:-:S04]  /*2c00*/  ISETP.GT.U32.AND P0, PT, R2, R4, PT ;  /* 0x000000040200720c */ /* 0x008fc80003f04070 */
[----:B------:R-:W-:-:S13]  /*2c10*/  ISETP.GT.U32.AND.EX P0, PT, R3, R5, PT, P0 ;  /* 0x000000050300720c */ /* 0x000fda0003f04100 */
[----:B------:R-:W-:Y:S05]  /*2c20*/  @P0 BRA `(.L_x_40) ;  /* 0x0000000000180947 */ /* 0x000fea0003800000 */
[----:B------:R-:W-:-:S04]  /*2c30*/  ISETP.GE.U32.AND P0, PT, R2, R4, PT ;  /* 0x000000040200720c */ /* 0x000fc80003f06070 */
[----:B------:R-:W-:-:S13]  /*2c40*/  ISETP.GE.U32.AND.EX P0, PT, R3, R5, PT, P0 ;  /* 0x000000050300720c */ /* 0x000fda0003f06100 */
[----:B------:R-:W-:Y:S05]  /*2c50*/  @P0 BRA `(.L_x_41) ;  /* 0xfffffffc00c80947 */ /* 0x000fea000383ffff */
[----:B------:R-:W-:Y:S02]  /*2c60*/  IMAD.MOV.U32 R6, RZ, RZ, R19 ;  /* 0x000000ffff067224 */ /* 0x000fe400078e0013 */
[----:B------:R-:W-:Y:S01]  /*2c70*/  IMAD.MOV.U32 R7, RZ, RZ, R18 ;  /* 0x000000ffff077224 */ /* 0x000fe200078e0012 */
[----:B------:R-:W-:Y:S06]  /*2c80*/  BRA `(.L_x_42) ;  /* 0x0000000000087947 */ /* 0x000fec0003800000 */
.L_x_40:
[----:B------:R-:W-:-:S05]  /*2c90*/  IADD3 R9, P0, PT, R19, 0x1, RZ ;  /* 0x0000000113097810 */ /* 0x000fca0007f1e0ff */
[----:B------:R-:W-:-:S08]  /*2ca0*/  IMAD.X R8, RZ, RZ, R18, P0 ;  /* 0x000000ffff087224 */ /* 0x000fd000000e0612 */
.L_x_42:
[----:B------:R-:W-:Y:S05]  /*2cb0*/  BSYNC.RELIABLE B1 ;  /* 0x0000000000017941 */ /* 0x000fea0003800100 */
.L_x_39:
[----:B------:R-:W-:-:S04]  /*2cc0*/  ISETP.GT.U32.AND P0, PT, R9, R6, PT ;  /* 0x000000060900720c */ /* 0x000fc80003f04070 */
[----:B------:R-:W-:-:S13]  /*2cd0*/  ISETP.GT.U32.AND.EX P0, PT, R8, R7, PT, P0 ;  /* 0x000000070800720c */ /* 0x000fda0003f04100 */
[----:B------:R-:W-:Y:S05]  /*2ce0*/  @!P0 BRA `(.L_x_43) ;  /* 0xfffffffc00848947 */ /* 0x000fea000383ffff */
[----:B------:R-:W-:Y:S01]  /*2cf0*/  CS2R R10, SRZ ;  /* 0x00000000000a7805 */ /* 0x000fe2000001ff00 */
[----:B------:R-:W-:Y:S06]  /*2d00*/  BRA `(.L_x_36) ;  /* 0x0000000000e07947 */ /* 0x000fec0003800000 */
.L_x_38:
[----:B------:R-:W1:Y:S02]  /*2d10*/  LDC.64 R4, c[0x0][0x3a0] ;  /* 0x0000e800ff047b82 */ /* 0x000e640000000a00 */
[----:B-1----:R-:W5:Y:S01]  /*2d20*/  LDG.E.64 R4, desc[UR6][R4.64] ;  /* 0x0000000604047981 */ /* 0x002f62000c1e1b00 */
[----:B------:R-:W-:Y:S01]  /*2d30*/  CS2R R6, SRZ ;  /* 0x0000000000067805 */ /* 0x000fe2000001ff00 */
[----:B------:R-:W-:Y:S02]  /*2d40*/  IMAD.MOV.U32 R9, RZ, RZ, RZ ;  /* 0x000000ffff097224 */ /* 0x000fe400078e00ff */
[----:B------:R-:W-:-:S07]  /*2d50*/  IMAD.MOV.U32 R8, RZ, RZ, -0x80000000 ;  /* 0x80000000ff087424 */ /* 0x000fce00078e00ff */
.L_x_48:
[----:B0-----:R-:W-:Y:S01]  /*2d60*/  IADD3 R19, P0, PT, R9, R6, RZ ;  /* 0x0000000609137210 */ /* 0x001fe20007f1e0ff */
[----:B------:R-:W-:Y:S01]  /*2d70*/  IMAD.MOV.U32 R2, RZ, RZ, RZ ;  /* 0x000000ffff027224 */ /* 0x000fe200078e00ff */
[----:B------:R-:W-:Y:S01]  /*2d80*/  UMOV UR4, URZ ;  /* 0x000000ff00047c82 */ /* 0x000fe20008000000 */
[----:B------:R-:W-:Y:S02]  /*2d90*/  BSSY.RELIABLE B1, `(.L_x_44) ;  /* 0x0000024000017945 */ /* 0x000fe40003800100 */
[----:B------:R-:W-:-:S05]  /*2da0*/  IMAD.X R18, R8, 0x1, R7, P0 ;  /* 0x0000000108127824 */ /* 0x000fca00000e0607 */
[--C-:B------:R-:W-:Y:S02]  /*2db0*/  SHF.R.U32.HI R3, RZ, 0x1, R18.reuse ;  /* 0x00000001ff037819 */ /* 0x100fe40000011612 */
[--C-:B------:R-:W-:Y:S02]  /*2dc0*/  SHF.R.U64 R19, R19, 0x1, R18.reuse ;  /* 0x0000000113137819 */ /* 0x100fe40000001212 */
[----:B------:R-:W-:Y:S01]  /*2dd0*/  SHF.R.U32.HI R18, RZ, 0x1, R18 ;  /* 0x00000001ff127819 */ /* 0x000fe20000011612 */
[----:B-----5:R-:W-:-:S04]  /*2de0*/  IMAD R3, R4, R3, RZ ;  /* 0x0000000304037224 */ /* 0x020fc800078e02ff */
[-C--:B------:R-:W-:Y:S02]  /*2df0*/  IMAD R3, R5, R19.reuse, R3 ;  /* 0x0000001305037224 */ /* 0x080fe400078e0203 */
[----:B------:R-:W-:-:S04]  /*2e00*/  IMAD.WIDE.U32 R2, R4, R19, R2 ;  /* 0x0000001304027225 */ /* 0x000fc800078e0002 */
[----:B------:R-:W-:Y:S01]  /*2e10*/  VIADD R3, R3, UR4 ;  /* 0x0000000403037c36 */ /* 0x000fe20008000000 */
[----:B------:R-:W0:Y:S04]  /*2e20*/  LDCU UR4, c[0x0][0x394] ;  /* 0x00007280ff0477ac */ /* 0x000e280008000800 */
[----:B------:R1:W-:Y:S02]  /*2e30*/  STL.64 [R1], R2 ;  /* 0x0000000201007387 */ /* 0x0003e40000100a00 */
[----:B01----:R-:W-:-:S07]  /*2e40*/  IMAD.U32 R0, RZ, RZ, UR4 ;  /* 0x00000004ff007e24 */ /* 0x003fce000f8e00ff */
.L_x_46:
        /* <DEDUP_REMOVED lines=17> */
.L_x_45:
[----:B------:R-:W-:-:S05]  /*2f60*/  IADD3 R6, P0, PT, R19, 0x1, RZ ;  /* 0x0000000113067810 */ /* 0x000fca0007f1e0ff */
[----:B------:R-:W-:-:S08]  /*2f70*/  IMAD.X R7, RZ, RZ, R18, P0 ;  /* 0x000000ffff077224 */ /* 0x000fd000000e0612 */
.L_x_47:
[----:B------:R-:W-:Y:S02]  /*2f80*/  ISETP.GT.U32.AND P0, PT, R6, R9, PT ;  /* 0x000000090600720c */ /* 0x000fe40003f04070 */
[----:B------:R-:W-:Y:S02]  /*2f90*/  CS2R R10, SRZ ;  /* 0x00000000000a7805 */ /* 0x000fe4000001ff00 */
[----:B------:R-:W-:-:S13]  /*2fa0*/  ISETP.GT.U32.AND.EX P0, PT, R7, R8, PT, P0 ;  /* 0x000000080700720c */ /* 0x000fda0003f04100 */
[----:B------:R-:W-:Y:S05]  /*2fb0*/  @P0 BREAK.RELIABLE B1 ;  /* 0x0000000000010942 */ /* 0x000fea0003800100 */
[----:B------:R-:W-:Y:S05]  /*2fc0*/  @P0 BRA `(.L_x_36) ;  /* 0x0000000000300947 */ /* 0x000fea0003800000 */
[----:B------:R-:W-:Y:S05]  /*2fd0*/  BSYNC.RELIABLE B1 ;  /* 0x0000000000017941 */ /* 0x000fea0003800100 */
.L_x_44:
[----:B------:R-:W-:Y:S05]  /*2fe0*/  BRA `(.L_x_48) ;  /* 0xfffffffc005c7947 */ /* 0x000fea000383ffff */
.L_x_32:
[----:B------:R-:W0:Y:S01]  /*2ff0*/  LDC.64 R4, c[0x0][0x3a0] ;  /* 0x0000e800ff047b82 */ /* 0x000e220000000a00 */
[----:B------:R-:W3:Y:S04]  /*3000*/  LDG.E.64 R24, desc[UR6][R24.64] ;  /* 0x0000000618187981 */ /* 0x000ee8000c1e1b00 */
[----:B0-----:R-:W4:Y:S02]  /*3010*/  LDG.E.64 R2, desc[UR6][R4.64] ;  /* 0x0000000604027981 */ /* 0x001f24000c1e1b00 */
[----:B----4-:R-:W-:-:S05]  /*3020*/  IADD3 R0, P0, PT, RZ, -R2, RZ ;  /* 0x80000002ff007210 */ /* 0x010fca0007f1e0ff */
[----:B------:R-:W-:-:S04]  /*3030*/  IMAD.X R2, RZ, RZ, ~R3, P0 ;  /* 0x000000ffff027224 */ /* 0x000fc800000e0e03 */
[----:B------:R-:W-:Y:S02]  /*3040*/  IMAD R7, R2, R19, RZ ;  /* 0x0000001302077224 */ /* 0x000fe400078e02ff */
[----:B---3--:R-:W-:-:S04]  /*3050*/  IMAD.WIDE.U32 R2, R19, R0, R24 ;  /* 0x0000000013027225 */ /* 0x008fc800078e0018 */
[----:B------:R-:W-:Y:S02]  /*3060*/  IMAD R7, R18, R0, R7 ;  /* 0x0000000012077224 */ /* 0x000fe400078e0207 */
[----:B------:R-:W-:Y:S02]  /*3070*/  IMAD.MOV.U32 R10, RZ, RZ, R2 ;  /* 0x000000ffff0a7224 */ /* 0x000fe400078e0002 */
[----:B------:R-:W-:-:S07]  /*3080*/  IMAD.IADD R11, R3, 0x1, R7 ;  /* 0x00000001030b7824 */ /* 0x000fce00078e0207 */
.L_x_36:
[----:B------:R-:W-:Y:S05]  /*3090*/  BSYNC.RECONVERGENT B0 ;  /* 0x0000000000007941 */ /* 0x000fea0003800200 */
.L_x_21:
[----:B------:R-:W-:Y:S05]  /*30a0*/  WARPSYNC.ALL ;  /* 0x0000000000007948 */ /* 0x000fea0003800000 */
[----:B------:R-:W0:Y:S02]  /*30b0*/  LDC.64 R2, c[0x0][0x3a8] ;  /* 0x0000ea00ff027b82 */ /* 0x000e240000000a00 */
[----:B0-----:R-:W-:-:S04]  /*30c0*/  IMAD.WIDE R20, R20, 0x8, R2 ;  /* 0x0000000814147825 */ /* 0x001fc800078e0202 */
[----:B------:R-:W-:Y:S02]  /*30d0*/  IMAD.MOV.U32 R2, RZ, RZ, R10 ;  /* 0x000000ffff027224 */ /* 0x000fe400078e000a */
[----:B------:R-:W-:-:S05]  /*30e0*/  IMAD.MOV.U32 R3, RZ, RZ, R11 ;  /* 0x000000ffff037224 */ /* 0x000fca00078e000b */
[----:B------:R-:W-:Y:S01]  /*30f0*/  STG.E.64 desc[UR6][R20.64], R2 ;  /* 0x0000000214007986 */ /* 0x000fe2000c101b06 */
[----:B------:R-:W-:Y:S05]  /*3100*/  EXIT ;  /* 0x000000000000794d */ /* 0x000fea0003800000 */
.L_x_49:
        /* <DEDUP_REMOVED lines=15> */
.L_x_112:


//--------------------- .text._Z13cudadecomposePyS_iiS_ --------------------------
	.section	.text._Z13cudadecomposePyS_iiS_,"ax",@progbits
	.align	128
        .global         _Z13cudadecomposePyS_iiS_
        .type           _Z13cudadecomposePyS_iiS_,@function
        .size           _Z13cudadecomposePyS_iiS_,(.L_x_110 - _Z13cudadecomposePyS_iiS_)
        .other          _Z13cudadecomposePyS_iiS_,@"STO_CUDA_ENTRY STV_DEFAULT"
_Z13cudadecomposePyS_iiS_:
.text._Z13cudadecomposePyS_iiS_:
[----:B------:R-:W-:Y:S08]  /*0000*/  LDC R1, c[0x0][0x37c] ;  /* 0x0000df00ff017b82 */ /* 0x000ff00000000800 */
[----:B------:R-:W0:Y:S01]  /*0010*/  LDC R5, c[0x0][0x394] ;  /* 0x0000e500ff057b82 */ /* 0x000e220000000800 */
[----:B------:R-:W1:Y:S01]  /*0020*/  S2R R0, SR_CTAID.X ;  /* 0x0000000000007919 */ /* 0x000e620000002500 */
[----:B------:R-:W2:Y:S01]  /*0030*/  S2R R3, SR_TID.X ;  /* 0x0000000000037919 */ /* 0x000ea20000002100 */
[----:B0-----:R-:W-:-:S13]  /*0040*/  ISETP.GE.AND P0, PT, R5, 0x1, PT ;  /* 0x000000010500780c */ /* 0x001fda0003f06270 */
[----:B-12---:R-:W-:Y:S05]  /*0050*/  @!P0 EXIT ;  /* 0x000000000000894d */ /* 0x006fea0003800000 */
[----:B------:R-:W0:Y:S01]  /*0060*/  LDC.64 R16, c[0x0][0x380] ;  /* 0x0000e000ff107b82 */ /* 0x000e220000000a00 */
[----:B------:R-:W1:Y:S01]  /*0070*/  LDCU UR4, c[0x0][0x360] ;  /* 0x00006c00ff0477ac */ /* 0x000e620008000800 */
[C---:B------:R-:W-:Y:S02]  /*0080*/  ISETP.GE.U32.AND P0, PT, R5.reuse, 0x8, PT ;  /* 0x000000080500780c */ /* 0x040fe40003f06070 */
[----:B------:R-:W-:Y:S01]  /*0090*/  LOP3.LUT R2, R5, 0x7, RZ, 0xc0, !PT ;  /* 0x0000000705027812 */ /* 0x000fe200078ec0ff */
[----:B------:R-:W2:Y:S01]  /*00a0*/  LDCU.64 UR6, c[0x0][0x358] ;  /* 0x00006b00ff0677ac */ /* 0x000ea20008000a00 */
[----:B-1----:R-:W-:Y:S02]  /*00b0*/  IMAD R0, R0, UR4, R3 ;  /* 0x0000000400007c24 */ /* 0x002fe4000f8e0203 */
[----:B------:R-:W-:Y:S02]  /*00c0*/  IMAD.MOV.U32 R3, RZ, RZ, RZ ;  /* 0x000000ffff037224 */ /* 0x000fe400078e00ff */
[----:B0-----:R-:W-:-:S05]  /*00d0*/  IMAD.WIDE R16, R0, 0x8, R16 ;  /* 0x0000000800107825 */ /* 0x001fca00078e0210 */
[----:B--2---:R-:W-:Y:S05]  /*00e0*/  @!P0 BRA `(.L_x_50) ;  /* 0x0000001000608947 */ /* 0x004fea0003800000 */
[----:B------:R-:W0:Y:S01]  /*00f0*/  LDCU.64 UR4, c[0x0][0x388] ;  /* 0x00007100ff0477ac */ /* 0x000e220008000a00 */
[----:B------:R-:W1:Y:S01]  /*0100*/  LDC R4, c[0x0][0x390] ;  /* 0x0000e400ff047b82 */ /* 0x000e620000000800 */
[----:B------:R-:W-:Y:S01]  /*0110*/  LOP3.LUT R3, R5, 0x7ffffff8, RZ, 0xc0, !PT ;  /* 0x7ffffff805037812 */ /* 0x000fe200078ec0ff */
[----:B------:R-:W-:-:S03]  /*0120*/  IMAD.MOV.U32 R5, RZ, RZ, R0 ;  /* 0x000000ffff057224 */ /* 0x000fc600078e0000 */
[----:B------:R-:W-:-:S03]  /*0130*/  IADD3 R6, PT, PT, -R3, RZ, RZ ;  /* 0x000000ff03067210 */ /* 0x000fc60007ffe1ff */
[----:B------:R-:W2:Y:S01]  /*0140*/  LDC.64 R14, c[0x0][0x398] ;  /* 0x0000e600ff0e7b82 */ /* 0x000ea20000000a00 */
[----:B0-----:R-:W-:-:S04]  /*0150*/  UIADD3 UR4, UP0, UPT, UR4, 0x20, URZ ;  /* 0x0000002004047890 */ /* 0x001fc8000ff1e0ff */
[----:B------:R-:W-:Y:S02]  /*0160*/  UIADD3.X UR5, UPT, UPT, URZ, UR5, URZ, UP0, !UPT ;  /* 0x00000005ff057290 */ /* 0x000fe400087fe4ff */
[----:B------:R-:W-:-:S04]  /*0170*/  IMAD.U32 R12, RZ, RZ, UR4 ;  /* 0x00000004ff0c7e24 */ /* 0x000fc8000f8e00ff */
[----:B------:R-:W-:-:S07]  /*0180*/  IMAD.U32 R13, RZ, RZ, UR5 ;  /* 0x00000005ff0d7e24 */ /* 0x000fce000f8e00ff */
.L_x_75:
[----:B0-----:R-:W3:Y:S04]  /*0190*/  LDG.E.64 R18, desc[UR6][R16.64] ;  /* 0x0000000610127981 */ /* 0x001ee8000c1e1b00 */
[----:B------:R-:W3:Y:S01]  /*01a0*/  LDG.E.64 R8, desc[UR6][R12.64+-0x20] ;  /* 0xffffe0060c087981 */ /* 0x000ee2000c1e1b00 */
[----:B------:R-:W-:Y:S01]  /*01b0*/  IADD3 R6, PT, PT, R6, 0x8, RZ ;  /* 0x0000000806067810 */ /* 0x000fe20007ffe0ff */
[----:B------:R-:W-:Y:S03]  /*01c0*/  BSSY.RECONVERGENT B0, `(.L_x_51) ;  /* 0x000001d000007945 */ /* 0x000fe60003800200 */
[----:B------:R-:W-:Y:S02]  /*01d0*/  ISETP.NE.AND P2, PT, R6, RZ, PT ;  /* 0x000000ff0600720c */ /* 0x000fe40003f45270 */
[----:B---3--:R-:W-:-:S04]  /*01e0*/  LOP3.LUT R7, R19, R9, RZ, 0xfc, !PT ;  /* 0x0000000913077212 */ /* 0x008fc800078efcff */
[----:B------:R-:W-:-:S13]  /*01f0*/  ISETP.NE.U32.AND P0, PT, R7, RZ, PT ;  /* 0x000000ff0700720c */ /* 0x000fda0003f05070 */
[----:B------:R-:W-:Y:S05]  /*0200*/  @P0 BRA `(.L_x_52) ;  /* 0x00000000004c0947 */ /* 0x000fea0003800000 */
[----:B------:R-:W0:Y:S01]  /*0210*/  I2F.U32.RP R7, R8 ;  /* 0x0000000800077306 */ /* 0x000e220000209000 */
[----:B------:R-:W-:Y:S01]  /*0220*/  IMAD.MOV R9, RZ, RZ, -R8 ;  /* 0x000000ffff097224 */ /* 0x000fe200078e0a08 */
[----:B------:R-:W-:Y:S01]  /*0230*/  ISETP.NE.U32.AND P1, PT, R8, RZ, PT ;  /* 0x000000ff0800720c */ /* 0x000fe20003f25070 */
[----:B------:R-:W-:-:S05]  /*0240*/  IMAD.MOV.U32 R23, RZ, RZ, RZ ;  /* 0x000000ffff177224 */ /* 0x000fca00078e00ff */
[----:B0-----:R-:W0:Y:S02]  /*0250*/  MUFU.RCP R7, R7 ;  /* 0x0000000700077308 */ /* 0x001e240000001000 */
[----:B0-----:R-:W-:-:S06]  /*0260*/  VIADD R10, R7, 0xffffffe ;  /* 0x0ffffffe070a7836 */ /* 0x001fcc0000000000 */
[----:B------:R0:W3:Y:S02]  /*0270*/  F2I.FTZ.U32.TRUNC.NTZ R11, R10 ;  /* 0x0000000a000b7305 */ /* 0x0000e4000021f000 */
[----:B0-----:R-:W-:Y:S02]  /*0280*/  HFMA2 R10, -RZ, RZ, 0, 0 ;  /* 0x00000000ff0a7431 */ /* 0x001fe400000001ff */
[----:B---3--:R-:W-:-:S04]  /*0290*/  IMAD R9, R9, R11, RZ ;  /* 0x0000000b09097224 */ /* 0x008fc800078e02ff */
[----:B------:R-:W-:-:S06]  /*02a0*/  IMAD.HI.U32 R11, R11, R9, R10 ;  /* 0x000000090b0b7227 */ /* 0x000fcc00078e000a */
[----:B------:R-:W-:-:S04]  /*02b0*/  IMAD.HI.U32 R11, R11, R18, RZ ;  /* 0x000000120b0b7227 */ /* 0x000fc800078e00ff */
[----:B------:R-:W-:-:S04]  /*02c0*/  IMAD.MOV R11, RZ, RZ, -R11 ;  /* 0x000000ffff0b7224 */ /* 0x000fc800078e0a0b */
[----:B------:R-:W-:-:S05]  /*02d0*/  IMAD R22, R8, R11, R18 ;  /* 0x0000000b08167224 */ /* 0x000fca00078e0212 */
[----:B------:R-:W-:-:S13]  /*02e0*/  ISETP.GE.U32.AND P0, PT, R22, R8, PT ;  /* 0x000000081600720c */ /* 0x000fda0003f06070 */
[----:B------:R-:W-:-:S05]  /*02f0*/  @P0 IMAD.IADD R22, R22, 0x1, -R8 ;  /* 0x0000000116160824 */ /* 0x000fca00078e0a08 */
[----:B------:R-:W-:-:S13]  /*0300*/  ISETP.GE.U32.AND P0, PT, R22, R8, PT ;  /* 0x000000081600720c */ /* 0x000fda0003f06070 */
[----:B------:R-:W-:Y:S02]  /*0310*/  @P0 IADD3 R22, PT, PT, -R8, R22, RZ ;  /* 0x0000001608160210 */ /* 0x000fe40007ffe1ff */
[----:B------:R-:W-:Y:S01]  /*0320*/  @!P1 LOP3.LUT R22, RZ, R8, RZ, 0x33, !PT ;  /* 0x00000008ff169212 */ /* 0x000fe200078e33ff */
[----:B------:R-:W-:Y:S06]  /*0330*/  BRA `(.L_x_53) ;  /* 0x0000000000147947 */ /* 0x000fec0003800000 */
.L_x_52:
[----:B------:R-:W-:Y:S01]  /*0340*/  IMAD.MOV.U32 R10, RZ, RZ, R8 ;  /* 0x000000ffff0a7224 */ /* 0x000fe200078e0008 */
[----:B------:R-:W-:Y:S01]  /*0350*/  MOV R7, R18 ;  /* 0x0000001200077202 */ /* 0x000fe20000000f00 */
[----:B------:R-:W-:Y:S01]  /*0360*/  IMAD.MOV.U32 R11, RZ, RZ, R19 ;  /* 0x000000ffff0b7224 */ /* 0x000fe200078e0013 */
[----:B------:R-:W-:-:S07]  /*0370*/  MOV R8, 0x390 ;  /* 0x0000039000087802 */ /* 0x000fce0000000f00 */
[----:B-12---:R-:W-:Y:S05]  /*0380*/  CALL.REL.NOINC `($__internal_0_$__cuda_sm20_rem_u64) ;  /* 0x0000001c00e47944 */ /* 0x006fea0003c00000 */
.L_x_53:
[----:B------:R-:W-:Y:S05]  /*0390*/  BSYNC.RECONVERGENT B0 ;  /* 0x0000000000007941 */ /* 0x000fea0003800200 */
.L_x_51:
[----:B--2---:R-:W-:-:S05]  /*03a0*/  IMAD.WIDE R18, R5, 0x8, R14 ;  /* 0x0000000805127825 */ /* 0x004fca00078e020e */
[----:B------:R0:W-:Y:S04]  /*03b0*/  STG.E.64 desc[UR6][R18.64], R22 ;  /* 0x0000001612007986 */ /* 0x0001e8000c101b06 */
[----:B------:R-:W2:Y:S04]  /*03c0*/  LDG.E.64 R8, desc[UR6][R12.64+-0x18] ;  /* 0xffffe8060c087981 */ /* 0x000ea8000c1e1b00 */
[----:B------:R-:W2:Y:S01]  /*03d0*/  LDG.E.64 R20, desc[UR6][R16.64] ;  /* 0x0000000610147981 */ /* 0x000ea2000c1e1b00 */
[----:B------:R-:W-:Y:S01]  /*03e0*/  BSSY.RECONVERGENT B0, `(.L_x_54) ;  /* 0x000001c000007945 */ /* 0x000fe20003800200 */
[----:B--2---:R-:W-:-:S04]  /*03f0*/  LOP3.LUT R7, R21, R9, RZ, 0xfc, !PT ;  /* 0x0000000915077212 */ /* 0x004fc800078efcff */
[----:B------:R-:W-:-:S13]  /*0400*/  ISETP.NE.U32.AND P0, PT, R7, RZ, PT ;  /* 0x000000ff0700720c */ /* 0x000fda0003f05070 */
[----:B0-----:R-:W-:Y:S05]  /*0410*/  @P0 BRA `(.L_x_55) ;  /* 0x00000000004c0947 */ /* 0x001fea0003800000 */
[----:B------:R-:W0:Y:S01]  /*0420*/  I2F.U32.RP R7, R8 ;  /* 0x0000000800077306 */ /* 0x000e220000209000 */
[----:B------:R-:W-:Y:S01]  /*0430*/  IADD3 R9, PT, PT, RZ, -R8, RZ ;  /* 0x80000008ff097210 */ /* 0x000fe20007ffe0ff */
[----:B------:R-:W-:Y:S01]  /*0440*/  IMAD.MOV.U32 R23, RZ, RZ, RZ ;  /* 0x000000ffff177224 */ /* 0x000fe200078e00ff */
[----:B------:R-:W-:-:S05]  /*0450*/  ISETP.NE.U32.AND P1, PT, R8, RZ, PT ;  /* 0x000000ff0800720c */ /* 0x000fca0003f25070 */
[----:B0-----:R-:W0:Y:S02]  /*0460*/  MUFU.RCP R7, R7 ;  /* 0x0000000700077308 */ /* 0x001e240000001000 */
[----:B0-----:R-:W-:-:S06]  /*0470*/  VIADD R10, R7, 0xffffffe ;  /* 0x0ffffffe070a7836 */ /* 0x001fcc0000000000 */
[----:B------:R0:W2:Y:S02]  /*0480*/  F2I.FTZ.U32.TRUNC.NTZ R11, R10 ;  /* 0x0000000a000b7305 */ /* 0x0000a4000021f000 */
[----:B0-----:R-:W-:Y:S02]  /*0490*/  IMAD.MOV.U32 R10, RZ, RZ, RZ ;  /* 0x000000ffff0a7224 */ /* 0x001fe400078e00ff */
[----:B--2---:R-:W-:-:S04]  /*04a0*/  IMAD R9, R9, R11, RZ ;  /* 0x0000000b09097224 */ /* 0x004fc800078e02ff */
[----:B------:R-:W-:-:S06]  /*04b0*/  IMAD.HI.U32 R11, R11, R9, R10 ;  /* 0x000000090b0b7227 */ /* 0x000fcc00078e000a */
[----:B------:R-:W-:-:S04]  /*04c0*/  IMAD.HI.U32 R11, R11, R20, RZ ;  /* 0x000000140b0b7227 */ /* 0x000fc800078e00ff */
[----:B------:R-:W-:-:S04]  /*04d0*/  IMAD.MOV R11, RZ, RZ, -R11 ;  /* 0x000000ffff0b7224 */ /* 0x000fc800078e0a0b */
[----:B------:R-:W-:-:S05]  /*04e0*/  IMAD R22, R8, R11, R20 ;  /* 0x0000000b08167224 */ /* 0x000fca00078e0214 */
[----:B------:R-:W-:-:S13]  /*04f0*/  ISETP.GE.U32.AND P0, PT, R22, R8, PT ;  /* 0x000000081600720c */ /* 0x000fda0003f06070 */
[----:B------:R-:W-:-:S04]  /*0500*/  @P0 IADD3 R22, PT, PT, -R8, R22, RZ ;  /* 0x0000001608160210 */ /* 0x000fc80007ffe1ff */
[----:B------:R-:W-:-:S13]  /*0510*/  ISETP.GE.U32.AND P0, PT, R22, R8, PT ;  /* 0x000000081600720c */ /* 0x000fda0003f06070 */
[----:B------:R-:W-:Y:S01]  /*0520*/  @P0 IMAD.IADD R22, R22, 0x1, -R8 ;  /* 0x0000000116160824 */ /* 0x000fe200078e0a08 */
[----:B------:R-:W-:Y:S01]  /*0530*/  @!P1 LOP3.LUT R22, RZ, R8, RZ, 0x33, !PT ;  /* 0x00000008ff169212 */ /* 0x000fe200078e33ff */
[----:B------:R-:W-:Y:S06]  /*0540*/  BRA `(.L_x_56) ;  /* 0x0000000000147947 */ /* 0x000fec0003800000 */
.L_x_55:
[----:B------:R-:W-:Y:S01]  /*0550*/  MOV R10, R8 ;  /* 0x00000008000a7202 */ /* 0x000fe20000000f00 */
[----:B------:R-:W-:Y:S01]  /*0560*/  IMAD.MOV.U32 R7, RZ, RZ, R20 ;  /* 0x000000ffff077224 */ /* 0x000fe200078e0014 */
[----:B------:R-:W-:Y:S01]  /*0570*/  MOV R8, 0x5a0 ;  /* 0x000005a000087802 */ /* 0x000fe20000000f00 */
[----:B------:R-:W-:-:S07]  /*0580*/  IMAD.MOV.U32 R11, RZ, RZ, R21 ;  /* 0x000000ffff0b7224 */ /* 0x000fce00078e0015 */
[----:B-1----:R-:W-:Y:S05]  /*0590*/  CALL.REL.NOINC `($__internal_0_$__cuda_sm20_rem_u64) ;  /* 0x0000001c00607944 */ /* 0x002fea0003c00000 */
.L_x_56:
[----:B------:R-:W-:Y:S05]  /*05a0*/  BSYNC.RECONVERGENT B0 ;  /* 0x0000000000007941 */ /* 0x000fea0003800200 */
.L_x_54:
[----:B-1----:R-:W-:-:S05]  /*05b0*/  IMAD.WIDE R18, R4, 0x8, R18 ;  /* 0x0000000804127825 */ /* 0x002fca00078e0212 */
        /* <DEDUP_REMOVED lines=8> */
[----:B------:R-:W-:Y:S01]  /*0640*/  IMAD.MOV R9, RZ, RZ, -R8 ;  /* 0x000000ffff097224 */ /* 0x000fe200078e0a08 */
[----:B------:R-:W-:Y:S01]  /*0650*/  ISETP.NE.U32.AND P1, PT, R8, RZ, PT ;  /* 0x000000ff0800720c */ /* 0x000fe20003f25070 */
[----:B------:R-:W-:-:S05]  /*0660*/  HFMA2 R23, -RZ, RZ, 0, 0 ;  /* 0x00000000ff177431 */ /* 0x000fca00000001ff */
[----:B0-----:R-:W0:Y:S02]  /*0670*/  MUFU.RCP R7, R7 ;  /* 0x0000000700077308 */ /* 0x001e240000001000 */
[----:B0-----:R-:W-:-:S06]  /*0680*/  IADD3 R10, PT, PT, R7, 0xffffffe, RZ ;  /* 0x0ffffffe070a7810 */ /* 0x001fcc0007ffe0ff */
[----:B------:R0:W1:Y:S02]  /*0690*/  F2I.FTZ.U32.TRUNC.NTZ R11, R10 ;  /* 0x0000000a000b7305 */ /* 0x000064000021f000 */
[----:B0-----:R-:W-:Y:S02]  /*06a0*/  IMAD.MOV.U32 R10, RZ, RZ, RZ ;  /* 0x000000ffff0a7224 */ /* 0x001fe400078e00ff */
[----:B-1----:R-:W-:-:S04]  /*06b0*/  IMAD R9, R9, R11, RZ ;  /* 0x0000000b09097224 */ /* 0x002fc800078e02ff */
[----:B------:R-:W-:-:S06]  /*06c0*/  IMAD.HI.U32 R11, R11, R9, R10 ;  /* 0x000000090b0b7227 */ /* 0x000fcc00078e000a */
[----:B------:R-:W-:-:S05]  /*06d0*/  IMAD.HI.U32 R11, R11, R20, RZ ;  /* 0x000000140b0b7227 */ /* 0x000fca00078e00ff */
[----:B------:R-:W-:-:S05]  /*06e0*/  IADD3 R11, PT, PT, -R11, RZ, RZ ;  /* 0x000000ff0b0b7210 */ /* 0x000fca0007ffe1ff */
[----:B------:R-:W-:-:S05]  /*06f0*/  IMAD R22, R8, R11, R20 ;  /* 0x0000000b08167224 */ /* 0x000fca00078e0214 */
[----:B------:R-:W-:-:S13]  /*0700*/  ISETP.GE.U32.AND P0, PT, R22, R8, PT ;  /* 0x000000081600720c */ /* 0x000fda0003f06070 */
[----:B------:R-:W-:-:S05]  /*0710*/  @P0 IMAD.IADD R22, R22, 0x1, -R8 ;  /* 0x0000000116160824 */ /* 0x000fca00078e0a08 */
[----:B------:R-:W-:-:S13]  /*0720*/  ISETP.GE.U32.AND P0, PT, R22, R8, PT ;  /* 0x000000081600720c */ /* 0x000fda0003f06070 */
[----:B------:R-:W-:Y:S01]  /*0730*/  @P0 IMAD.IADD R22, R22, 0x1, -R8 ;  /* 0x0000000116160824 */ /* 0x000fe200078e0a08 */
[----:B------:R-:W-:Y:S01]  /*0740*/  @!P1 LOP3.LUT R22, RZ, R8, RZ, 0x33, !PT ;  /* 0x00000008ff169212 */ /* 0x000fe200078e33ff */
[----:B------:R-:W-:Y:S06]  /*0750*/  BRA `(.L_x_59) ;  /* 0x0000000000147947 */ /* 0x000fec0003800000 */
.L_x_58:
[----:B------:R-:W-:Y:S01]  /*0760*/  IMAD.MOV.U32 R10, RZ, RZ, R8 ;  /* 0x000000ffff0a7224 */ /* 0x000fe200078e0008 */
[----:B------:R-:W-:Y:S01]  /*0770*/  MOV R11, R21 ;  /* 0x00000015000b7202 */ /* 0x000fe20000000f00 */
[----:B------:R-:W-:Y:S01]  /*0780*/  IMAD.MOV.U32 R7, RZ, RZ, R20 ;  /* 0x000000ffff077224 */ /* 0x000fe200078e0014 */
[----:B------:R-:W-:-:S07]  /*0790*/  MOV R8, 0x7b0 ;  /* 0x000007b000087802 */ /* 0x000fce0000000f00 */
[----:B------:R-:W-:Y:S05]  /*07a0*/  CALL.REL.NOINC `($__internal_0_$__cuda_sm20_rem_u64) ;  /* 0x0000001800dc7944 */ /* 0x000fea0003c00000 */
.L_x_59:
[----:B------:R-:W-:Y:S05]  /*07b0*/  BSYNC.RECONVERGENT B0 ;  /* 0x0000000000007941 */ /* 0x000fea0003800200 */
.L_x_57:
[----:B------:R-:W-:-:S05]  /*07c0*/  IMAD.WIDE R18, R4, 0x8, R18 ;  /* 0x0000000804127825 */ /* 0x000fca00078e0212 */
        /* <DEDUP_REMOVED lines=10> */
[----:B------:R-:W-:-:S05]  /*0870*/  IMAD.MOV.U32 R23, RZ, RZ, RZ ;  /* 0x000000ffff177224 */ /* 0x000fca00078e00ff */
[----:B0-----:R-:W0:Y:S02]  /*0880*/  MUFU.RCP R7, R7 ;  /* 0x0000000700077308 */ /* 0x001e240000001000 */
[----:B0-----:R-:W-:-:S06]  /*0890*/  VIADD R10, R7, 0xffffffe ;  /* 0x0ffffffe070a7836 */ /* 0x001fcc0000000000 */
[----:B------:R0:W1:Y:S02]  /*08a0*/  F2I.FTZ.U32.TRUNC.NTZ R11, R10 ;  /* 0x0000000a000b7305 */ /* 0x000064000021f000 */
[----:B0-----:R-:W-:Y:S02]  /*08b0*/  HFMA2 R10, -RZ, RZ, 0, 0 ;  /* 0x00000000ff0a7431 */ /* 0x001fe400000001ff */
[----:B-1----:R-:W-:-:S04]  /*08c0*/  IMAD R9, R9, R11, RZ ;  /* 0x0000000b09097224 */ /* 0x002fc800078e02ff */
        /* <DEDUP_REMOVED lines=10> */
.L_x_61:
[----:B------:R-:W-:Y:S01]  /*0970*/  IMAD.MOV.U32 R10, RZ, RZ, R8 ;  /* 0x000000ffff0a7224 */ /* 0x000fe200078e0008 */
[----:B------:R-:W-:Y:S01]  /*0980*/  MOV R7, R20 ;  /* 0x0000001400077202 */ /* 0x000fe20000000f00 */
[----:B------:R-:W-:Y:S01]  /*0990*/  IMAD.MOV.U32 R11, RZ, RZ, R21 ;  /* 0x000000ffff0b7224 */ /* 0x000fe200078e0015 */
[----:B------:R-:W-:-:S07]  /*09a0*/  MOV R8, 0x9c0 ;  /* 0x000009c000087802 */ /* 0x000fce0000000f00 */
[----:B------:R-:W-:Y:S05]  /*09b0*/  CALL.REL.NOINC `($__internal_0_$__cuda_sm20_rem_u64) ;  /* 0x0000001800587944 */ /* 0x000fea0003c00000 */
.L_x_62:
[----:B------:R-:W-:Y:S05]  /*09c0*/  BSYNC.RECONVERGENT B0 ;  /* 0x0000000000007941 */ /* 0x000fea0003800200 */
.L_x_60:
        /* <DEDUP_REMOVED lines=14> */
[----:B------:R0:W1:Y:S02]  /*0ab0*/  F2I.FTZ.U32.TRUNC.NTZ R11, R10 ;  /* 0x0000000a000b7305 */ /* 0x000064000021f000 */
[----:B0-----:R-:W-:Y:S02]  /*0ac0*/  IMAD.MOV.U32 R10, RZ, RZ, RZ ;  /* 0x000000ffff0a7224 */ /* 0x001fe400078e00ff */
[----:B-1----:R-:W-:-:S04]  /*0ad0*/  IMAD R9, R9, R11, RZ ;  /* 0x0000000b09097224 */ /* 0x002fc800078e02ff */
        /* <DEDUP_REMOVED lines=10> */
.L_x_64:
[----:B------:R-:W-:Y:S01]  /*0b80*/  MOV R10, R8 ;  /* 0x00000008000a7202 */ /* 0x000fe20000000f00 */
[----:B------:R-:W-:Y:S01]  /*0b90*/  IMAD.MOV.U32 R7, RZ, RZ, R20 ;  /* 0x000000ffff077224 */ /* 0x000fe200078e0014 */
[----:B------:R-:W-:Y:S01]  /*0ba0*/  MOV R8, 0xbd0 ;  /* 0x00000bd000087802 */ /* 0x000fe20000000f00 */
[----:B------:R-:W-:-:S07]  /*0bb0*/  IMAD.MOV.U32 R11, RZ, RZ, R21 ;  /* 0x000000ffff0b7224 */ /* 0x000fce00078e0015 */
[----:B------:R-:W-:Y:S05]  /*0bc0*/  CALL.REL.NOINC `($__internal_0_$__cuda_sm20_rem_u64) ;  /* 0x0000001400d47944 */ /* 0x000fea0003c00000 */
.L_x_65:
[----:B------:R-:W-:Y:S05]  /*0bd0*/  BSYNC.RECONVERGENT B0 ;  /* 0x0000000000007941 */ /* 0x000fea0003800200 */
.L_x_63:
        /* <DEDUP_REMOVED lines=27> */
.L_x_67:
[----:B------:R-:W-:Y:S01]  /*0d90*/  IMAD.MOV.U32 R10, RZ, RZ, R8 ;  /* 0x000000ffff0a7224 */ /* 0x000fe200078e0008 */
[----:B------:R-:W-:Y:S01]  /*0da0*/  MOV R11, R21 ;  /* 0x00000015000b7202 */ /* 0x000fe20000000f00 */
[----:B------:R-:W-:Y:S01]  /*0db0*/  IMAD.MOV.U32 R7, RZ, RZ, R20 ;  /* 0x000000ffff077224 */ /* 0x000fe200078e0014 */
[----:B------:R-:W-:-:S07]  /*0dc0*/  MOV R8, 0xde0 ;  /* 0x00000de000087802 */ /* 0x000fce0000000f00 */
[----:B------:R-:W-:Y:S05]  /*0dd0*/  CALL.REL.NOINC `($__internal_0_$__cuda_sm20_rem_u64) ;  /* 0x0000001400507944 */ /* 0x000fea0003c00000 */
.L_x_68:
[----:B------:R-:W-:Y:S05]  /*0de0*/  BSYNC.RECONVERGENT B0 ;  /* 0x0000000000007941 */ /* 0x000fea0003800200 */
.L_x_66:
        /* <DEDUP_REMOVED lines=27> */
.L_x_70:
[----:B------:R-:W-:Y:S01]  /*0fa0*/  IMAD.MOV.U32 R10, RZ, RZ, R8 ;  /* 0x000000ffff0a7224 */ /* 0x000fe200078e0008 */
[----:B------:R-:W-:Y:S01]  /*0fb0*/  MOV R7, R20 ;  /* 0x0000001400077202 */ /* 0x000fe20000000f00 */
[----:B------:R-:W-:Y:S01]  /*0fc0*/  IMAD.MOV.U32 R11, RZ, RZ, R21 ;  /* 0x000000ffff0b7224 */ /* 0x000fe200078e0015 */
[----:B------:R-:W-:-:S07]  /*0fd0*/  MOV R8, 0xff0 ;  /* 0x00000ff000087802 */ /* 0x000fce0000000f00 */
[----:B------:R-:W-:Y:S05]  /*0fe0*/  CALL.REL.NOINC `($__internal_0_$__cuda_sm20_rem_u64) ;  /* 0x0000001000cc7944 */ /* 0x000fea0003c00000 */
.L_x_71:
[----:B------:R-:W-:Y:S05]  /*0ff0*/  BSYNC.RECONVERGENT B0 ;  /* 0x0000000000007941 */ /* 0x000fea0003800200 */
.L_x_69:
        /* <DEDUP_REMOVED lines=27> */
.L_x_73:
[----:B------:R-:W-:Y:S01]  /*11b0*/  MOV R10, R8 ;  /* 0x00000008000a7202 */ /* 0x000fe20000000f00 */
[----:B------:R-:W-:Y:S01]  /*11c0*/  IMAD.MOV.U32 R7, RZ, RZ, R20 ;  /* 0x000000ffff077224 */ /* 0x000fe200078e0014 */
[----:B------:R-:W-:Y:S01]  /*11d0*/  MOV R8, 0x1200 ;  /* 0x0000120000087802 */ /* 0x000fe20000000f00 */
[----:B------:R-:W-:-:S07]  /*11e0*/  IMAD.MOV.U32 R11, RZ, RZ, R21 ;  /* 0x000000ffff0b7224 */ /* 0x000fce00078e0015 */
[----:B------:R-:W-:Y:S05]  /*11f0*/  CALL.REL.NOINC `($__internal_0_$__cuda_sm20_rem_u64) ;  /* 0x0000001000487944 */ /* 0x000fea0003c00000 */
.L_x_74:
[----:B------:R-:W-:Y:S05]  /*1200*/  BSYNC.RECONVERGENT B0 ;  /* 0x0000000000007941 */ /* 0x000fea0003800200 */
.L_x_72:
[----:B------:R-:W-:Y:S01]  /*1210*/  IMAD.WIDE R18, R4, 0x8, R18 ;  /* 0x0000000804127825 */ /* 0x000fe200078e0212 */
[----:B------:R-:W-:Y:S02]  /*1220*/  IADD3 R12, P0, PT, R12, 0x40, RZ ;  /* 0x000000400c0c7810 */ /* 0x000fe40007f1e0ff */
[----:B------:R-:W-:Y:S02]  /*1230*/  LEA R5, R4, R5, 0x3 ;  /* 0x0000000504057211 */ /* 0x000fe400078e18ff */
[----:B------:R0:W-:Y:S01]  /*1240*/  STG.E.64 desc[UR6][R18.64], R22 ;  /* 0x0000001612007986 */ /* 0x0001e2000c101b06 */
[----:B------:R-:W-:Y:S01]  /*1250*/  IMAD.X R13, RZ, RZ, R13, P0 ;  /* 0x000000ffff0d7224 */ /* 0x000fe200000e060d */
[----:B------:R-:W-:Y:S07]  /*1260*/  @P2 BRA `(.L_x_75) ;  /* 0xffffffec00c82947 */ /* 0x000fee000383ffff */
.L_x_50:
[----:B------:R-:W-:-:S13]  /*1270*/  ISETP.NE.AND P0, PT, R2, RZ, PT ;  /* 0x000000ff0200720c */ /* 0x000fda0003f05270 */
[----:B------:R-:W-:Y:S05]  /*1280*/  @!P0 EXIT ;  /* 0x000000000000894d */ /* 0x000fea0003800000 */
[----:B------:R-:W1:Y:S01]  /*1290*/  LDCU UR4, c[0x0][0x394] ;  /* 0x00007280ff0477ac */ /* 0x000e620008000800 */
[----:B------:R-:W-:Y:S01]  /*12a0*/  ISETP.GE.U32.AND P0, PT, R2, 0x4, PT ;  /* 0x000000040200780c */ /* 0x000fe20003f06070 */
[----:B-1----:R-:W-:-:S12]  /*12b0*/  ULOP3.LUT UR4, UR4, 0x3, URZ, 0xc0, !UPT ;  /* 0x0000000304047892 */ /* 0x002fd8000f8ec0ff */
[----:B------:R-:W-:Y:S05]  /*12c0*/  @!P0 BRA `(.L_x_76) ;  /* 0x0000000800348947 */ /* 0x000fea0003800000 */
[----:B------:R-:W1:Y:S01]  /*12d0*/  LDC.64 R12, c[0x0][0x388] ;  /* 0x0000e200ff0c7b82 */ /* 0x000e620000000a00 */
[----:B------:R-:W2:Y:S01]  /*12e0*/  LDG.E.64 R4, desc[UR6][R16.64] ;  /* 0x0000000610047981 */ /* 0x000ea2000c1e1b00 */
[----:B-1----:R-:W-:-:S05]  /*12f0*/  IMAD.WIDE.U32 R12, R3, 0x8, R12 ;  /* 0x00000008030c7825 */ /* 0x002fca00078e000c */
[----:B------:R-:W2:Y:S01]  /*1300*/  LDG.E.64 R8, desc[UR6][R12.64] ;  /* 0x000000060c087981 */ /* 0x000ea2000c1e1b00 */
[----:B------:R-:W-:Y:S01]  /*1310*/  BSSY.RECONVERGENT B0, `(.L_x_77) ;  /* 0x000001c000007945 */ /* 0x000fe20003800200 */
[----:B--2---:R-:W-:-:S04]  /*1320*/  LOP3.LUT R2, R5, R9, RZ, 0xfc, !PT ;  /* 0x0000000905027212 */ /* 0x004fc800078efcff */
[----:B------:R-:W-:-:S13]  /*1330*/  ISETP.NE.U32.AND P0, PT, R2, RZ, PT ;  /* 0x000000ff0200720c */ /* 0x000fda0003f05070 */
[----:B------:R-:W-:Y:S05]  /*1340*/  @P0 BRA `(.L_x_78) ;  /* 0x00000000004c0947 */ /* 0x000fea0003800000 */
[----:B------:R-:W1:Y:S01]  /*1350*/  I2F.U32.RP R2, R8 ;  /* 0x0000000800027306 */ /* 0x000e620000209000 */
[----:B------:R-:W-:Y:S01]  /*1360*/  IMAD.MOV R5, RZ, RZ, -R8 ;  /* 0x000000ffff057224 */ /* 0x000fe200078e0a08 */
[----:B------:R-:W-:Y:S02]  /*1370*/  ISETP.NE.U32.AND P1, PT, R8, RZ, PT ;  /* 0x000000ff0800720c */ /* 0x000fe40003f25070 */
[----:B0-----:R-:W-:-:S04]  /*1380*/  MOV R23, RZ ;  /* 0x000000ff00177202 */ /* 0x001fc80000000f00 */
[----:B-1----:R-:W0:Y:S02]  /*1390*/  MUFU.RCP R2, R2 ;  /* 0x0000000200027308 */ /* 0x002e240000001000 */
[----:B0-----:R-:W-:-:S06]  /*13a0*/  IADD3 R6, PT, PT, R2, 0xffffffe, RZ ;  /* 0x0ffffffe02067810 */ /* 0x001fcc0007ffe0ff */
        /* <DEDUP_REMOVED lines=13> */
.L_x_78:
[----:B------:R-:W-:Y:S01]  /*1480*/  IMAD.MOV.U32 R10, RZ, RZ, R8 ;  /* 0x000000ffff0a7224 */ /* 0x000fe200078e0008 */
[----:B------:R-:W-:Y:S01]  /*1490*/  MOV R7, R4 ;  /* 0x0000000400077202 */ /* 0x000fe20000000f00 */
[----:B------:R-:W-:Y:S01]  /*14a0*/  IMAD.MOV.U32 R11, RZ, RZ, R5 ;  /* 0x000000ffff0b7224 */ /* 0x000fe200078e0005 */
[----:B------:R-:W-:-:S07]  /*14b0*/  MOV R8, 0x14d0 ;  /* 0x000014d000087802 */ /* 0x000fce0000000f00 */
[----:B0-----:R-:W-:Y:S05]  /*14c0*/  CALL.REL.NOINC `($__internal_0_$__cuda_sm20_rem_u64) ;  /* 0x0000000c00947944 */ /* 0x001fea0003c00000 */
.L_x_79:
[----:B------:R-:W-:Y:S05]  /*14d0*/  BSYNC.RECONVERGENT B0 ;  /* 0x0000000000007941 */ /* 0x000fea0003800200 */
.L_x_77:
[----:B------:R-:W0:Y:S01]  /*14e0*/  LDC.64 R4, c[0x0][0x398] ;  /* 0x0000e600ff047b82 */ /* 0x000e220000000a00 */
[----:B------:R-:W1:Y:S02]  /*14f0*/  LDCU UR5, c[0x0][0x390] ;  /* 0x00007200ff0577ac */ /* 0x000e640008000800 */
[----:B-1----:R-:W-:-:S04]  /*1500*/  IMAD R7, R3, UR5, R0 ;  /* 0x0000000503077c24 */ /* 0x002fc8000f8e0200 */
[----:B0-----:R-:W-:-:S05]  /*1510*/  IMAD.WIDE R4, R7, 0x8, R4 ;  /* 0x0000000807047825 */ /* 0x001fca00078e0204 */
        /* <DEDUP_REMOVED lines=9> */
[----:B------:R-:W-:Y:S02]  /*15b0*/  ISETP.NE.U32.AND P1, PT, R8, RZ, PT ;  /* 0x000000ff0800720c */ /* 0x000fe40003f25070 */
[----:B------:R-:W-:-:S04]  /*15c0*/  MOV R23, RZ ;  /* 0x000000ff00177202 */ /* 0x000fc80000000f00 */
[----:B0-----:R-:W0:Y:S02]  /*15d0*/  MUFU.RCP R2, R2 ;  /* 0x0000000200027308 */ /* 0x001e240000001000 */
        /* <DEDUP_REMOVED lines=14> */
.L_x_81:
[----:B------:R-:W-:Y:S01]  /*16c0*/  IMAD.MOV.U32 R10, RZ, RZ, R8 ;  /* 0x000000ffff0a7224 */ /* 0x000fe200078e0008 */
[----:B------:R-:W-:Y:S01]  /*16d0*/  MOV R7, R14 ;  /* 0x0000000e00077202 */ /* 0x000fe20000000f00 */
[----:B------:R-:W-:Y:S01]  /*16e0*/  IMAD.MOV.U32 R11, RZ, RZ, R15 ;  /* 0x000000ffff0b7224 */ /* 0x000fe200078e000f */
[----:B------:R-:W-:-:S07]  /*16f0*/  MOV R8, 0x1710 ;  /* 0x0000171000087802 */ /* 0x000fce0000000f00 */
[----:B------:R-:W-:Y:S05]  /*1700*/  CALL.REL.NOINC `($__internal_0_$__cuda_sm20_rem_u64) ;  /* 0x0000000c00047944 */ /* 0x000fea0003c00000 */
.L_x_82:
[----:B------:R-:W-:Y:S05]  /*1710*/  BSYNC.RECONVERGENT B0 ;  /* 0x0000000000007941 */ /* 0x000fea0003800200 */
.L_x_80:
[----:B------:R-:W0:Y:S02]  /*1720*/  LDC R7, c[0x0][0x390] ;  /* 0x0000e400ff077b82 */ /* 0x000e240000000800 */
        /* <DEDUP_REMOVED lines=27> */
.L_x_84:
[----:B------:R-:W-:Y:S01]  /*18e0*/  IMAD.MOV.U32 R10, RZ, RZ, R8 ;  /* 0x000000ffff0a7224 */ /* 0x000fe200078e0008 */
[----:B------:R-:W-:Y:S01]  /*18f0*/  MOV R7, R14 ;  /* 0x0000000e00077202 */ /* 0x000fe20000000f00 */
[----:B------:R-:W-:Y:S01]  /*1900*/  IMAD.MOV.U32 R11, RZ, RZ, R15 ;  /* 0x000000ffff0b7224 */ /* 0x000fe200078e000f */
[----:B------:R-:W-:-:S07]  /*1910*/  MOV R8, 0x1930 ;  /* 0x0000193000087802 */ /* 0x000fce0000000f00 */
[----:B------:R-:W-:Y:S05]  /*1920*/  CALL.REL.NOINC `($__internal_0_$__cuda_sm20_rem_u64) ;  /* 0x00000008007c7944 */ /* 0x000fea0003c00000 */
.L_x_85:
[----:B------:R-:W-:Y:S05]  /*1930*/  BSYNC.RECONVERGENT B0 ;  /* 0x0000000000007941 */ /* 0x000fea0003800200 */
.L_x_83:
        /* <DEDUP_REMOVED lines=28> */
.L_x_87:
[----:B------:R-:W-:Y:S01]  /*1b00*/  IMAD.MOV.U32 R10, RZ, RZ, R8 ;  /* 0x000000ffff0a7224 */ /* 0x000fe200078e0008 */
[----:B------:R-:W-:Y:S01]  /*1b10*/  MOV R7, R14 ;  /* 0x0000000e00077202 */ /* 0x000fe20000000f00 */
[----:B------:R-:W-:Y:S01]  /*1b20*/  IMAD.MOV.U32 R11, RZ, RZ, R15 ;  /* 0x000000ffff0b7224 */ /* 0x000fe200078e000f */
[----:B------:R-:W-:-:S07]  /*1b30*/  MOV R8, 0x1b50 ;  /* 0x00001b5000087802 */ /* 0x000fce0000000f00 */
[----:B------:R-:W-:Y:S05]  /*1b40*/  CALL.REL.NOINC `($__internal_0_$__cuda_sm20_rem_u64) ;  /* 0x0000000400f47944 */ /* 0x000fea0003c00000 */
.L_x_88:
[----:B------:R-:W-:Y:S05]  /*1b50*/  BSYNC.RECONVERGENT B0 ;  /* 0x0000000000007941 */ /* 0x000fea0003800200 */
.L_x_86:
[----:B------:R-:W0:Y:S01]  /*1b60*/  LDC R7, c[0x0][0x390] ;  /* 0x0000e400ff077b82 */ /* 0x000e220000000800 */
[----:B------:R-:W-:Y:S01]  /*1b70*/  IADD3 R3, PT, PT, R3, 0x4, RZ ;  /* 0x0000000403037810 */ /* 0x000fe20007ffe0ff */
[----:B0-----:R-:W-:-:S05]  /*1b80*/  IMAD.WIDE R4, R7, 0x8, R4 ;  /* 0x0000000807047825 */ /* 0x001fca00078e0204 */
[----:B------:R1:W-:Y:S02]  /*1b90*/  STG.E.64 desc[UR6][R4.64], R22 ;  /* 0x0000001604007986 */ /* 0x0003e4000c101b06 */
.L_x_76:
[----:B------:R-:W-:-:S13]  /*1ba0*/  ISETP.NE.AND P0, PT, RZ, UR4, PT ;  /* 0x00000004ff007c0c */ /* 0x000fda000bf05270 */
[----:B------:R-:W-:Y:S05]  /*1bb0*/  @!P0 EXIT ;  /* 0x000000000000894d */ /* 0x000fea0003800000 */
[----:B------:R-:W-:-:S09]  /*1bc0*/  UISETP.NE.AND UP0, UPT, UR4, 0x1, UPT ;  /* 0x000000010400788c */ /* 0x000fd2000bf05270 */
[----:B------:R-:W-:Y:S05]  /*1bd0*/  BRA.U !UP0, `(.L_x_89) ;  /* 0x0000000508247547 */ /* 0x000fea000b800000 */
[----:B------:R-:W2:Y:S01]  /*1be0*/  LDC.64 R12, c[0x0][0x388] ;  /* 0x0000e200ff0c7b82 */ /* 0x000ea20000000a00 */
[----:B-1----:R-:W3:Y:S01]  /*1bf0*/  LDG.E.64 R4, desc[UR6][R16.64] ;  /* 0x0000000610047981 */ /* 0x002ee2000c1e1b00 */
[----:B--2---:R-:W-:-:S05]  /*1c00*/  IMAD.WIDE.U32 R12, R3, 0x8, R12 ;  /* 0x00000008030c7825 */ /* 0x004fca00078e000c */
[----:B------:R-:W3:Y:S01]  /*1c10*/  LDG.E.64 R8, desc[UR6][R12.64] ;  /* 0x000000060c087981 */ /* 0x000ee2000c1e1b00 */
[----:B------:R-:W-:Y:S01]  /*1c20*/  BSSY.RECONVERGENT B0, `(.L_x_90) ;  /* 0x000001c000007945 */ /* 0x000fe20003800200 */
[----:B---3--:R-:W-:-:S04]  /*1c30*/  LOP3.LUT R2, R5, R9, RZ, 0xfc, !PT ;  /* 0x0000000905027212 */ /* 0x008fc800078efcff */
[----:B------:R-:W-:-:S13]  /*1c40*/  ISETP.NE.U32.AND P0, PT, R2, RZ, PT ;  /* 0x000000ff0200720c */ /* 0x000fda0003f05070 */
[----:B------:R-:W-:Y:S05]  /*1c50*/  @P0 BRA `(.L_x_91) ;  /* 0x00000000004c0947 */ /* 0x000fea0003800000 */
[----:B------:R-:W1:Y:S01]  /*1c60*/  I2F.U32.RP R2, R8 ;  /* 0x0000000800027306 */ /* 0x000e620000209000 */
[----:B------:R-:W-:Y:S01]  /*1c70*/  IADD3 R5, PT, PT, RZ, -R8, RZ ;  /* 0x80000008ff057210 */ /* 0x000fe20007ffe0ff */
[----:B0-----:R-:W-:Y:S01]  /*1c80*/  IMAD.MOV.U32 R23, RZ, RZ, RZ ;  /* 0x000000ffff177224 */ /* 0x001fe200078e00ff */
[----:B------:R-:W-:-:S05]  /*1c90*/  ISETP.NE.U32.AND P1, PT, R8, RZ, PT ;  /* 0x000000ff0800720c */ /* 0x000fca0003f25070 */
[----:B-1----:R-:W0:Y:S02]  /*1ca0*/  MUFU.RCP R2, R2 ;  /* 0x0000000200027308 */ /* 0x002e240000001000 */
[----:B0-----:R-:W-:-:S06]  /*1cb0*/  VIADD R6, R2, 0xffffffe ;  /* 0x0ffffffe02067836 */ /* 0x001fcc0000000000 */
        /* <DEDUP_REMOVED lines=10> */
[----:B------:R-:W-:Y:S02]  /*1d60*/  @P0 IADD3 R22, PT, PT, -R8, R22, RZ ;  /* 0x0000001608160210 */ /* 0x000fe40007ffe1ff */
[----:B------:R-:W-:Y:S01]  /*1d70*/  @!P1 LOP3.LUT R22, RZ, R8, RZ, 0x33, !PT ;  /* 0x00000008ff169212 */ /* 0x000fe200078e33ff */
[----:B------:R-:W-:Y:S06]  /*1d80*/  BRA `(.L_x_92) ;  /* 0x0000000000147947 */ /* 0x000fec0003800000 */
.L_x_91:
[----:B------:R-:W-:Y:S01]  /*1d90*/  MOV R10, R8 ;  /* 0x00000008000a7202 */ /* 0x000fe20000000f00 */
[----:B------:R-:W-:Y:S01]  /*1da0*/  IMAD.MOV.U32 R7, RZ, RZ, R4 ;  /* 0x000000ffff077224 */ /* 0x000fe200078e0004 */
[----:B------:R-:W-:Y:S02]  /*1db0*/  MOV R11, R5 ;  /* 0x00000005000b7202 */ /* 0x000fe40000000f00 */
[----:B------:R-:W-:-:S07]  /*1dc0*/  MOV R8, 0x1de0 ;  /* 0x00001de000087802 */ /* 0x000fce0000000f00 */
[----:B0-----:R-:W-:Y:S05]  /*1dd0*/  CALL.REL.NOINC `($__internal_0_$__cuda_sm20_rem_u64) ;  /* 0x0000000400507944 */ /* 0x001fea0003c00000 */
.L_x_92:
[----:B------:R-:W-:Y:S05]  /*1de0*/  BSYNC.RECONVERGENT B0 ;  /* 0x0000000000007941 */ /* 0x000fea0003800200 */
.L_x_90:
        /* <DEDUP_REMOVED lines=30> */
.L_x_94:
[----:B------:R-:W-:Y:S01]  /*1fd0*/  MOV R10, R8 ;  /* 0x00000008000a7202 */ /* 0x000fe20000000f00 */
[----:B------:R-:W-:Y:S01]  /*1fe0*/  IMAD.MOV.U32 R7, RZ, RZ, R14 ;  /* 0x000000ffff077224 */ /* 0x000fe200078e000e */
[----:B------:R-:W-:Y:S02]  /*1ff0*/  MOV R11, R15 ;  /* 0x0000000f000b7202 */ /* 0x000fe40000000f00 */
[----:B------:R-:W-:-:S07]  /*2000*/  MOV R8, 0x2020 ;  /* 0x0000202000087802 */ /* 0x000fce0000000f00 */
[----:B------:R-:W-:Y:S05]  /*2010*/  CALL.REL.NOINC `($__internal_0_$__cuda_sm20_rem_u64) ;  /* 0x0000000000c07944 */ /* 0x000fea0003c00000 */
.L_x_95:
[----:B------:R-:W-:Y:S05]  /*2020*/  BSYNC.RECONVERGENT B0 ;  /* 0x0000000000007941 */ /* 0x000fea0003800200 */
.L_x_93:
[----:B------:R-:W0:Y:S01]  /*2030*/  LDC R7, c[0x0][0x390] ;  /* 0x0000e400ff077b82 */ /* 0x000e220000000800 */
[----:B------:R-:W-:Y:S02]  /*2040*/  VIADD R3, R3, 0x2 ;  /* 0x0000000203037836 */ /* 0x000fe40000000000 */
[----:B0-----:R-:W-:-:S05]  /*2050*/  IMAD.WIDE R4, R7, 0x8, R4 ;  /* 0x0000000807047825 */ /* 0x001fca00078e0204 */
[----:B------:R2:W-:Y:S02]  /*2060*/  STG.E.64 desc[UR6][R4.64], R22 ;  /* 0x0000001604007986 */ /* 0x0005e4000c101b06 */
.L_x_89:
[----:B------:R-:W3:Y:S02]  /*2070*/  LDC R2, c[0x0][0x394] ;  /* 0x0000e500ff027b82 */ /* 0x000ee40000000800 */
[----:B---3--:R-:W-:-:S04]  /*2080*/  LOP3.LUT R2, R2, 0x1, RZ, 0xc0, !PT ;  /* 0x0000000102027812 */ /* 0x008fc800078ec0ff */
[----:B------:R-:W-:-:S13]  /*2090*/  ISETP.NE.U32.AND P0, PT, R2, 0x1, PT ;  /* 0x000000010200780c */ /* 0x000fda0003f05070 */
[----:B------:R-:W-:Y:S05]  /*20a0*/  @P0 EXIT ;  /* 0x000000000000094d */ /* 0x000fea0003800000 */
[----:B------:R-:W3:Y:S01]  /*20b0*/  LDC.64 R8, c[0x0][0x388] ;  /* 0x0000e200ff087b82 */ /* 0x000ee20000000a00 */
[----:B------:R-:W4:Y:S01]  /*20c0*/  LDG.E.64 R16, desc[UR6][R16.64] ;  /* 0x0000000610107981 */ /* 0x000f22000c1e1b00 */
[----:B---3--:R-:W-:-:S06]  /*20d0*/  IMAD.WIDE.U32 R8, R3, 0x8, R8 ;  /* 0x0000000803087825 */ /* 0x008fcc00078e0008 */
[----:B------:R-:W4:Y:S01]  /*20e0*/  LDG.E.64 R8, desc[UR6][R8.64] ;  /* 0x0000000608087981 */ /* 0x000f22000c1e1b00 */
[----:B------:R-:W-:Y:S01]  /*20f0*/  BSSY.RECONVERGENT B0, `(.L_x_96) ;  /* 0x000001c000007945 */ /* 0x000fe20003800200 */
[----:B----4-:R-:W-:-:S04]  /*2100*/  LOP3.LUT R2, R17, R9, RZ, 0xfc, !PT ;  /* 0x0000000911027212 */ /* 0x010fc800078efcff */
[----:B------:R-:W-:-:S13]  /*2110*/  ISETP.NE.U32.AND P0, PT, R2, RZ, PT ;  /* 0x000000ff0200720c */ /* 0x000fda0003f05070 */
[----:B------:R-:W-:Y:S05]  /*2120*/  @P0 BRA `(.L_x_97) ;  /* 0x00000000004c0947 */ /* 0x000fea0003800000 */
[----:B------:R-:W3:Y:S01]  /*2130*/  I2F.U32.RP R2, R8 ;  /* 0x0000000800027306 */ /* 0x000ee20000209000 */
[----:B------:R-:W-:Y:S01]  /*2140*/  IMAD.MOV R7, RZ, RZ, -R8 ;  /* 0x000000ffff077224 */ /* 0x000fe200078e0a08 */
[----:B------:R-:W-:Y:S02]  /*2150*/  ISETP.NE.U32.AND P1, PT, R8, RZ, PT ;  /* 0x000000ff0800720c */ /* 0x000fe40003f25070 */
[----:B012---:R-:W-:-:S04]  /*2160*/  MOV R23, RZ ;  /* 0x000000ff00177202 */ /* 0x007fc80000000f00 */
[----:B---3--:R-:W0:Y:S02]  /*2170*/  MUFU.RCP R2, R2 ;  /* 0x0000000200027308 */ /* 0x008e240000001000 */
        /* <DEDUP_REMOVED lines=14> */
.L_x_97:
[----:B------:R-:W-:Y:S01]  /*2260*/  IMAD.MOV.U32 R10, RZ, RZ, R8 ;  /* 0x000000ffff0a7224 */ /* 0x000fe200078e0008 */
[----:B------:R-:W-:Y:S01]  /*2270*/  MOV R7, R16 ;  /* 0x0000001000077202 */ /* 0x000fe20000000f00 */
[----:B------:R-:W-:Y:S01]  /*2280*/  IMAD.MOV.U32 R11, RZ, RZ, R17 ;  /* 0x000000ffff0b7224 */ /* 0x000fe200078e0011 */
[----:B------:R-:W-:-:S07]  /*2290*/  MOV R8, 0x22b0 ;  /* 0x000022b000087802 */ /* 0x000fce0000000f00 */
[----:B012---:R-:W-:Y:S05]  /*22a0*/  CALL.REL.NOINC `($__internal_0_$__cuda_sm20_rem_u64) ;  /* 0x00000000001c7944 */ /* 0x007fea0003c00000 */
.L_x_98:
[----:B------:R-:W-:Y:S05]  /*22b0*/  BSYNC.RECONVERGENT B0 ;  /* 0x0000000000007941 */ /* 0x000fea0003800200 */
.L_x_96:
[----:B------:R-:W0:Y:S01]  /*22c0*/  LDC.64 R4, c[0x0][0x398] ;  /* 0x0000e600ff047b82 */ /* 0x000e220000000a00 */
[----:B------:R-:W1:Y:S02]  /*22d0*/  LDCU UR4, c[0x0][0x390] ;  /* 0x00007200ff0477ac */ /* 0x000e640008000800 */
[----:B-1----:R-:W-:-:S04]  /*22e0*/  IMAD R3, R3, UR4, R0 ;  /* 0x0000000403037c24 */ /* 0x002fc8000f8e0200 */
[----:B0-----:R-:W-:-:S05]  /*22f0*/  IMAD.WIDE R2, R3, 0x8, R4 ;  /* 0x0000000803027825 */ /* 0x001fca00078e0204 */
[----:B------:R-:W-:Y:S01]  /*2300*/  STG.E.64 desc[UR6][R2.64], R22 ;  /* 0x0000001602007986 */ /* 0x000fe2000c101b06 */
[----:B------:R-:W-:Y:S05]  /*2310*/  EXIT ;  /* 0x000000000000794d */ /* 0x000fea0003800000 */
        .weak           $__internal_0_$__cuda_sm20_rem_u64
        .type           $__internal_0_$__cuda_sm20_rem_u64,@function
        .size           $__internal_0_$__cuda_sm20_rem_u64,(.L_x_110 - $__internal_0_$__cuda_sm20_rem_u64)
$__internal_0_$__cuda_sm20_rem_u64:
[----:B------:R-:W-:Y:S01]  /*2320*/  MOV R24, R10 ;  /* 0x0000000a00187202 */ /* 0x000fe20000000f00 */
[----:B------:R-:W-:-:S05]  /*2330*/  IMAD.MOV.U32 R25, RZ, RZ, R9 ;  /* 0x000000ffff197224 */ /* 0x000fca00078e0009 */
[----:B------:R-:W0:Y:S08]  /*2340*/  I2F.U64.RP R24, R24 ;  /* 0x0000001800187312 */ /* 0x000e300000309000 */
[----:B0-----:R-:W0:Y:S02]  /*2350*/  MUFU.RCP R23, R24 ;  /* 0x0000001800177308 */ /* 0x001e240000001000 */
[----:B0-----:R-:W-:-:S06]  /*2360*/  IADD3 R23, PT, PT, R23, 0x1ffffffe, RZ ;  /* 0x1ffffffe17177810 */ /* 0x001fcc0007ffe0ff */
[----:B------:R-:W0:Y:S02]  /*2370*/  F2I.U64.TRUNC R28, R23 ;  /* 0x00000017001c7311 */ /* 0x000e24000020d800 */
[----:B0-----:R-:W-:Y:S01]  /*2380*/  IMAD.WIDE.U32 R20, R28, R10, RZ ;  /* 0x0000000a1c147225 */ /* 0x001fe200078e00ff */
[----:B------:R-:W-:-:S03]  /*2390*/  MOV R27, R28 ;  /* 0x0000001c001b7202 */ /* 0x000fc60000000f00 */
[----:B------:R-:W-:Y:S01]  /*23a0*/  IMAD R21, R28, R9, R21 ;  /* 0x000000091c157224 */ /* 0x000fe200078e0215 */
[----:B------:R-:W-:-:S03]  /*23b0*/  IADD3 R20, P0, PT, RZ, -R20, RZ ;  /* 0x80000014ff147210 */ /* 0x000fc60007f1e0ff */
[----:B------:R-:W-:Y:S02]  /*23c0*/  IMAD R22, R29, R10, R21 ;  /* 0x0000000a1d167224 */ /* 0x000fe400078e0215 */
[----:B------:R-:W-:-:S04]  /*23d0*/  IMAD.HI.U32 R26, R28, R20, RZ ;  /* 0x000000141c1a7227 */ /* 0x000fc800078e00ff */
[----:B------:R-:W-:-:S04]  /*23e0*/  IMAD.X R22, RZ, RZ, ~R22, P0 ;  /* 0x000000ffff167224 */ /* 0x000fc800000e0e16 */
[----:B------:R-:W-:-:S04]  /*23f0*/  IMAD.WIDE.U32 R26, P0, R28, R22, R26 ;  /* 0x000000161c1a7225 */ /* 0x000fc8000780001a */
[C---:B------:R-:W-:Y:S02]  /*2400*/  IMAD R21, R29.reuse, R22, RZ ;  /* 0x000000161d157224 */ /* 0x040fe400078e02ff */
[----:B------:R-:W-:-:S04]  /*2410*/  IMAD.HI.U32 R20, P1, R29, R20, R26 ;  /* 0x000000141d147227 */ /* 0x000fc8000782001a */
[----:B------:R-:W-:Y:S01]  /*2420*/  IMAD.HI.U32 R22, R29, R22, RZ ;  /* 0x000000161d167227 */ /* 0x000fe200078e00ff */
[----:B------:R-:W-:-:S03]  /*2430*/  IADD3 R27, P3, PT, R21, R20, RZ ;  /* 0x00000014151b7210 */ /* 0x000fc60007f7e0ff */
[----:B------:R-:W-:Y:S02]  /*2440*/  IMAD.X R21, R22, 0x1, R29, P0 ;  /* 0x0000000116157824 */ /* 0x000fe400000e061d */
[----:B------:R-:W-:-:S03]  /*2450*/  IMAD.WIDE.U32 R24, R27, R10, RZ ;  /* 0x0000000a1b187225 */ /* 0x000fc600078e00ff */
[----:B------:R-:W-:Y:S01]  /*2460*/  IADD3.X R21, PT, PT, RZ, RZ, R21, P3, P1 ;  /* 0x000000ffff157210 */ /* 0x000fe20001fe2415 */
[----:B------:R-:W-:Y:S01]  /*2470*/  IMAD R22, R27, R9, R25 ;  /* 0x000000091b167224 */ /* 0x000fe200078e0219 */
[----:B------:R-:W-:Y:S01]  /*2480*/  IADD3 R24, P0, PT, RZ, -R24, RZ ;  /* 0x80000018ff187210 */ /* 0x000fe20007f1e0ff */
[----:B------:R-:W-:Y:S02]  /*2490*/  HFMA2 R25, -RZ, RZ, 0, 0 ;  /* 0x00000000ff197431 */ /* 0x000fe400000001ff */
[----:B------:R-:W-:Y:S02]  /*24a0*/  IMAD R22, R21, R10, R22 ;  /* 0x0000000a15167224 */ /* 0x000fe400078e0216 */
[----:B------:R-:W-:-:S03]  /*24b0*/  IMAD.HI.U32 R26, R27, R24, RZ ;  /* 0x000000181b1a7227 */ /* 0x000fc600078e00ff */
[----:B------:R-:W-:-:S05]  /*24c0*/  IADD3.X R22, PT, PT, RZ, ~R22, RZ, P0, !PT ;  /* 0x80000016ff167210 */ /* 0x000fca00007fe4ff */
[----:B------:R-:W-:-:S04]  /*24d0*/  IMAD.WIDE.U32 R26, P0, R27, R22, R26 ;  /* 0x000000161b1a7225 */ /* 0x000fc8000780001a */
[C---:B------:R-:W-:Y:S02]  /*24e0*/  IMAD R20, R21.reuse, R22, RZ ;  /* 0x0000001615147224 */ /* 0x040fe400078e02ff */
[----:B------:R-:W-:-:S04]  /*24f0*/  IMAD.HI.U32 R23, P1, R21, R24, R26 ;  /* 0x0000001815177227 */ /* 0x000fc8000782001a */
[----:B------:R-:W-:Y:S01]  /*2500*/  IMAD.HI.U32 R22, R21, R22, RZ ;  /* 0x0000001615167227 */ /* 0x000fe200078e00ff */
[----:B------:R-:W-:-:S03]  /*2510*/  IADD3 R20, P3, PT, R20, R23, RZ ;  /* 0x0000001714147210 */ /* 0x000fc60007f7e0ff */
[----:B------:R-:W-:Y:S02]  /*2520*/  IMAD.X R22, R22, 0x1, R21, P0 ;  /* 0x0000000116167824 */ /* 0x000fe400000e0615 */
[----:B------:R-:W-:-:S03]  /*2530*/  IMAD.HI.U32 R24, R20, R7, RZ ;  /* 0x0000000714187227 */ /* 0x000fc600078e00ff */
[----:B------:R-:W-:Y:S01]  /*2540*/  IADD3.X R22, PT, PT, RZ, RZ, R22, P3, P1 ;  /* 0x000000ffff167210 */ /* 0x000fe20001fe2416 */
[----:B------:R-:W-:-:S04]  /*2550*/  IMAD.WIDE.U32 R24, R20, R11, R24 ;  /* 0x0000000b14187225 */ /* 0x000fc800078e0018 */
[C---:B------:R-:W-:Y:S02]  /*2560*/  IMAD R20, R22.reuse, R11, RZ ;  /* 0x0000000b16147224 */ /* 0x040fe400078e02ff */
[----:B------:R-:W-:-:S04]  /*2570*/  IMAD.HI.U32 R21, P0, R22, R7, R24 ;  /* 0x0000000716157227 */ /* 0x000fc80007800018 */
[----:B------:R-:W-:Y:S01]  /*2580*/  IMAD.HI.U32 R22, R22, R11, RZ ;  /* 0x0000000b16167227 */ /* 0x000fe200078e00ff */
[----:B------:R-:W-:-:S03]  /*2590*/  IADD3 R20, P1, PT, R20, R21, RZ ;  /* 0x0000001514147210 */ /* 0x000fc60007f3e0ff */
[----:B------:R-:W-:Y:S02]  /*25a0*/  IMAD.X R21, RZ, RZ, R22, P0 ;  /* 0x000000ffff157224 */ /* 0x000fe400000e0616 */
[----:B------:R-:W-:-:S03]  /*25b0*/  IMAD.WIDE.U32 R22, R20, R10, RZ ;  /* 0x0000000a14167225 */ /* 0x000fc600078e00ff */
[----:B------:R-:W-:Y:S01]  /*25c0*/  IADD3.X R21, PT, PT, RZ, R21, RZ, P1, !PT ;  /* 0x00000015ff157210 */ /* 0x000fe20000ffe4ff */
[----:B------:R-:W-:Y:S01]  /*25d0*/  IMAD R20, R20, R9, R23 ;  /* 0x0000000914147224 */ /* 0x000fe200078e0217 */
[----:B------:R-:W-:-:S03]  /*25e0*/  IADD3 R7, P1, PT, -R22, R7, RZ ;  /* 0x0000000716077210 */ /* 0x000fc60007f3e1ff */
[-C--:B------:R-:W-:Y:S01]  /*25f0*/  IMAD R20, R21, R10.reuse, R20 ;  /* 0x0000000a15147224 */ /* 0x080fe200078e0214 */
[----:B------:R-:W-:-:S03]  /*2600*/  ISETP.GE.U32.AND P0, PT, R7, R10, PT ;  /* 0x0000000a0700720c */ /* 0x000fc60003f06070 */
[----:B------:R-:W-:Y:S01]  /*2610*/  IMAD.X R20, R11, 0x1, ~R20, P1 ;  /* 0x000000010b147824 */ /* 0x000fe200008e0e14 */
[----:B------:R-:W-:-:S04]  /*2620*/  IADD3 R22, P1, PT, -R10, R7, RZ ;  /* 0x000000070a167210 */ /* 0x000fc80007f3e1ff */
[----:B------:R-:W-:Y:S02]  /*2630*/  ISETP.GE.U32.AND.EX P0, PT, R20, R9, PT, P0 ;  /* 0x000000091400720c */ /* 0x000fe40003f06100 */
[-C--:B------:R-:W-:Y:S02]  /*2640*/  IADD3.X R11, PT, PT, ~R9, R20.reuse, RZ, P1, !PT ;  /* 0x00000014090b7210 */ /* 0x080fe40000ffe5ff */
[----:B------:R-:W-:Y:S02]  /*2650*/  SEL R7, R22, R7, P0 ;  /* 0x0000000716077207 */ /* 0x000fe40000000000 */
[----:B------:R-:W-:Y:S02]  /*2660*/  SEL R20, R11, R20, P0 ;  /* 0x000000140b147207 */ /* 0x000fe40000000000 */
[----:B------:R-:W-:Y:S02]  /*2670*/  IADD3 R22, P3, PT, -R10, R7, RZ ;  /* 0x000000070a167210 */ /* 0x000fe40007f7e1ff */
[----:B------:R-:W-:-:S02]  /*2680*/  ISETP.GE.U32.AND P0, PT, R7, R10, PT ;  /* 0x0000000a0700720c */ /* 0x000fc40003f06070 */
[----:B------:R-:W-:Y:S01]  /*2690*/  ISETP.NE.U32.AND P1, PT, R10, RZ, PT ;  /* 0x000000ff0a00720c */ /* 0x000fe20003f25070 */
[C---:B------:R-:W-:Y:S01]  /*26a0*/  IMAD.X R11, R20.reuse, 0x1, ~R9, P3 ;  /* 0x00000001140b7824 */ /* 0x040fe200018e0e09 */
[----:B------:R-:W-:Y:S02]  /*26b0*/  ISETP.GE.U32.AND.EX P0, PT, R20, R9, PT, P0 ;  /* 0x000000091400720c */ /* 0x000fe40003f06100 */
[----:B------:R-:W-:Y:S02]  /*26c0*/  ISETP.NE.AND.EX P1, PT, R9, RZ, PT, P1 ;  /* 0x000000ff0900720c */ /* 0x000fe40003f25310 */
[----:B------:R-:W-:Y:S02]  /*26d0*/  MOV R9, 0x0 ;  /* 0x0000000000097802 */ /* 0x000fe40000000f00 */
[----:B------:R-:W-:Y:S02]  /*26e0*/  SEL R22, R22, R7, P0 ;  /* 0x0000000716167207 */ /* 0x000fe40000000000 */
[----:B------:R-:W-:-:S02]  /*26f0*/  SEL R11, R11, R20, P0 ;  /* 0x000000140b0b7207 */ /* 0x000fc40000000000 */
[----:B------:R-:W-:Y:S02]  /*2700*/  SEL R22, R22, 0xffffffff, P1 ;  /* 0xffffffff16167807 */ /* 0x000fe40000800000 */
[----:B------:R-:W-:Y:S01]  /*2710*/  SEL R23, R11, 0xffffffff, P1 ;  /* 0xffffffff0b177807 */ /* 0x000fe20000800000 */
[----:B------:R-:W-:Y:S06]  /*2720*/  RET.REL.NODEC R8 `(_Z13cudadecomposePyS_iiS_) ;  /* 0xffffffd808347950 */ /* 0x000fec0003c3ffff */
.L_x_99:
        /* <DEDUP_REMOVED lines=13> */
.L_x_110:


//--------------------- .text._Z5printPy          --------------------------
	.section	.text._Z5printPy,"ax",@progbits
	.align	128
        .global         _Z5printPy
        .type           _Z5printPy,@function
        .size           _Z5printPy,(.L_x_114 - _Z5printPy)
        .other          _Z5printPy,@"STO_CUDA_ENTRY STV_DEFAULT"
_Z5printPy:
.text._Z5printPy:
[----:B------:R-:W0:Y:S08]  /*0000*/  LDC R1, c[0x0][0x37c] ;  /* 0x0000df00ff017b82 */ /* 0x000e300000000800 */
[----:B------:R-:W1:Y:S01]  /*0010*/  LDC.64 R6, c[0x0][0x380] ;  /* 0x0000e000ff067b82 */ /* 0x000e620000000a00 */
[----:B------:R-:W1:Y:S01]  /*0020*/  LDCU.64 UR36, c[0x0][0x358] ;  /* 0x00006b00ff2477ac */ /* 0x000e620008000a00 */
[----:B0-----:R-:W-:Y:S01]  /*0030*/  VIADD R1, R1, 0xfffffff8 ;  /* 0xfffffff801017836 */ /* 0x001fe20000000000 */
[----:B------:R-:W0:Y:S01]  /*0040*/  LDCU UR4, c[0x0][0x2f8] ;  /* 0x00005f00ff0477ac */ /* 0x000e220008000800 */
[----:B------:R-:W-:Y:S01]  /*0050*/  MOV R2, 0x10 ;  /* 0x0000001000027802 */ /* 0x000fe20000000f00 */
[----:B------:R-:W2:Y:S01]  /*0060*/  LDCU UR5, c[0x0][0x2fc] ;  /* 0x00005f80ff0577ac */ /* 0x000ea20008000800 */
[----:B------:R-:W3:Y:S01]  /*0070*/  LDCU.64 UR6, c[0x4][URZ] ;  /* 0x01000000ff0677ac */ /* 0x000ee20008000a00 */
[----:B-1----:R1:W4:Y:S01]  /*0080*/  LDG.E.64 R8, desc[UR36][R6.64] ;  /* 0x0000002406087981 */ /* 0x002322000c1e1b00 */
[----:B------:R0:W4:Y:S02]  /*0090*/  LDC.64 R10, c[0x4][R2] ;  /* 0x01000000020a7b82 */ /* 0x0001240000000a00 */
[----:B0-----:R-:W-:-:S05]  /*00a0*/  IADD3 R16, P0, PT, R1, UR4, RZ ;  /* 0x0000000401107c10 */ /* 0x001fca000ff1e0ff */
[----:B--2---:R-:W-:Y:S01]  /*00b0*/  IMAD.X R17, RZ, RZ, UR5, P0 ;  /* 0x00000005ff117e24 */ /* 0x004fe200080e06ff */
[----:B---3--:R-:W-:Y:S01]  /*00c0*/  MOV R4, UR6 ;  /* 0x0000000600047c02 */ /* 0x008fe20008000f00 */
[----:B------:R-:W-:Y:S02]  /*00d0*/  IMAD.U32 R5, RZ, RZ, UR7 ;  /* 0x00000007ff057e24 */ /* 0x000fe4000f8e00ff */
[----:B-1----:R-:W-:Y:S01]  /*00e0*/  IMAD.MOV.U32 R6, RZ, RZ, R16 ;  /* 0x000000ffff067224 */ /* 0x002fe200078e0010 */
[----:B------:R-:W-:Y:S01]  /*00f0*/  MOV R7, R17 ;  /* 0x0000001100077202 */ /* 0x000fe20000000f00 */
[----:B----4-:R0:W-:Y:S06]  /*0100*/  STL.64 [R1], R8 ;  /* 0x0000000801007387 */ /* 0x0101ec0000100a00 */
[----:B------:R-:W-:-:S07]  /*0110*/  LEPC R20, `(.L_x_100) ;  /* 0x000000001014794e */ /* 0x000fce0000000000 */
[----:B0-----:R-:W-:Y:S05]  /*0120*/  CALL.ABS.NOINC R10 ;  /* 0x000000000a007343 */ /* 0x001fea0003c00000 */
.L_x_100:
[----:B------:R-:W0:Y:S01]  /*0130*/  LDC.64 R8, c[0x0][0x380] ;  /* 0x0000e000ff087b82 */ /* 0x000e220000000a00 */
[----:B------:R-:W1:Y:S01]  /*0140*/  LDCU.64 UR4, c[0x4][URZ] ;  /* 0x01000000ff0477ac */ /* 0x000e620008000a00 */
[----:B0-----:R-:W2:Y:S06]  /*0150*/  LDG.E.64 R8, desc[UR36][R8.64+0x8] ;  /* 0x0000082408087981 */ /* 0x001eac000c1e1b00 */
[----:B------:R0:W3:Y:S01]  /*0160*/  LDC.64 R10, c[0x4][R2] ;  /* 0x01000000020a7b82 */ /* 0x0000e20000000a00 */
[----:B-1----:R-:W-:Y:S01]  /*0170*/  IMAD.U32 R4, RZ, RZ, UR4 ;  /* 0x00000004ff047e24 */ /* 0x002fe2000f8e00ff */
[----:B------:R-:W-:Y:S01]  /*0180*/  MOV R6, R16 ;  /* 0x0000001000067202 */ /* 0x000fe20000000f00 */
[----:B------:R-:W-:-:S02]  /*0190*/  IMAD.U32 R5, RZ, RZ, UR5 ;  /* 0x00000005ff057e24 */ /* 0x000fc4000f8e00ff */
[----:B------:R-:W-:Y:S01]  /*01a0*/  IMAD.MOV.U32 R7, RZ, RZ, R17 ;  /* 0x000000ffff077224 */ /* 0x000fe200078e0011 */
[----:B--23--:R0:W-:Y:S06]  /*01b0*/  STL.64 [R1], R8 ;  /* 0x0000000801007387 */ /* 0x00c1ec0000100a00 */
[----:B------:R-:W-:-:S07]  /*01c0*/  LEPC R20, `(.L_x_101) ;  /* 0x000000001014794e */ /* 0x000fce0000000000 */
[----:B0-----:R-:W-:Y:S05]  /*01d0*/  CALL.ABS.NOINC R10 ;  /* 0x000000000a007343 */ /* 0x001fea0003c00000 */
.L_x_101:
[----:B------:R-:W0:Y:S01]  /*01e0*/  LDC.64 R8, c[0x0][0x380] ;  /* 0x0000e000ff087b82 */ /* 0x000e220000000a00 */
[----:B------:R-:W1:Y:S01]  /*01f0*/  LDCU.64 UR4, c[0x4][URZ] ;  /* 0x01000000ff0477ac */ /* 0x000e620008000a00 */
[----:B0-----:R-:W2:Y:S06]  /*0200*/  LDG.E.64 R8, desc[UR36][R8.64+0x10] ;  /* 0x0000102408087981 */ /* 0x001eac000c1e1b00 */
[----:B------:R0:W3:Y:S01]  /*0210*/  LDC.64 R10, c[0x4][R2] ;  /* 0x01000000020a7b82 */ /* 0x0000e20000000a00 */
[----:B-1----:R-:W-:Y:S01]  /*0220*/  IMAD.U32 R4, RZ, RZ, UR4 ;  /* 0x00000004ff047e24 */ /* 0x002fe2000f8e00ff */
[----:B------:R-:W-:Y:S01]  /*0230*/  MOV R5, UR5 ;  /* 0x0000000500057c02 */ /* 0x000fe20008000f00 */
[----:B------:R-:W-:-:S02]  /*0240*/  IMAD.MOV.U32 R6, RZ, RZ, R16 ;  /* 0x000000ffff067224 */ /* 0x000fc400078e0010 */
[----:B------:R-:W-:Y:S01]  /*0250*/  IMAD.MOV.U32 R7, RZ, RZ, R17 ;  /* 0x000000ffff077224 */ /* 0x000fe200078e0011 */
[----:B--23--:R0:W-:Y:S06]  /*0260*/  STL.64 [R1], R8 ;  /* 0x0000000801007387 */ /* 0x00c1ec0000100a00 */
[----:B------:R-:W-:-:S07]  /*0270*/  LEPC R20, `(.L_x_102) ;  /* 0x000000001014794e */ /* 0x000fce0000000000 */
[----:B0-----:R-:W-:Y:S05]  /*0280*/  CALL.ABS.NOINC R10 ;  /* 0x000000000a007343 */ /* 0x001fea0003c00000 */
.L_x_102:
[----:B------:R-:W0:Y:S01]  /*0290*/  LDC.64 R8, c[0x0][0x380] ;  /* 0x0000e000ff087b82 */ /* 0x000e220000000a00 */
[----:B------:R-:W1:Y:S01]  /*02a0*/  LDCU.64 UR4, c[0x4][URZ] ;  /* 0x01000000ff0477ac */ /* 0x000e620008000a00 */
[----:B0-----:R-:W2:Y:S06]  /*02b0*/  LDG.E.64 R8, desc[UR36][R8.64+0x18] ;  /* 0x0000182408087981 */ /* 0x001eac000c1e1b00 */
[----:B------:R0:W3:Y:S01]  /*02c0*/  LDC.64 R10, c[0x4][R2] ;  /* 0x01000000020a7b82 */ /* 0x0000e20000000a00 */
[----:B-1----:R-:W-:Y:S01]  /*02d0*/  MOV R4, UR4 ;  /* 0x0000000400047c02 */ /* 0x002fe20008000f00 */
[----:B------:R-:W-:Y:S01]  /*02e0*/  IMAD.U32 R5, RZ, RZ, UR5 ;  /* 0x00000005ff057e24 */ /* 0x000fe2000f8e00ff */
[----:B------:R-:W-:Y:S01]  /*02f0*/  MOV R7, R17 ;  /* 0x0000001100077202 */ /* 0x000fe20000000f00 */
[----:B------:R-:W-:Y:S01]  /*0300*/  IMAD.MOV.U32 R6, RZ, RZ, R16 ;  /* 0x000000ffff067224 */ /* 0x000fe200078e0010 */
[----:B--23--:R0:W-:Y:S06]  /*0310*/  STL.64 [R1], R8 ;  /* 0x0000000801007387 */ /* 0x00c1ec0000100a00 */
[----:B------:R-:W-:-:S07]  /*0320*/  LEPC R20, `(.L_x_103) ;  /* 0x000000001014794e */ /* 0x000fce0000000000 */
[----:B0-----:R-:W-:Y:S05]  /*0330*/  CALL.ABS.NOINC R10 ;  /* 0x000000000a007343 */ /* 0x001fea0003c00000 */
.L_x_103:
        /* <DEDUP_REMOVED lines=11> */
.L_x_104:
        /* <DEDUP_REMOVED lines=11> */
.L_x_105:
        /* <DEDUP_REMOVED lines=11> */
.L_x_106:
[----:B------:R-:W0:Y:S01]  /*0550*/  LDC.64 R8, c[0x0][0x380] ;  /* 0x0000e000ff087b82 */ /* 0x000e220000000a00 */
[----:B------:R-:W1:Y:S01]  /*0560*/  LDCU.64 UR4, c[0x4][URZ] ;  /* 0x01000000ff0477ac */ /* 0x000e620008000a00 */
[----:B0-----:R-:W2:Y:S06]  /*0570*/  LDG.E.64 R8, desc[UR36][R8.64+0x38] ;  /* 0x0000382408087981 */ /* 0x001eac000c1e1b00 */
[----:B------:R0:W3:Y:S01]  /*0580*/  LDC.64 R10, c[0x4][R2] ;  /* 0x01000000020a7b82 */ /* 0x0000e20000000a00 */
[----:B-1----:R-:W-:Y:S01]  /*0590*/  IMAD.U32 R4, RZ, RZ, UR4 ;  /* 0x00000004ff047e24 */ /* 0x002fe2000f8e00ff */
[----:B------:R-:W-:Y:S01]  /*05a0*/  MOV R5, UR5 ;  /* 0x0000000500057c02 */ /* 0x000fe20008000f00 */
[----:B------:R-:W-:Y:S01]  /*05b0*/  IMAD.MOV.U32 R6, RZ, RZ, R16 ;  /* 0x000000ffff067224 */ /* 0x000fe200078e0010 */
[----:B------:R-:W-:Y:S01]  /*05c0*/  MOV R7, R17 ;  /* 0x0000001100077202 */ /* 0x000fe20000000f00 */
[----:B--23--:R0:W-:Y:S06]  /*05d0*/  STL.64 [R1], R8 ;  /* 0x0000000801007387 */ /* 0x00c1ec0000100a00 */
[----:B------:R-:W-:-:S07]  /*05e0*/  LEPC R20, `(.L_x_107) ;  /* 0x000000001014794e */ /* 0x000fce0000000000 */
[----:B0-----:R-:W-:Y:S05]  /*05f0*/  CALL.ABS.NOINC R10 ;  /* 0x000000000a007343 */ /* 0x001fea0003c00000 */
.L_x_107:
[----:B------:R-:W0:Y:S01]  /*0600*/  LDC.64 R2, c[0x4][R2] ;  /* 0x0100000002027b82 */ /* 0x000e220000000a00 */
[----:B------:R-:W1:Y:S01]  /*0610*/  LDCU.64 UR4, c[0x4][0x8] ;  /* 0x01000100ff0477ac */ /* 0x000e620008000a00 */
[----:B------:R-:W-:Y:S01]  /*0620*/  CS2R R6, SRZ ;  /* 0x0000000000067805 */ /* 0x000fe2000001ff00 */
[----:B-1----:R-:W-:Y:S01]  /*0630*/  IMAD.U32 R4, RZ, RZ, UR4 ;  /* 0x00000004ff047e24 */ /* 0x002fe2000f8e00ff */
[----:B------:R-:W-:-:S07]  /*0640*/  MOV R5, UR5 ;  /* 0x0000000500057c02 */ /* 0x000fce0008000f00 */
[----:B------:R-:W-:-:S07]  /*0650*/  LEPC R20, `(.L_x_108) ;  /* 0x000000001014794e */ /* 0x000fce0000000000 */
[----:B0-----:R-:W-:Y:S05]  /*0660*/  CALL.ABS.NOINC R2 ;  /* 0x0000000002007343 */ /* 0x001fea0003c00000 */
.L_x_108:
[----:B------:R-:W-:Y:S05]  /*0670*/  EXIT ;  /* 0x000000000000794d */ /* 0x000fea0003800000 */
.L_x_109:
        /* <DEDUP_REMOVED lines=16> */
.L_x_114:


//--------------------- .nv.global.init           --------------------------
	.section	.nv.global.init,"aw",@progbits
.nv.global.init:
	.type		$str$1,@object
	.size		$str$1,($str - $str$1)
$str$1:
        /*0000*/ 	.byte	0x0a, 0x00
	.type		$str,@object
	.size		$str,(.L_0 - $str)
$str:
        /*0002*/ 	.byte	0x25, 0x6c, 0x6c, 0x75, 0x09, 0x00
.L_0:


//--------------------- .nv.shared.reserved.0     --------------------------
	.section	.nv.shared.reserved.0,"aw",@nobits
	.weak		__nv_reservedSMEM_offset_0_alias
	.size		__nv_reservedSMEM_offset_0_alias, 0, 64
	.other		__nv_reservedSMEM_offset_0_alias,@"STO_CUDA_RESERVED_SHARED STV_DEFAULT"
__nv_reservedSMEM_offset_0_alias:
	.zero		0
	.zero		64


//--------------------- .nv.constant0._Z4initPy   --------------------------
	.section	.nv.constant0._Z4initPy,"a",@progbits
	.sectionflags	@""
	.align	4
.nv.constant0._Z4initPy:
	.zero		904


//--------------------- .nv.constant0._Z11cudacomposePyS_iiS_S_S_S_S_ --------------------------
	.section	.nv.constant0._Z11cudacomposePyS_iiS_S_S_S_S_,"a",@progbits
	.sectionflags	@""
	.align	4
.nv.constant0._Z11cudacomposePyS_iiS_S_S_S_S_:
	.zero		960


//--------------------- .nv.constant0._Z13cudadecomposePyS_iiS_ --------------------------
	.section	.nv.constant0._Z13cudadecomposePyS_iiS_,"a",@progbits
	.sectionflags	@""
	.align	4
.nv.constant0._Z13cudadecomposePyS_iiS_:
	.zero		928


//--------------------- .nv.constant0._Z5printPy  --------------------------
	.section	.nv.constant0._Z5printPy,"a",@progbits
	.sectionflags	@""
	.align	4
.nv.constant0._Z5printPy:
	.zero		904


//--------------------- SYMBOLS --------------------------

	.type		.nv.reservedSmem.offset0,@object
	.size		.nv.reservedSmem.offset0,0x4
	.type		vprintf,@function
